//
// Generated by NVIDIA NVVM Compiler
//
// Compiler Build ID: CL-36424714
// Cuda compilation tools, release 13.0, V13.0.88
// Based on NVVM 20.0.0
//

.version 9.0
.target sm_100
.address_size 64

	// .globl	fused_qkv_attention_bf16
.extern .shared .align 16 .b8 shared_mem[];

.visible .entry fused_qkv_attention_bf16(
	.param .u64 .ptr .align 1 fused_qkv_attention_bf16_param_0,
	.param .u64 .ptr .align 1 fused_qkv_attention_bf16_param_1,
	.param .u64 .ptr .align 1 fused_qkv_attention_bf16_param_2,
	.param .u64 .ptr .align 1 fused_qkv_attention_bf16_param_3,
	.param .u64 .ptr .align 1 fused_qkv_attention_bf16_param_4,
	.param .u64 .ptr .align 1 fused_qkv_attention_bf16_param_5,
	.param .u64 .ptr .align 1 fused_qkv_attention_bf16_param_6,
	.param .u64 .ptr .align 1 fused_qkv_attention_bf16_param_7,
	.param .u64 .ptr .align 1 fused_qkv_attention_bf16_param_8,
	.param .u32 fused_qkv_attention_bf16_param_9,
	.param .u32 fused_qkv_attention_bf16_param_10,
	.param .u32 fused_qkv_attention_bf16_param_11,
	.param .u32 fused_qkv_attention_bf16_param_12,
	.param .u8 fused_qkv_attention_bf16_param_13,
	.param .u8 fused_qkv_attention_bf16_param_14
)
{
	.reg .pred 	%p<143>;
	.reg .b16 	%rs<523>;
	.reg .b32 	%r<630>;
	.reg .b32 	%f<1174>;
	.reg .b64 	%rd<157>;

	ld.param.u64 	%rd25, [fused_qkv_attention_bf16_param_0];
	ld.param.u64 	%rd20, [fused_qkv_attention_bf16_param_1];
	ld.param.u64 	%rd26, [fused_qkv_attention_bf16_param_2];
	ld.param.u64 	%rd21, [fused_qkv_attention_bf16_param_3];
	ld.param.u64 	%rd22, [fused_qkv_attention_bf16_param_4];
	ld.param.u64 	%rd23, [fused_qkv_attention_bf16_param_5];
	ld.param.u64 	%rd27, [fused_qkv_attention_bf16_param_6];
	ld.param.u64 	%rd28, [fused_qkv_attention_bf16_param_8];
	ld.param.u32 	%r209, [fused_qkv_attention_bf16_param_10];
	ld.param.u32 	%r210, [fused_qkv_attention_bf16_param_11];
	ld.param.u32 	%r211, [fused_qkv_attention_bf16_param_12];
	cvta.to.global.u64 	%rd1, %rd21;
	cvta.to.global.u64 	%rd2, %rd26;
	cvta.to.global.u64 	%rd3, %rd28;
	cvta.to.global.u64 	%rd4, %rd27;
	cvta.to.global.u64 	%rd5, %rd25;
	div.s32 	%r1, %r210, %r211;
	mul.lo.s32 	%r2, %r210, 3;
	shl.b32 	%r212, %r1, 1;
	mov.u32 	%r213, shared_mem;
	add.s32 	%r214, %r213, %r212;
	add.s32 	%r3, %r214, 1536;
	mov.u32 	%r618, %tid.x;
	setp.ge.s32 	%p1, %r618, %r1;
	@%p1 bra 	$L__BB0_3;
	mov.u32 	%r5, %ntid.x;
	cvta.to.global.u64 	%rd6, %rd22;
	cvta.to.global.u64 	%rd7, %rd23;
	mov.u32 	%r562, %r618;
$L__BB0_2:
	shl.b32 	%r215, %r562, 1;
	mov.u32 	%r216, shared_mem;
	add.s32 	%r217, %r216, %r215;
	mul.wide.s32 	%rd29, %r562, 2;
	add.s64 	%rd30, %rd6, %rd29;
	ld.global.nc.u16 	%rs7, [%rd30];
	st.shared.u16 	[%r217+1536], %rs7;
	add.s32 	%r218, %r3, %r215;
	add.s64 	%rd31, %rd7, %rd29;
	ld.global.nc.u16 	%rs8, [%rd31];
	st.shared.u16 	[%r218], %rs8;
	add.s32 	%r562, %r562, %r5;
	setp.lt.s32 	%p2, %r562, %r1;
	@%p2 bra 	$L__BB0_2;
$L__BB0_3:
	bar.sync 	0;
	mov.u32 	%r219, %ctaid.x;
	div.s32 	%r8, %r219, %r209;
	mul.lo.s32 	%r220, %r8, %r209;
	sub.s32 	%r9, %r219, %r220;
	setp.ge.s32 	%p3, %r618, %r2;
	@%p3 bra 	$L__BB0_58;
	shr.u32 	%r221, %r210, 31;
	add.s32 	%r222, %r210, %r221;
	shr.s32 	%r10, %r222, 1;
	mad.lo.s32 	%r223, %r8, %r209, %r9;
	mul.lo.s32 	%r224, %r223, %r210;
	cvta.to.global.u64 	%rd32, %rd20;
	mul.wide.s32 	%rd33, %r224, 2;
	add.s64 	%rd8, %rd32, %rd33;
	setp.lt.s32 	%p4, %r210, 2;
	and.b32  	%r11, %r210, -2147483647;
	mul.wide.s32 	%rd34, %r210, 2;
	add.s64 	%rd9, %rd8, %rd34;
	mov.u32 	%r12, %ntid.x;
	@%p4 bra 	$L__BB0_48;
	setp.ne.s32 	%p12, %r11, 1;
	@%p12 bra 	$L__BB0_21;
	add.s32 	%r13, %r10, -1;
	and.b32  	%r14, %r10, 7;
	and.b32  	%r15, %r10, 3;
	and.b32  	%r16, %r10, 1073741816;
	and.b32  	%r17, %r10, 1;
	ld.global.nc.u16 	%rs142, [%rd9+-2];
	// begin inline asm
	{ cvt.f32.bf16 %f396, %rs142;}

	// end inline asm
	mov.u32 	%r563, %r618;
$L__BB0_7:
	setp.lt.u32 	%p30, %r13, 7;
	mul.lo.s32 	%r314, %r563, %r210;
	mul.wide.s32 	%rd78, %r314, 2;
	add.s64 	%rd10, %rd2, %rd78;
	mov.f32 	%f1091, 0f00000000;
	mov.b32 	%r566, 0;
	@%p30 bra 	$L__BB0_10;
	mov.f32 	%f1091, 0f00000000;
	mov.b32 	%r564, 0;
$L__BB0_9:
	.pragma "nounroll";
	mul.wide.u32 	%rd79, %r564, 4;
	add.s64 	%rd80, %rd8, %rd79;
	add.s64 	%rd81, %rd10, %rd79;
	ld.global.nc.u32 	%r316, [%rd80];
	mov.b32 	{%rs143, %rs144}, %r316;
	// begin inline asm
	{ cvt.f32.bf16 %f400, %rs143;}

	// end inline asm
	// begin inline asm
	{ cvt.f32.bf16 %f401, %rs144;}

	// end inline asm
	ld.global.nc.u32 	%r317, [%rd81];
	mov.b32 	{%rs145, %rs146}, %r317;
	// begin inline asm
	{ cvt.f32.bf16 %f402, %rs145;}

	// end inline asm
	// begin inline asm
	{ cvt.f32.bf16 %f403, %rs146;}

	// end inline asm
	mul.f32 	%f432, %f401, %f403;
	fma.rn.f32 	%f433, %f400, %f402, %f432;
	add.f32 	%f434, %f1091, %f433;
	ld.global.nc.u32 	%r318, [%rd80+4];
	mov.b32 	{%rs147, %rs148}, %r318;
	// begin inline asm
	{ cvt.f32.bf16 %f404, %rs147;}

	// end inline asm
	// begin inline asm
	{ cvt.f32.bf16 %f405, %rs148;}

	// end inline asm
	ld.global.nc.u32 	%r319, [%rd81+4];
	mov.b32 	{%rs149, %rs150}, %r319;
	// begin inline asm
	{ cvt.f32.bf16 %f406, %rs149;}

	// end inline asm
	// begin inline asm
	{ cvt.f32.bf16 %f407, %rs150;}

	// end inline asm
	mul.f32 	%f435, %f405, %f407;
	fma.rn.f32 	%f436, %f404, %f406, %f435;
	add.f32 	%f437, %f434, %f436;
	ld.global.nc.u32 	%r320, [%rd80+8];
	mov.b32 	{%rs151, %rs152}, %r320;
	// begin inline asm
	{ cvt.f32.bf16 %f408, %rs151;}

	// end inline asm
	// begin inline asm
	{ cvt.f32.bf16 %f409, %rs152;}

	// end inline asm
	ld.global.nc.u32 	%r321, [%rd81+8];
	mov.b32 	{%rs153, %rs154}, %r321;
	// begin inline asm
	{ cvt.f32.bf16 %f410, %rs153;}

	// end inline asm
	// begin inline asm
	{ cvt.f32.bf16 %f411, %rs154;}

	// end inline asm
	mul.f32 	%f438, %f409, %f411;
	fma.rn.f32 	%f439, %f408, %f410, %f438;
	add.f32 	%f440, %f437, %f439;
	ld.global.nc.u32 	%r322, [%rd80+12];
	mov.b32 	{%rs155, %rs156}, %r322;
	// begin inline asm
	{ cvt.f32.bf16 %f412, %rs155;}

	// end inline asm
	// begin inline asm
	{ cvt.f32.bf16 %f413, %rs156;}

	// end inline asm
	ld.global.nc.u32 	%r323, [%rd81+12];
	mov.b32 	{%rs157, %rs158}, %r323;
	// begin inline asm
	{ cvt.f32.bf16 %f414, %rs157;}

	// end inline asm
	// begin inline asm
	{ cvt.f32.bf16 %f415, %rs158;}

	// end inline asm
	mul.f32 	%f441, %f413, %f415;
	fma.rn.f32 	%f442, %f412, %f414, %f441;
	add.f32 	%f443, %f440, %f442;
	ld.global.nc.u32 	%r324, [%rd80+16];
	mov.b32 	{%rs159, %rs160}, %r324;
	// begin inline asm
	{ cvt.f32.bf16 %f416, %rs159;}

	// end inline asm
	// begin inline asm
	{ cvt.f32.bf16 %f417, %rs160;}

	// end inline asm
	ld.global.nc.u32 	%r325, [%rd81+16];
	mov.b32 	{%rs161, %rs162}, %r325;
	// begin inline asm
	{ cvt.f32.bf16 %f418, %rs161;}

	// end inline asm
	// begin inline asm
	{ cvt.f32.bf16 %f419, %rs162;}

	// end inline asm
	mul.f32 	%f444, %f417, %f419;
	fma.rn.f32 	%f445, %f416, %f418, %f444;
	add.f32 	%f446, %f443, %f445;
	ld.global.nc.u32 	%r326, [%rd80+20];
	mov.b32 	{%rs163, %rs164}, %r326;
	// begin inline asm
	{ cvt.f32.bf16 %f420, %rs163;}

	// end inline asm
	// begin inline asm
	{ cvt.f32.bf16 %f421, %rs164;}

	// end inline asm
	ld.global.nc.u32 	%r327, [%rd81+20];
	mov.b32 	{%rs165, %rs166}, %r327;
	// begin inline asm
	{ cvt.f32.bf16 %f422, %rs165;}

	// end inline asm
	// begin inline asm
	{ cvt.f32.bf16 %f423, %rs166;}

	// end inline asm
	mul.f32 	%f447, %f421, %f423;
	fma.rn.f32 	%f448, %f420, %f422, %f447;
	add.f32 	%f449, %f446, %f448;
	ld.global.nc.u32 	%r328, [%rd80+24];
	mov.b32 	{%rs167, %rs168}, %r328;
	// begin inline asm
	{ cvt.f32.bf16 %f424, %rs167;}

	// end inline asm
	// begin inline asm
	{ cvt.f32.bf16 %f425, %rs168;}

	// end inline asm
	ld.global.nc.u32 	%r329, [%rd81+24];
	mov.b32 	{%rs169, %rs170}, %r329;
	// begin inline asm
	{ cvt.f32.bf16 %f426, %rs169;}

	// end inline asm
	// begin inline asm
	{ cvt.f32.bf16 %f427, %rs170;}

	// end inline asm
	mul.f32 	%f450, %f425, %f427;
	fma.rn.f32 	%f451, %f424, %f426, %f450;
	add.f32 	%f452, %f449, %f451;
	ld.global.nc.u32 	%r330, [%rd80+28];
	mov.b32 	{%rs171, %rs172}, %r330;
	// begin inline asm
	{ cvt.f32.bf16 %f428, %rs171;}

	// end inline asm
	// begin inline asm
	{ cvt.f32.bf16 %f429, %rs172;}

	// end inline asm
	ld.global.nc.u32 	%r331, [%rd81+28];
	mov.b32 	{%rs173, %rs174}, %r331;
	// begin inline asm
	{ cvt.f32.bf16 %f430, %rs173;}

	// end inline asm
	// begin inline asm
	{ cvt.f32.bf16 %f431, %rs174;}

	// end inline asm
	mul.f32 	%f453, %f429, %f431;
	fma.rn.f32 	%f454, %f428, %f430, %f453;
	add.f32 	%f1091, %f452, %f454;
	add.s32 	%r564, %r564, 8;
	setp.eq.s32 	%p31, %r564, %r16;
	mov.u32 	%r566, %r16;
	@%p31 bra 	$L__BB0_10;
	bra.uni 	$L__BB0_9;
$L__BB0_10:
	setp.eq.s32 	%p32, %r14, 0;
	@%p32 bra 	$L__BB0_18;
	add.s32 	%r332, %r14, -1;
	setp.lt.u32 	%p33, %r332, 3;
	@%p33 bra 	$L__BB0_13;
	mul.wide.u32 	%rd82, %r566, 4;
	add.s64 	%rd83, %rd8, %rd82;
	add.s64 	%rd84, %rd10, %rd82;
	ld.global.nc.u32 	%r333, [%rd83];
	mov.b32 	{%rs175, %rs176}, %r333;
	// begin inline asm
	{ cvt.f32.bf16 %f456, %rs175;}

	// end inline asm
	// begin inline asm
	{ cvt.f32.bf16 %f457, %rs176;}

	// end inline asm
	ld.global.nc.u32 	%r334, [%rd84];
	mov.b32 	{%rs177, %rs178}, %r334;
	// begin inline asm
	{ cvt.f32.bf16 %f458, %rs177;}

	// end inline asm
	// begin inline asm
	{ cvt.f32.bf16 %f459, %rs178;}

	// end inline asm
	mul.f32 	%f472, %f457, %f459;
	fma.rn.f32 	%f473, %f456, %f458, %f472;
	add.f32 	%f474, %f1091, %f473;
	ld.global.nc.u32 	%r335, [%rd83+4];
	mov.b32 	{%rs179, %rs180}, %r335;
	// begin inline asm
	{ cvt.f32.bf16 %f460, %rs179;}

	// end inline asm
	// begin inline asm
	{ cvt.f32.bf16 %f461, %rs180;}

	// end inline asm
	ld.global.nc.u32 	%r336, [%rd84+4];
	mov.b32 	{%rs181, %rs182}, %r336;
	// begin inline asm
	{ cvt.f32.bf16 %f462, %rs181;}

	// end inline asm
	// begin inline asm
	{ cvt.f32.bf16 %f463, %rs182;}

	// end inline asm
	mul.f32 	%f475, %f461, %f463;
	fma.rn.f32 	%f476, %f460, %f462, %f475;
	add.f32 	%f477, %f474, %f476;
	ld.global.nc.u32 	%r337, [%rd83+8];
	mov.b32 	{%rs183, %rs184}, %r337;
	// begin inline asm
	{ cvt.f32.bf16 %f464, %rs183;}

	// end inline asm
	// begin inline asm
	{ cvt.f32.bf16 %f465, %rs184;}

	// end inline asm
	ld.global.nc.u32 	%r338, [%rd84+8];
	mov.b32 	{%rs185, %rs186}, %r338;
	// begin inline asm
	{ cvt.f32.bf16 %f466, %rs185;}

	// end inline asm
	// begin inline asm
	{ cvt.f32.bf16 %f467, %rs186;}

	// end inline asm
	mul.f32 	%f478, %f465, %f467;
	fma.rn.f32 	%f479, %f464, %f466, %f478;
	add.f32 	%f480, %f477, %f479;
	ld.global.nc.u32 	%r339, [%rd83+12];
	mov.b32 	{%rs187, %rs188}, %r339;
	// begin inline asm
	{ cvt.f32.bf16 %f468, %rs187;}

	// end inline asm
	// begin inline asm
	{ cvt.f32.bf16 %f469, %rs188;}

	// end inline asm
	ld.global.nc.u32 	%r340, [%rd84+12];
	mov.b32 	{%rs189, %rs190}, %r340;
	// begin inline asm
	{ cvt.f32.bf16 %f470, %rs189;}

	// end inline asm
	// begin inline asm
	{ cvt.f32.bf16 %f471, %rs190;}

	// end inline asm
	mul.f32 	%f481, %f469, %f471;
	fma.rn.f32 	%f482, %f468, %f470, %f481;
	add.f32 	%f1091, %f480, %f482;
	add.s32 	%r566, %r566, 4;
$L__BB0_13:
	setp.eq.s32 	%p34, %r15, 0;
	@%p34 bra 	$L__BB0_18;
	setp.eq.s32 	%p35, %r15, 1;
	@%p35 bra 	$L__BB0_16;
	mul.wide.u32 	%rd85, %r566, 4;
	add.s64 	%rd86, %rd8, %rd85;
	add.s64 	%rd87, %rd10, %rd85;
	ld.global.nc.u32 	%r341, [%rd86];
	mov.b32 	{%rs191, %rs192}, %r341;
	// begin inline asm
	{ cvt.f32.bf16 %f484, %rs191;}

	// end inline asm
	// begin inline asm
	{ cvt.f32.bf16 %f485, %rs192;}

	// end inline asm
	ld.global.nc.u32 	%r342, [%rd87];
	mov.b32 	{%rs193, %rs194}, %r342;
	// begin inline asm
	{ cvt.f32.bf16 %f486, %rs193;}

	// end inline asm
	// begin inline asm
	{ cvt.f32.bf16 %f487, %rs194;}

	// end inline asm
	mul.f32 	%f492, %f485, %f487;
	fma.rn.f32 	%f493, %f484, %f486, %f492;
	add.f32 	%f494, %f1091, %f493;
	ld.global.nc.u32 	%r343, [%rd86+4];
	mov.b32 	{%rs195, %rs196}, %r343;
	// begin inline asm
	{ cvt.f32.bf16 %f488, %rs195;}

	// end inline asm
	// begin inline asm
	{ cvt.f32.bf16 %f489, %rs196;}

	// end inline asm
	ld.global.nc.u32 	%r344, [%rd87+4];
	mov.b32 	{%rs197, %rs198}, %r344;
	// begin inline asm
	{ cvt.f32.bf16 %f490, %rs197;}

	// end inline asm
	// begin inline asm
	{ cvt.f32.bf16 %f491, %rs198;}

	// end inline asm
	mul.f32 	%f495, %f489, %f491;
	fma.rn.f32 	%f496, %f488, %f490, %f495;
	add.f32 	%f1091, %f494, %f496;
	add.s32 	%r566, %r566, 2;
$L__BB0_16:
	setp.eq.s32 	%p36, %r17, 0;
	@%p36 bra 	$L__BB0_18;
	mul.wide.u32 	%rd88, %r566, 4;
	add.s64 	%rd89, %rd8, %rd88;
	add.s64 	%rd90, %rd10, %rd88;
	ld.global.nc.u32 	%r345, [%rd89];
	mov.b32 	{%rs199, %rs200}, %r345;
	// begin inline asm
	{ cvt.f32.bf16 %f497, %rs199;}

	// end inline asm
	// begin inline asm
	{ cvt.f32.bf16 %f498, %rs200;}

	// end inline asm
	ld.global.nc.u32 	%r346, [%rd90];
	mov.b32 	{%rs201, %rs202}, %r346;
	// begin inline asm
	{ cvt.f32.bf16 %f499, %rs201;}

	// end inline asm
	// begin inline asm
	{ cvt.f32.bf16 %f500, %rs202;}

	// end inline asm
	mul.f32 	%f501, %f498, %f500;
	fma.rn.f32 	%f502, %f497, %f499, %f501;
	add.f32 	%f1091, %f1091, %f502;
$L__BB0_18:
	ld.param.s8 	%rs521, [fused_qkv_attention_bf16_param_13];
	setp.eq.s16 	%p37, %rs521, 0;
	shl.b32 	%r347, %r210, 1;
	cvt.u64.u32 	%rd91, %r347;
	add.s64 	%rd92, %rd10, %rd91;
	ld.global.nc.u16 	%rs203, [%rd92+-2];
	// begin inline asm
	{ cvt.f32.bf16 %f503, %rs203;}

	// end inline asm
	fma.rn.f32 	%f1084, %f396, %f503, %f1091;
	@%p37 bra 	$L__BB0_20;
	ld.param.u64 	%rd155, [fused_qkv_attention_bf16_param_3];
	cvta.to.global.u64 	%rd93, %rd155;
	mul.wide.s32 	%rd94, %r563, 2;
	add.s64 	%rd95, %rd93, %rd94;
	ld.global.nc.u16 	%rs204, [%rd95];
	// begin inline asm
	{ cvt.f32.bf16 %f504, %rs204;}

	// end inline asm
	add.f32 	%f1084, %f1084, %f504;
$L__BB0_20:
	// begin inline asm
	{  cvt.rn.bf16.f32 %rs205, %f1084;}

	// end inline asm
	shl.b32 	%r348, %r563, 1;
	mov.u32 	%r349, shared_mem;
	add.s32 	%r350, %r349, %r348;
	st.shared.u16 	[%r350], %rs205;
	add.s32 	%r563, %r563, %r12;
	setp.lt.s32 	%p38, %r563, %r2;
	@%p38 bra 	$L__BB0_7;
	bra.uni 	$L__BB0_58;
$L__BB0_21:
	ld.param.s8 	%rs520, [fused_qkv_attention_bf16_param_13];
	setp.ne.s16 	%p13, %rs520, 0;
	@%p13 bra 	$L__BB0_35;
	add.s32 	%r27, %r10, -1;
	and.b32  	%r28, %r10, 7;
	and.b32  	%r29, %r10, 3;
	and.b32  	%r30, %r10, 1073741816;
	and.b32  	%r31, %r10, 1;
	mov.u32 	%r568, %r618;
$L__BB0_23:
	setp.lt.u32 	%p22, %r27, 7;
	mul.lo.s32 	%r277, %r568, %r210;
	mul.wide.s32 	%rd65, %r277, 2;
	add.s64 	%rd11, %rd2, %rd65;
	mov.f32 	%f1099, 0f00000000;
	mov.b32 	%r571, 0;
	@%p22 bra 	$L__BB0_26;
	mov.f32 	%f1099, 0f00000000;
	mov.b32 	%r569, 0;
$L__BB0_25:
	.pragma "nounroll";
	mul.wide.u32 	%rd66, %r569, 4;
	add.s64 	%rd67, %rd8, %rd66;
	add.s64 	%rd68, %rd11, %rd66;
	ld.global.nc.u32 	%r279, [%rd67];
	mov.b32 	{%rs81, %rs82}, %r279;
	// begin inline asm
	{ cvt.f32.bf16 %f292, %rs81;}

	// end inline asm
	// begin inline asm
	{ cvt.f32.bf16 %f293, %rs82;}

	// end inline asm
	ld.global.nc.u32 	%r280, [%rd68];
	mov.b32 	{%rs83, %rs84}, %r280;
	// begin inline asm
	{ cvt.f32.bf16 %f294, %rs83;}

	// end inline asm
	// begin inline asm
	{ cvt.f32.bf16 %f295, %rs84;}

	// end inline asm
	mul.f32 	%f324, %f293, %f295;
	fma.rn.f32 	%f325, %f292, %f294, %f324;
	add.f32 	%f326, %f1099, %f325;
	ld.global.nc.u32 	%r281, [%rd67+4];
	mov.b32 	{%rs85, %rs86}, %r281;
	// begin inline asm
	{ cvt.f32.bf16 %f296, %rs85;}

	// end inline asm
	// begin inline asm
	{ cvt.f32.bf16 %f297, %rs86;}

	// end inline asm
	ld.global.nc.u32 	%r282, [%rd68+4];
	mov.b32 	{%rs87, %rs88}, %r282;
	// begin inline asm
	{ cvt.f32.bf16 %f298, %rs87;}

	// end inline asm
	// begin inline asm
	{ cvt.f32.bf16 %f299, %rs88;}

	// end inline asm
	mul.f32 	%f327, %f297, %f299;
	fma.rn.f32 	%f328, %f296, %f298, %f327;
	add.f32 	%f329, %f326, %f328;
	ld.global.nc.u32 	%r283, [%rd67+8];
	mov.b32 	{%rs89, %rs90}, %r283;
	// begin inline asm
	{ cvt.f32.bf16 %f300, %rs89;}

	// end inline asm
	// begin inline asm
	{ cvt.f32.bf16 %f301, %rs90;}

	// end inline asm
	ld.global.nc.u32 	%r284, [%rd68+8];
	mov.b32 	{%rs91, %rs92}, %r284;
	// begin inline asm
	{ cvt.f32.bf16 %f302, %rs91;}

	// end inline asm
	// begin inline asm
	{ cvt.f32.bf16 %f303, %rs92;}

	// end inline asm
	mul.f32 	%f330, %f301, %f303;
	fma.rn.f32 	%f331, %f300, %f302, %f330;
	add.f32 	%f332, %f329, %f331;
	ld.global.nc.u32 	%r285, [%rd67+12];
	mov.b32 	{%rs93, %rs94}, %r285;
	// begin inline asm
	{ cvt.f32.bf16 %f304, %rs93;}

	// end inline asm
	// begin inline asm
	{ cvt.f32.bf16 %f305, %rs94;}

	// end inline asm
	ld.global.nc.u32 	%r286, [%rd68+12];
	mov.b32 	{%rs95, %rs96}, %r286;
	// begin inline asm
	{ cvt.f32.bf16 %f306, %rs95;}

	// end inline asm
	// begin inline asm
	{ cvt.f32.bf16 %f307, %rs96;}

	// end inline asm
	mul.f32 	%f333, %f305, %f307;
	fma.rn.f32 	%f334, %f304, %f306, %f333;
	add.f32 	%f335, %f332, %f334;
	ld.global.nc.u32 	%r287, [%rd67+16];
	mov.b32 	{%rs97, %rs98}, %r287;
	// begin inline asm
	{ cvt.f32.bf16 %f308, %rs97;}

	// end inline asm
	// begin inline asm
	{ cvt.f32.bf16 %f309, %rs98;}

	// end inline asm
	ld.global.nc.u32 	%r288, [%rd68+16];
	mov.b32 	{%rs99, %rs100}, %r288;
	// begin inline asm
	{ cvt.f32.bf16 %f310, %rs99;}

	// end inline asm
	// begin inline asm
	{ cvt.f32.bf16 %f311, %rs100;}

	// end inline asm
	mul.f32 	%f336, %f309, %f311;
	fma.rn.f32 	%f337, %f308, %f310, %f336;
	add.f32 	%f338, %f335, %f337;
	ld.global.nc.u32 	%r289, [%rd67+20];
	mov.b32 	{%rs101, %rs102}, %r289;
	// begin inline asm
	{ cvt.f32.bf16 %f312, %rs101;}

	// end inline asm
	// begin inline asm
	{ cvt.f32.bf16 %f313, %rs102;}

	// end inline asm
	ld.global.nc.u32 	%r290, [%rd68+20];
	mov.b32 	{%rs103, %rs104}, %r290;
	// begin inline asm
	{ cvt.f32.bf16 %f314, %rs103;}

	// end inline asm
	// begin inline asm
	{ cvt.f32.bf16 %f315, %rs104;}

	// end inline asm
	mul.f32 	%f339, %f313, %f315;
	fma.rn.f32 	%f340, %f312, %f314, %f339;
	add.f32 	%f341, %f338, %f340;
	ld.global.nc.u32 	%r291, [%rd67+24];
	mov.b32 	{%rs105, %rs106}, %r291;
	// begin inline asm
	{ cvt.f32.bf16 %f316, %rs105;}

	// end inline asm
	// begin inline asm
	{ cvt.f32.bf16 %f317, %rs106;}

	// end inline asm
	ld.global.nc.u32 	%r292, [%rd68+24];
	mov.b32 	{%rs107, %rs108}, %r292;
	// begin inline asm
	{ cvt.f32.bf16 %f318, %rs107;}

	// end inline asm
	// begin inline asm
	{ cvt.f32.bf16 %f319, %rs108;}

	// end inline asm
	mul.f32 	%f342, %f317, %f319;
	fma.rn.f32 	%f343, %f316, %f318, %f342;
	add.f32 	%f344, %f341, %f343;
	ld.global.nc.u32 	%r293, [%rd67+28];
	mov.b32 	{%rs109, %rs110}, %r293;
	// begin inline asm
	{ cvt.f32.bf16 %f320, %rs109;}

	// end inline asm
	// begin inline asm
	{ cvt.f32.bf16 %f321, %rs110;}

	// end inline asm
	ld.global.nc.u32 	%r294, [%rd68+28];
	mov.b32 	{%rs111, %rs112}, %r294;
	// begin inline asm
	{ cvt.f32.bf16 %f322, %rs111;}

	// end inline asm
	// begin inline asm
	{ cvt.f32.bf16 %f323, %rs112;}

	// end inline asm
	mul.f32 	%f345, %f321, %f323;
	fma.rn.f32 	%f346, %f320, %f322, %f345;
	add.f32 	%f1099, %f344, %f346;
	add.s32 	%r569, %r569, 8;
	setp.ne.s32 	%p23, %r569, %r30;
	mov.u32 	%r571, %r30;
	@%p23 bra 	$L__BB0_25;
$L__BB0_26:
	setp.eq.s32 	%p24, %r28, 0;
	@%p24 bra 	$L__BB0_34;
	add.s32 	%r295, %r28, -1;
	setp.lt.u32 	%p25, %r295, 3;
	@%p25 bra 	$L__BB0_29;
	mul.wide.u32 	%rd69, %r571, 4;
	add.s64 	%rd70, %rd8, %rd69;
	add.s64 	%rd71, %rd11, %rd69;
	ld.global.nc.u32 	%r296, [%rd70];
	mov.b32 	{%rs113, %rs114}, %r296;
	// begin inline asm
	{ cvt.f32.bf16 %f348, %rs113;}

	// end inline asm
	// begin inline asm
	{ cvt.f32.bf16 %f349, %rs114;}

	// end inline asm
	ld.global.nc.u32 	%r297, [%rd71];
	mov.b32 	{%rs115, %rs116}, %r297;
	// begin inline asm
	{ cvt.f32.bf16 %f350, %rs115;}

	// end inline asm
	// begin inline asm
	{ cvt.f32.bf16 %f351, %rs116;}

	// end inline asm
	mul.f32 	%f364, %f349, %f351;
	fma.rn.f32 	%f365, %f348, %f350, %f364;
	add.f32 	%f366, %f1099, %f365;
	ld.global.nc.u32 	%r298, [%rd70+4];
	mov.b32 	{%rs117, %rs118}, %r298;
	// begin inline asm
	{ cvt.f32.bf16 %f352, %rs117;}

	// end inline asm
	// begin inline asm
	{ cvt.f32.bf16 %f353, %rs118;}

	// end inline asm
	ld.global.nc.u32 	%r299, [%rd71+4];
	mov.b32 	{%rs119, %rs120}, %r299;
	// begin inline asm
	{ cvt.f32.bf16 %f354, %rs119;}

	// end inline asm
	// begin inline asm
	{ cvt.f32.bf16 %f355, %rs120;}

	// end inline asm
	mul.f32 	%f367, %f353, %f355;
	fma.rn.f32 	%f368, %f352, %f354, %f367;
	add.f32 	%f369, %f366, %f368;
	ld.global.nc.u32 	%r300, [%rd70+8];
	mov.b32 	{%rs121, %rs122}, %r300;
	// begin inline asm
	{ cvt.f32.bf16 %f356, %rs121;}

	// end inline asm
	// begin inline asm
	{ cvt.f32.bf16 %f357, %rs122;}

	// end inline asm
	ld.global.nc.u32 	%r301, [%rd71+8];
	mov.b32 	{%rs123, %rs124}, %r301;
	// begin inline asm
	{ cvt.f32.bf16 %f358, %rs123;}

	// end inline asm
	// begin inline asm
	{ cvt.f32.bf16 %f359, %rs124;}

	// end inline asm
	mul.f32 	%f370, %f357, %f359;
	fma.rn.f32 	%f371, %f356, %f358, %f370;
	add.f32 	%f372, %f369, %f371;
	ld.global.nc.u32 	%r302, [%rd70+12];
	mov.b32 	{%rs125, %rs126}, %r302;
	// begin inline asm
	{ cvt.f32.bf16 %f360, %rs125;}

	// end inline asm
	// begin inline asm
	{ cvt.f32.bf16 %f361, %rs126;}

	// end inline asm
	ld.global.nc.u32 	%r303, [%rd71+12];
	mov.b32 	{%rs127, %rs128}, %r303;
	// begin inline asm
	{ cvt.f32.bf16 %f362, %rs127;}

	// end inline asm
	// begin inline asm
	{ cvt.f32.bf16 %f363, %rs128;}

	// end inline asm
	mul.f32 	%f373, %f361, %f363;
	fma.rn.f32 	%f374, %f360, %f362, %f373;
	add.f32 	%f1099, %f372, %f374;
	add.s32 	%r571, %r571, 4;
$L__BB0_29:
	setp.eq.s32 	%p26, %r29, 0;
	@%p26 bra 	$L__BB0_34;
	setp.eq.s32 	%p27, %r29, 1;
	@%p27 bra 	$L__BB0_32;
	mul.wide.u32 	%rd72, %r571, 4;
	add.s64 	%rd73, %rd8, %rd72;
	add.s64 	%rd74, %rd11, %rd72;
	ld.global.nc.u32 	%r304, [%rd73];
	mov.b32 	{%rs129, %rs130}, %r304;
	// begin inline asm
	{ cvt.f32.bf16 %f376, %rs129;}

	// end inline asm
	// begin inline asm
	{ cvt.f32.bf16 %f377, %rs130;}

	// end inline asm
	ld.global.nc.u32 	%r305, [%rd74];
	mov.b32 	{%rs131, %rs132}, %r305;
	// begin inline asm
	{ cvt.f32.bf16 %f378, %rs131;}

	// end inline asm
	// begin inline asm
	{ cvt.f32.bf16 %f379, %rs132;}

	// end inline asm
	mul.f32 	%f384, %f377, %f379;
	fma.rn.f32 	%f385, %f376, %f378, %f384;
	add.f32 	%f386, %f1099, %f385;
	ld.global.nc.u32 	%r306, [%rd73+4];
	mov.b32 	{%rs133, %rs134}, %r306;
	// begin inline asm
	{ cvt.f32.bf16 %f380, %rs133;}

	// end inline asm
	// begin inline asm
	{ cvt.f32.bf16 %f381, %rs134;}

	// end inline asm
	ld.global.nc.u32 	%r307, [%rd74+4];
	mov.b32 	{%rs135, %rs136}, %r307;
	// begin inline asm
	{ cvt.f32.bf16 %f382, %rs135;}

	// end inline asm
	// begin inline asm
	{ cvt.f32.bf16 %f383, %rs136;}

	// end inline asm
	mul.f32 	%f387, %f381, %f383;
	fma.rn.f32 	%f388, %f380, %f382, %f387;
	add.f32 	%f1099, %f386, %f388;
	add.s32 	%r571, %r571, 2;
$L__BB0_32:
	setp.eq.s32 	%p28, %r31, 0;
	@%p28 bra 	$L__BB0_34;
	mul.wide.u32 	%rd75, %r571, 4;
	add.s64 	%rd76, %rd8, %rd75;
	add.s64 	%rd77, %rd11, %rd75;
	ld.global.nc.u32 	%r308, [%rd76];
	mov.b32 	{%rs137, %rs138}, %r308;
	// begin inline asm
	{ cvt.f32.bf16 %f389, %rs137;}

	// end inline asm
	// begin inline asm
	{ cvt.f32.bf16 %f390, %rs138;}

	// end inline asm
	ld.global.nc.u32 	%r309, [%rd77];
	mov.b32 	{%rs139, %rs140}, %r309;
	// begin inline asm
	{ cvt.f32.bf16 %f391, %rs139;}

	// end inline asm
	// begin inline asm
	{ cvt.f32.bf16 %f392, %rs140;}

	// end inline asm
	mul.f32 	%f393, %f390, %f392;
	fma.rn.f32 	%f394, %f389, %f391, %f393;
	add.f32 	%f1099, %f1099, %f394;
$L__BB0_34:
	// begin inline asm
	{  cvt.rn.bf16.f32 %rs141, %f1099;}

	// end inline asm
	shl.b32 	%r310, %r568, 1;
	mov.u32 	%r311, shared_mem;
	add.s32 	%r312, %r311, %r310;
	st.shared.u16 	[%r312], %rs141;
	add.s32 	%r568, %r568, %r12;
	setp.lt.s32 	%p29, %r568, %r2;
	@%p29 bra 	$L__BB0_23;
	bra.uni 	$L__BB0_58;
$L__BB0_35:
	add.s32 	%r41, %r10, -1;
	and.b32  	%r42, %r10, 7;
	and.b32  	%r43, %r10, 3;
	and.b32  	%r44, %r10, 1073741816;
	and.b32  	%r45, %r10, 1;
	mov.u32 	%r573, %r618;
$L__BB0_36:
	setp.lt.u32 	%p14, %r41, 7;
	mul.lo.s32 	%r240, %r573, %r210;
	mul.wide.s32 	%rd49, %r240, 2;
	add.s64 	%rd12, %rd2, %rd49;
	mov.f32 	%f1107, 0f00000000;
	mov.b32 	%r576, 0;
	@%p14 bra 	$L__BB0_39;
	mov.f32 	%f1107, 0f00000000;
	mov.b32 	%r574, 0;
$L__BB0_38:
	.pragma "nounroll";
	mul.wide.u32 	%rd50, %r574, 4;
	add.s64 	%rd51, %rd8, %rd50;
	add.s64 	%rd52, %rd12, %rd50;
	ld.global.nc.u32 	%r242, [%rd51];
	mov.b32 	{%rs19, %rs20}, %r242;
	// begin inline asm
	{ cvt.f32.bf16 %f184, %rs19;}

	// end inline asm
	// begin inline asm
	{ cvt.f32.bf16 %f185, %rs20;}

	// end inline asm
	ld.global.nc.u32 	%r243, [%rd52];
	mov.b32 	{%rs21, %rs22}, %r243;
	// begin inline asm
	{ cvt.f32.bf16 %f186, %rs21;}

	// end inline asm
	// begin inline asm
	{ cvt.f32.bf16 %f187, %rs22;}

	// end inline asm
	mul.f32 	%f216, %f185, %f187;
	fma.rn.f32 	%f217, %f184, %f186, %f216;
	add.f32 	%f218, %f1107, %f217;
	ld.global.nc.u32 	%r244, [%rd51+4];
	mov.b32 	{%rs23, %rs24}, %r244;
	// begin inline asm
	{ cvt.f32.bf16 %f188, %rs23;}

	// end inline asm
	// begin inline asm
	{ cvt.f32.bf16 %f189, %rs24;}

	// end inline asm
	ld.global.nc.u32 	%r245, [%rd52+4];
	mov.b32 	{%rs25, %rs26}, %r245;
	// begin inline asm
	{ cvt.f32.bf16 %f190, %rs25;}

	// end inline asm
	// begin inline asm
	{ cvt.f32.bf16 %f191, %rs26;}

	// end inline asm
	mul.f32 	%f219, %f189, %f191;
	fma.rn.f32 	%f220, %f188, %f190, %f219;
	add.f32 	%f221, %f218, %f220;
	ld.global.nc.u32 	%r246, [%rd51+8];
	mov.b32 	{%rs27, %rs28}, %r246;
	// begin inline asm
	{ cvt.f32.bf16 %f192, %rs27;}

	// end inline asm
	// begin inline asm
	{ cvt.f32.bf16 %f193, %rs28;}

	// end inline asm
	ld.global.nc.u32 	%r247, [%rd52+8];
	mov.b32 	{%rs29, %rs30}, %r247;
	// begin inline asm
	{ cvt.f32.bf16 %f194, %rs29;}

	// end inline asm
	// begin inline asm
	{ cvt.f32.bf16 %f195, %rs30;}

	// end inline asm
	mul.f32 	%f222, %f193, %f195;
	fma.rn.f32 	%f223, %f192, %f194, %f222;
	add.f32 	%f224, %f221, %f223;
	ld.global.nc.u32 	%r248, [%rd51+12];
	mov.b32 	{%rs31, %rs32}, %r248;
	// begin inline asm
	{ cvt.f32.bf16 %f196, %rs31;}

	// end inline asm
	// begin inline asm
	{ cvt.f32.bf16 %f197, %rs32;}

	// end inline asm
	ld.global.nc.u32 	%r249, [%rd52+12];
	mov.b32 	{%rs33, %rs34}, %r249;
	// begin inline asm
	{ cvt.f32.bf16 %f198, %rs33;}

	// end inline asm
	// begin inline asm
	{ cvt.f32.bf16 %f199, %rs34;}

	// end inline asm
	mul.f32 	%f225, %f197, %f199;
	fma.rn.f32 	%f226, %f196, %f198, %f225;
	add.f32 	%f227, %f224, %f226;
	ld.global.nc.u32 	%r250, [%rd51+16];
	mov.b32 	{%rs35, %rs36}, %r250;
	// begin inline asm
	{ cvt.f32.bf16 %f200, %rs35;}

	// end inline asm
	// begin inline asm
	{ cvt.f32.bf16 %f201, %rs36;}

	// end inline asm
	ld.global.nc.u32 	%r251, [%rd52+16];
	mov.b32 	{%rs37, %rs38}, %r251;
	// begin inline asm
	{ cvt.f32.bf16 %f202, %rs37;}

	// end inline asm
	// begin inline asm
	{ cvt.f32.bf16 %f203, %rs38;}

	// end inline asm
	mul.f32 	%f228, %f201, %f203;
	fma.rn.f32 	%f229, %f200, %f202, %f228;
	add.f32 	%f230, %f227, %f229;
	ld.global.nc.u32 	%r252, [%rd51+20];
	mov.b32 	{%rs39, %rs40}, %r252;
	// begin inline asm
	{ cvt.f32.bf16 %f204, %rs39;}

	// end inline asm
	// begin inline asm
	{ cvt.f32.bf16 %f205, %rs40;}

	// end inline asm
	ld.global.nc.u32 	%r253, [%rd52+20];
	mov.b32 	{%rs41, %rs42}, %r253;
	// begin inline asm
	{ cvt.f32.bf16 %f206, %rs41;}

	// end inline asm
	// begin inline asm
	{ cvt.f32.bf16 %f207, %rs42;}

	// end inline asm
	mul.f32 	%f231, %f205, %f207;
	fma.rn.f32 	%f232, %f204, %f206, %f231;
	add.f32 	%f233, %f230, %f232;
	ld.global.nc.u32 	%r254, [%rd51+24];
	mov.b32 	{%rs43, %rs44}, %r254;
	// begin inline asm
	{ cvt.f32.bf16 %f208, %rs43;}

	// end inline asm
	// begin inline asm
	{ cvt.f32.bf16 %f209, %rs44;}

	// end inline asm
	ld.global.nc.u32 	%r255, [%rd52+24];
	mov.b32 	{%rs45, %rs46}, %r255;
	// begin inline asm
	{ cvt.f32.bf16 %f210, %rs45;}

	// end inline asm
	// begin inline asm
	{ cvt.f32.bf16 %f211, %rs46;}

	// end inline asm
	mul.f32 	%f234, %f209, %f211;
	fma.rn.f32 	%f235, %f208, %f210, %f234;
	add.f32 	%f236, %f233, %f235;
	ld.global.nc.u32 	%r256, [%rd51+28];
	mov.b32 	{%rs47, %rs48}, %r256;
	// begin inline asm
	{ cvt.f32.bf16 %f212, %rs47;}

	// end inline asm
	// begin inline asm
	{ cvt.f32.bf16 %f213, %rs48;}

	// end inline asm
	ld.global.nc.u32 	%r257, [%rd52+28];
	mov.b32 	{%rs49, %rs50}, %r257;
	// begin inline asm
	{ cvt.f32.bf16 %f214, %rs49;}

	// end inline asm
	// begin inline asm
	{ cvt.f32.bf16 %f215, %rs50;}

	// end inline asm
	mul.f32 	%f237, %f213, %f215;
	fma.rn.f32 	%f238, %f212, %f214, %f237;
	add.f32 	%f1107, %f236, %f238;
	add.s32 	%r574, %r574, 8;
	setp.ne.s32 	%p15, %r574, %r44;
	mov.u32 	%r576, %r44;
	@%p15 bra 	$L__BB0_38;
$L__BB0_39:
	setp.eq.s32 	%p16, %r42, 0;
	@%p16 bra 	$L__BB0_47;
	add.s32 	%r258, %r42, -1;
	setp.lt.u32 	%p17, %r258, 3;
	@%p17 bra 	$L__BB0_42;
	mul.wide.u32 	%rd53, %r576, 4;
	add.s64 	%rd54, %rd8, %rd53;
	add.s64 	%rd55, %rd12, %rd53;
	ld.global.nc.u32 	%r259, [%rd54];
	mov.b32 	{%rs51, %rs52}, %r259;
	// begin inline asm
	{ cvt.f32.bf16 %f240, %rs51;}

	// end inline asm
	// begin inline asm
	{ cvt.f32.bf16 %f241, %rs52;}

	// end inline asm
	ld.global.nc.u32 	%r260, [%rd55];
	mov.b32 	{%rs53, %rs54}, %r260;
	// begin inline asm
	{ cvt.f32.bf16 %f242, %rs53;}

	// end inline asm
	// begin inline asm
	{ cvt.f32.bf16 %f243, %rs54;}

	// end inline asm
	mul.f32 	%f256, %f241, %f243;
	fma.rn.f32 	%f257, %f240, %f242, %f256;
	add.f32 	%f258, %f1107, %f257;
	ld.global.nc.u32 	%r261, [%rd54+4];
	mov.b32 	{%rs55, %rs56}, %r261;
	// begin inline asm
	{ cvt.f32.bf16 %f244, %rs55;}

	// end inline asm
	// begin inline asm
	{ cvt.f32.bf16 %f245, %rs56;}

	// end inline asm
	ld.global.nc.u32 	%r262, [%rd55+4];
	mov.b32 	{%rs57, %rs58}, %r262;
	// begin inline asm
	{ cvt.f32.bf16 %f246, %rs57;}

	// end inline asm
	// begin inline asm
	{ cvt.f32.bf16 %f247, %rs58;}

	// end inline asm
	mul.f32 	%f259, %f245, %f247;
	fma.rn.f32 	%f260, %f244, %f246, %f259;
	add.f32 	%f261, %f258, %f260;
	ld.global.nc.u32 	%r263, [%rd54+8];
	mov.b32 	{%rs59, %rs60}, %r263;
	// begin inline asm
	{ cvt.f32.bf16 %f248, %rs59;}

	// end inline asm
	// begin inline asm
	{ cvt.f32.bf16 %f249, %rs60;}

	// end inline asm
	ld.global.nc.u32 	%r264, [%rd55+8];
	mov.b32 	{%rs61, %rs62}, %r264;
	// begin inline asm
	{ cvt.f32.bf16 %f250, %rs61;}

	// end inline asm
	// begin inline asm
	{ cvt.f32.bf16 %f251, %rs62;}

	// end inline asm
	mul.f32 	%f262, %f249, %f251;
	fma.rn.f32 	%f263, %f248, %f250, %f262;
	add.f32 	%f264, %f261, %f263;
	ld.global.nc.u32 	%r265, [%rd54+12];
	mov.b32 	{%rs63, %rs64}, %r265;
	// begin inline asm
	{ cvt.f32.bf16 %f252, %rs63;}

	// end inline asm
	// begin inline asm
	{ cvt.f32.bf16 %f253, %rs64;}

	// end inline asm
	ld.global.nc.u32 	%r266, [%rd55+12];
	mov.b32 	{%rs65, %rs66}, %r266;
	// begin inline asm
	{ cvt.f32.bf16 %f254, %rs65;}

	// end inline asm
	// begin inline asm
	{ cvt.f32.bf16 %f255, %rs66;}

	// end inline asm
	mul.f32 	%f265, %f253, %f255;
	fma.rn.f32 	%f266, %f252, %f254, %f265;
	add.f32 	%f1107, %f264, %f266;
	add.s32 	%r576, %r576, 4;
$L__BB0_42:
	setp.eq.s32 	%p18, %r43, 0;
	@%p18 bra 	$L__BB0_47;
	setp.eq.s32 	%p19, %r43, 1;
	@%p19 bra 	$L__BB0_45;
	mul.wide.u32 	%rd56, %r576, 4;
	add.s64 	%rd57, %rd8, %rd56;
	add.s64 	%rd58, %rd12, %rd56;
	ld.global.nc.u32 	%r267, [%rd57];
	mov.b32 	{%rs67, %rs68}, %r267;
	// begin inline asm
	{ cvt.f32.bf16 %f268, %rs67;}

	// end inline asm
	// begin inline asm
	{ cvt.f32.bf16 %f269, %rs68;}

	// end inline asm
	ld.global.nc.u32 	%r268, [%rd58];
	mov.b32 	{%rs69, %rs70}, %r268;
	// begin inline asm
	{ cvt.f32.bf16 %f270, %rs69;}

	// end inline asm
	// begin inline asm
	{ cvt.f32.bf16 %f271, %rs70;}

	// end inline asm
	mul.f32 	%f276, %f269, %f271;
	fma.rn.f32 	%f277, %f268, %f270, %f276;
	add.f32 	%f278, %f1107, %f277;
	ld.global.nc.u32 	%r269, [%rd57+4];
	mov.b32 	{%rs71, %rs72}, %r269;
	// begin inline asm
	{ cvt.f32.bf16 %f272, %rs71;}

	// end inline asm
	// begin inline asm
	{ cvt.f32.bf16 %f273, %rs72;}

	// end inline asm
	ld.global.nc.u32 	%r270, [%rd58+4];
	mov.b32 	{%rs73, %rs74}, %r270;
	// begin inline asm
	{ cvt.f32.bf16 %f274, %rs73;}

	// end inline asm
	// begin inline asm
	{ cvt.f32.bf16 %f275, %rs74;}

	// end inline asm
	mul.f32 	%f279, %f273, %f275;
	fma.rn.f32 	%f280, %f272, %f274, %f279;
	add.f32 	%f1107, %f278, %f280;
	add.s32 	%r576, %r576, 2;
$L__BB0_45:
	setp.eq.s32 	%p20, %r45, 0;
	@%p20 bra 	$L__BB0_47;
	mul.wide.u32 	%rd59, %r576, 4;
	add.s64 	%rd60, %rd8, %rd59;
	add.s64 	%rd61, %rd12, %rd59;
	ld.global.nc.u32 	%r271, [%rd60];
	mov.b32 	{%rs75, %rs76}, %r271;
	// begin inline asm
	{ cvt.f32.bf16 %f281, %rs75;}

	// end inline asm
	// begin inline asm
	{ cvt.f32.bf16 %f282, %rs76;}

	// end inline asm
	ld.global.nc.u32 	%r272, [%rd61];
	mov.b32 	{%rs77, %rs78}, %r272;
	// begin inline asm
	{ cvt.f32.bf16 %f283, %rs77;}

	// end inline asm
	// begin inline asm
	{ cvt.f32.bf16 %f284, %rs78;}

	// end inline asm
	mul.f32 	%f285, %f282, %f284;
	fma.rn.f32 	%f286, %f281, %f283, %f285;
	add.f32 	%f1107, %f1107, %f286;
$L__BB0_47:
	ld.param.u64 	%rd154, [fused_qkv_attention_bf16_param_3];
	cvta.to.global.u64 	%rd62, %rd154;
	mul.wide.s32 	%rd63, %r573, 2;
	add.s64 	%rd64, %rd62, %rd63;
	ld.global.nc.u16 	%rs79, [%rd64];
	// begin inline asm
	{ cvt.f32.bf16 %f287, %rs79;}

	// end inline asm
	add.f32 	%f288, %f1107, %f287;
	// begin inline asm
	{  cvt.rn.bf16.f32 %rs80, %f288;}

	// end inline asm
	shl.b32 	%r273, %r573, 1;
	mov.u32 	%r274, shared_mem;
	add.s32 	%r275, %r274, %r273;
	st.shared.u16 	[%r275], %rs80;
	add.s32 	%r573, %r573, %r12;
	setp.lt.s32 	%p21, %r573, %r2;
	@%p21 bra 	$L__BB0_36;
	bra.uni 	$L__BB0_58;
$L__BB0_48:
	setp.ne.s32 	%p5, %r11, 1;
	@%p5 bra 	$L__BB0_54;
	ld.param.s8 	%rs519, [fused_qkv_attention_bf16_param_13];
	setp.ne.s16 	%p9, %rs519, 0;
	ld.global.nc.u16 	%rs1, [%rd9+-2];
	@%p9 bra 	$L__BB0_52;
	// begin inline asm
	{ cvt.f32.bf16 %f178, %rs1;}

	// end inline asm
	cvt.u64.u32 	%rd45, %r210;
	mov.u32 	%r237, shared_mem;
	mov.u32 	%r578, %r618;
$L__BB0_51:
	mul.lo.s32 	%r235, %r578, %r210;
	cvt.s64.s32 	%rd44, %r235;
	add.s64 	%rd46, %rd44, %rd45;
	shl.b64 	%rd47, %rd46, 1;
	add.s64 	%rd48, %rd2, %rd47;
	ld.global.nc.u16 	%rs17, [%rd48+-2];
	// begin inline asm
	{ cvt.f32.bf16 %f179, %rs17;}

	// end inline asm
	fma.rn.f32 	%f180, %f178, %f179, 0f00000000;
	// begin inline asm
	{  cvt.rn.bf16.f32 %rs18, %f180;}

	// end inline asm
	shl.b32 	%r236, %r578, 1;
	add.s32 	%r238, %r237, %r236;
	st.shared.u16 	[%r238], %rs18;
	add.s32 	%r578, %r578, %r12;
	setp.lt.s32 	%p11, %r578, %r2;
	@%p11 bra 	$L__BB0_51;
	bra.uni 	$L__BB0_58;
$L__BB0_52:
	// begin inline asm
	{ cvt.f32.bf16 %f173, %rs1;}

	// end inline asm
	cvt.u64.u32 	%rd38, %r210;
	mov.u32 	%r233, shared_mem;
	mov.u32 	%r579, %r618;
$L__BB0_53:
	mul.lo.s32 	%r231, %r579, %r210;
	cvt.s64.s32 	%rd37, %r231;
	add.s64 	%rd39, %rd37, %rd38;
	shl.b64 	%rd40, %rd39, 1;
	add.s64 	%rd41, %rd2, %rd40;
	ld.global.nc.u16 	%rs13, [%rd41+-2];
	// begin inline asm
	{ cvt.f32.bf16 %f174, %rs13;}

	// end inline asm
	fma.rn.f32 	%f177, %f173, %f174, 0f00000000;
	mul.wide.s32 	%rd42, %r579, 2;
	add.s64 	%rd43, %rd1, %rd42;
	ld.global.nc.u16 	%rs14, [%rd43];
	// begin inline asm
	{ cvt.f32.bf16 %f175, %rs14;}

	// end inline asm
	add.f32 	%f176, %f177, %f175;
	// begin inline asm
	{  cvt.rn.bf16.f32 %rs15, %f176;}

	// end inline asm
	shl.b32 	%r232, %r579, 1;
	add.s32 	%r234, %r233, %r232;
	st.shared.u16 	[%r234], %rs15;
	add.s32 	%r579, %r579, %r12;
	setp.lt.s32 	%p10, %r579, %r2;
	@%p10 bra 	$L__BB0_53;
	bra.uni 	$L__BB0_58;
$L__BB0_54:
	ld.param.s8 	%rs518, [fused_qkv_attention_bf16_param_13];
	setp.eq.s16 	%p6, %rs518, 0;
	mov.u32 	%r581, %r618;
	@%p6 bra 	$L__BB0_55;
	bra.uni 	$L__BB0_57;
$L__BB0_55:
	mov.f32 	%f172, 0f00000000;
	// begin inline asm
	{  cvt.rn.bf16.f32 %rs11, %f172;}

	// end inline asm
	mov.u32 	%r229, shared_mem;
	mov.u32 	%r580, %r618;
$L__BB0_56:
	shl.b32 	%r228, %r580, 1;
	add.s32 	%r230, %r229, %r228;
	st.shared.u16 	[%r230], %rs11;
	add.s32 	%r580, %r580, %r12;
	setp.lt.s32 	%p8, %r580, %r2;
	@%p8 bra 	$L__BB0_56;
	bra.uni 	$L__BB0_58;
$L__BB0_57:
	mul.wide.s32 	%rd35, %r581, 2;
	add.s64 	%rd36, %rd1, %rd35;
	ld.global.nc.u16 	%rs9, [%rd36];
	// begin inline asm
	{ cvt.f32.bf16 %f170, %rs9;}

	// end inline asm
	add.f32 	%f171, %f170, 0f00000000;
	// begin inline asm
	{  cvt.rn.bf16.f32 %rs10, %f171;}

	// end inline asm
	shl.b32 	%r225, %r581, 1;
	mov.u32 	%r226, shared_mem;
	add.s32 	%r227, %r226, %r225;
	st.shared.u16 	[%r227], %rs10;
	add.s32 	%r581, %r581, %r12;
	setp.lt.s32 	%p7, %r581, %r2;
	@%p7 bra 	$L__BB0_57;
$L__BB0_58:
	shl.b32 	%r351, %r1, 1;
	mov.u32 	%r352, shared_mem;
	add.s32 	%r353, %r352, %r351;
	add.s32 	%r63, %r353, 1536;
	bar.sync 	0;
	setp.lt.s32 	%p39, %r211, 1;
	@%p39 bra 	$L__BB0_102;
	setp.gt.s32 	%p40, %r1, 0;
	cvt.rn.f32.s32 	%f43, %r1;
	mul.lo.s32 	%r354, %r9, %r1;
	shr.u32 	%r355, %r354, 31;
	add.s32 	%r356, %r354, %r355;
	shr.s32 	%r64, %r356, 1;
	shr.s32 	%r357, %r1, 31;
	shr.u32 	%r358, %r357, 30;
	add.s32 	%r359, %r1, %r358;
	shr.s32 	%r65, %r359, 2;
	mov.u32 	%r66, %ntid.x;
	@%p40 bra 	$L__BB0_65;
	mov.f32 	%f506, 0f00000000;
	div.rn.f32 	%f507, %f506, %f43;
	add.f32 	%f44, %f507, 0f358637BD;
	mov.b32 	%r592, 0;
	rsqrt.approx.f32 	%f82, %f44;
	mul.wide.s32 	%rd104, %r65, 2;
$L__BB0_61:
	setp.ge.s32 	%p41, %r618, %r1;
	@%p41 bra 	$L__BB0_101;
	mul.lo.s32 	%r95, %r592, %r1;
	mov.u32 	%r593, %r618;
$L__BB0_63:
	add.s32 	%r361, %r593, %r95;
	shl.b32 	%r362, %r361, 1;
	add.s32 	%r97, %r352, %r362;
	ld.shared.u16 	%rs206, [%r97];
	// begin inline asm
	{ cvt.f32.bf16 %f508, %rs206;}

	// end inline asm
	shl.b32 	%r364, %r210, 1;
	add.s32 	%r98, %r97, %r364;
	ld.shared.u16 	%rs207, [%r98];
	// begin inline asm
	{ cvt.f32.bf16 %f509, %rs207;}

	// end inline asm
	mul.f32 	%f512, %f508, %f82;
	shl.b32 	%r365, %r593, 1;
	add.s32 	%r366, %r352, %r365;
	ld.shared.u16 	%rs208, [%r366+1536];
	// begin inline asm
	{ cvt.f32.bf16 %f510, %rs208;}

	// end inline asm
	mul.f32 	%f83, %f512, %f510;
	mul.f32 	%f513, %f509, %f82;
	add.s32 	%r367, %r63, %r365;
	ld.shared.u16 	%rs209, [%r367];
	// begin inline asm
	{ cvt.f32.bf16 %f511, %rs209;}

	// end inline asm
	mul.f32 	%f84, %f513, %f511;
	and.b32  	%r99, %r593, 1;
	setp.eq.b32 	%p42, %r99, 1;
	add.s32 	%r368, %r593, 1;
	setp.ge.s32 	%p43, %r368, %r1;
	or.pred  	%p44, %p42, %p43;
	@%p44 bra 	$L__BB0_97;
	shr.s32 	%r374, %r593, 1;
	add.s32 	%r375, %r374, %r64;
	mul.wide.s32 	%rd102, %r375, 2;
	add.s64 	%rd103, %rd3, %rd102;
	ld.global.nc.u16 	%rs215, [%rd103];
	// begin inline asm
	{ cvt.f32.bf16 %f521, %rs215;}

	// end inline asm
	add.s64 	%rd105, %rd103, %rd104;
	ld.global.nc.u16 	%rs216, [%rd105];
	// begin inline asm
	{ cvt.f32.bf16 %f522, %rs216;}

	// end inline asm
	mul.f32 	%f525, %f83, %f521;
	ld.shared.u16 	%rs217, [%r97+2];
	// begin inline asm
	{ cvt.f32.bf16 %f523, %rs217;}

	// end inline asm
	mul.f32 	%f526, %f522, %f523;
	sub.f32 	%f1126, %f525, %f526;
	mul.f32 	%f527, %f84, %f521;
	ld.shared.u16 	%rs218, [%r98+2];
	// begin inline asm
	{ cvt.f32.bf16 %f524, %rs218;}

	// end inline asm
	mul.f32 	%f528, %f522, %f524;
	sub.f32 	%f1127, %f527, %f528;
	bra.uni 	$L__BB0_100;
$L__BB0_65:
	and.b32  	%r67, %r1, 7;
	and.b32  	%r68, %r1, 3;
	and.b32  	%r69, %r1, 2147483640;
	mov.b32 	%r582, 0;
$L__BB0_66:
	setp.lt.s32 	%p48, %r618, %r1;
	@%p48 bra 	$L__BB0_68;
$L__BB0_67:
	add.s32 	%r582, %r582, 1;
	setp.eq.s32 	%p70, %r582, %r211;
	@%p70 bra 	$L__BB0_102;
	bra.uni 	$L__BB0_66;
$L__BB0_68:
	mul.lo.s32 	%r72, %r582, %r1;
	add.s32 	%r73, %r72, %r210;
	mov.u32 	%r583, %r618;
$L__BB0_69:
	setp.lt.u32 	%p49, %r1, 8;
	add.s32 	%r378, %r583, %r72;
	shl.b32 	%r379, %r378, 1;
	mov.u32 	%r380, shared_mem;
	add.s32 	%r75, %r380, %r379;
	ld.shared.u16 	%rs221, [%r75];
	// begin inline asm
	{ cvt.f32.bf16 %f531, %rs221;}

	// end inline asm
	shl.b32 	%r381, %r210, 1;
	add.s32 	%r76, %r75, %r381;
	ld.shared.u16 	%rs222, [%r76];
	// begin inline asm
	{ cvt.f32.bf16 %f532, %rs222;}

	// end inline asm
	mov.f32 	%f1125, 0f00000000;
	mov.b32 	%r590, 0;
	@%p49 bra 	$L__BB0_72;
	mov.f32 	%f1125, 0f00000000;
	mov.b32 	%r584, 0;
$L__BB0_71:
	.pragma "nounroll";
	add.s32 	%r383, %r584, %r72;
	shl.b32 	%r384, %r383, 1;
	mov.u32 	%r385, shared_mem;
	add.s32 	%r386, %r385, %r384;
	ld.shared.u16 	%rs223, [%r386];
	// begin inline asm
	{ cvt.f32.bf16 %f536, %rs223;}

	// end inline asm
	fma.rn.f32 	%f544, %f536, %f536, %f1125;
	ld.shared.u16 	%rs224, [%r386+2];
	// begin inline asm
	{ cvt.f32.bf16 %f537, %rs224;}

	// end inline asm
	fma.rn.f32 	%f545, %f537, %f537, %f544;
	ld.shared.u16 	%rs225, [%r386+4];
	// begin inline asm
	{ cvt.f32.bf16 %f538, %rs225;}

	// end inline asm
	fma.rn.f32 	%f546, %f538, %f538, %f545;
	ld.shared.u16 	%rs226, [%r386+6];
	// begin inline asm
	{ cvt.f32.bf16 %f539, %rs226;}

	// end inline asm
	fma.rn.f32 	%f547, %f539, %f539, %f546;
	ld.shared.u16 	%rs227, [%r386+8];
	// begin inline asm
	{ cvt.f32.bf16 %f540, %rs227;}

	// end inline asm
	fma.rn.f32 	%f548, %f540, %f540, %f547;
	ld.shared.u16 	%rs228, [%r386+10];
	// begin inline asm
	{ cvt.f32.bf16 %f541, %rs228;}

	// end inline asm
	fma.rn.f32 	%f549, %f541, %f541, %f548;
	ld.shared.u16 	%rs229, [%r386+12];
	// begin inline asm
	{ cvt.f32.bf16 %f542, %rs229;}

	// end inline asm
	fma.rn.f32 	%f550, %f542, %f542, %f549;
	ld.shared.u16 	%rs230, [%r386+14];
	// begin inline asm
	{ cvt.f32.bf16 %f543, %rs230;}

	// end inline asm
	fma.rn.f32 	%f1125, %f543, %f543, %f550;
	add.s32 	%r584, %r584, 8;
	setp.eq.s32 	%p50, %r584, %r69;
	mov.u32 	%r590, %r69;
	@%p50 bra 	$L__BB0_72;
	bra.uni 	$L__BB0_71;
$L__BB0_72:
	add.s32 	%r89, %r67, -1;
	setp.eq.s32 	%p51, %r67, 0;
	@%p51 bra 	$L__BB0_80;
	setp.lt.u32 	%p52, %r89, 3;
	@%p52 bra 	$L__BB0_75;
	add.s32 	%r387, %r590, %r72;
	shl.b32 	%r388, %r387, 1;
	mov.u32 	%r389, shared_mem;
	add.s32 	%r390, %r389, %r388;
	ld.shared.u16 	%rs231, [%r390];
	// begin inline asm
	{ cvt.f32.bf16 %f552, %rs231;}

	// end inline asm
	fma.rn.f32 	%f556, %f552, %f552, %f1125;
	ld.shared.u16 	%rs232, [%r390+2];
	// begin inline asm
	{ cvt.f32.bf16 %f553, %rs232;}

	// end inline asm
	fma.rn.f32 	%f557, %f553, %f553, %f556;
	ld.shared.u16 	%rs233, [%r390+4];
	// begin inline asm
	{ cvt.f32.bf16 %f554, %rs233;}

	// end inline asm
	fma.rn.f32 	%f558, %f554, %f554, %f557;
	ld.shared.u16 	%rs234, [%r390+6];
	// begin inline asm
	{ cvt.f32.bf16 %f555, %rs234;}

	// end inline asm
	fma.rn.f32 	%f1125, %f555, %f555, %f558;
	add.s32 	%r590, %r590, 4;
$L__BB0_75:
	setp.eq.s32 	%p53, %r68, 0;
	@%p53 bra 	$L__BB0_80;
	setp.eq.s32 	%p54, %r68, 1;
	@%p54 bra 	$L__BB0_78;
	add.s32 	%r391, %r590, %r72;
	shl.b32 	%r392, %r391, 1;
	mov.u32 	%r393, shared_mem;
	add.s32 	%r394, %r393, %r392;
	ld.shared.u16 	%rs235, [%r394];
	// begin inline asm
	{ cvt.f32.bf16 %f560, %rs235;}

	// end inline asm
	fma.rn.f32 	%f562, %f560, %f560, %f1125;
	ld.shared.u16 	%rs236, [%r394+2];
	// begin inline asm
	{ cvt.f32.bf16 %f561, %rs236;}

	// end inline asm
	fma.rn.f32 	%f1125, %f561, %f561, %f562;
	add.s32 	%r590, %r590, 2;
$L__BB0_78:
	and.b32  	%r395, %r1, 1;
	setp.eq.b32 	%p55, %r395, 1;
	not.pred 	%p56, %p55;
	@%p56 bra 	$L__BB0_80;
	add.s32 	%r396, %r590, %r72;
	shl.b32 	%r397, %r396, 1;
	mov.u32 	%r398, shared_mem;
	add.s32 	%r399, %r398, %r397;
	ld.shared.u16 	%rs237, [%r399];
	// begin inline asm
	{ cvt.f32.bf16 %f563, %rs237;}

	// end inline asm
	fma.rn.f32 	%f1125, %f563, %f563, %f1125;
$L__BB0_80:
	div.rn.f32 	%f566, %f1125, %f43;
	add.f32 	%f81, %f566, 0f358637BD;
	mov.f32 	%f1118, 0f00000000;
	mov.b32 	%r587, 0;
	@%p49 bra 	$L__BB0_83;
	mov.f32 	%f1118, 0f00000000;
	mov.b32 	%r585, 0;
$L__BB0_82:
	.pragma "nounroll";
	add.s32 	%r402, %r585, %r73;
	shl.b32 	%r403, %r402, 1;
	mov.u32 	%r404, shared_mem;
	add.s32 	%r405, %r404, %r403;
	ld.shared.u16 	%rs238, [%r405];
	// begin inline asm
	{ cvt.f32.bf16 %f568, %rs238;}

	// end inline asm
	fma.rn.f32 	%f576, %f568, %f568, %f1118;
	ld.shared.u16 	%rs239, [%r405+2];
	// begin inline asm
	{ cvt.f32.bf16 %f569, %rs239;}

	// end inline asm
	fma.rn.f32 	%f577, %f569, %f569, %f576;
	ld.shared.u16 	%rs240, [%r405+4];
	// begin inline asm
	{ cvt.f32.bf16 %f570, %rs240;}

	// end inline asm
	fma.rn.f32 	%f578, %f570, %f570, %f577;
	ld.shared.u16 	%rs241, [%r405+6];
	// begin inline asm
	{ cvt.f32.bf16 %f571, %rs241;}

	// end inline asm
	fma.rn.f32 	%f579, %f571, %f571, %f578;
	ld.shared.u16 	%rs242, [%r405+8];
	// begin inline asm
	{ cvt.f32.bf16 %f572, %rs242;}

	// end inline asm
	fma.rn.f32 	%f580, %f572, %f572, %f579;
	ld.shared.u16 	%rs243, [%r405+10];
	// begin inline asm
	{ cvt.f32.bf16 %f573, %rs243;}

	// end inline asm
	fma.rn.f32 	%f581, %f573, %f573, %f580;
	ld.shared.u16 	%rs244, [%r405+12];
	// begin inline asm
	{ cvt.f32.bf16 %f574, %rs244;}

	// end inline asm
	fma.rn.f32 	%f582, %f574, %f574, %f581;
	ld.shared.u16 	%rs245, [%r405+14];
	// begin inline asm
	{ cvt.f32.bf16 %f575, %rs245;}

	// end inline asm
	fma.rn.f32 	%f1118, %f575, %f575, %f582;
	add.s32 	%r585, %r585, 8;
	setp.eq.s32 	%p58, %r585, %r69;
	mov.u32 	%r587, %r69;
	@%p58 bra 	$L__BB0_83;
	bra.uni 	$L__BB0_82;
$L__BB0_83:
	@%p51 bra 	$L__BB0_91;
	setp.lt.u32 	%p60, %r89, 3;
	@%p60 bra 	$L__BB0_86;
	add.s32 	%r406, %r587, %r73;
	shl.b32 	%r407, %r406, 1;
	mov.u32 	%r408, shared_mem;
	add.s32 	%r409, %r408, %r407;
	ld.shared.u16 	%rs246, [%r409];
	// begin inline asm
	{ cvt.f32.bf16 %f584, %rs246;}

	// end inline asm
	fma.rn.f32 	%f588, %f584, %f584, %f1118;
	ld.shared.u16 	%rs247, [%r409+2];
	// begin inline asm
	{ cvt.f32.bf16 %f585, %rs247;}

	// end inline asm
	fma.rn.f32 	%f589, %f585, %f585, %f588;
	ld.shared.u16 	%rs248, [%r409+4];
	// begin inline asm
	{ cvt.f32.bf16 %f586, %rs248;}

	// end inline asm
	fma.rn.f32 	%f590, %f586, %f586, %f589;
	ld.shared.u16 	%rs249, [%r409+6];
	// begin inline asm
	{ cvt.f32.bf16 %f587, %rs249;}

	// end inline asm
	fma.rn.f32 	%f1118, %f587, %f587, %f590;
	add.s32 	%r587, %r587, 4;
$L__BB0_86:
	setp.eq.s32 	%p61, %r68, 0;
	@%p61 bra 	$L__BB0_91;
	setp.eq.s32 	%p62, %r68, 1;
	@%p62 bra 	$L__BB0_89;
	add.s32 	%r410, %r587, %r73;
	shl.b32 	%r411, %r410, 1;
	mov.u32 	%r412, shared_mem;
	add.s32 	%r413, %r412, %r411;
	ld.shared.u16 	%rs250, [%r413];
	// begin inline asm
	{ cvt.f32.bf16 %f592, %rs250;}

	// end inline asm
	fma.rn.f32 	%f594, %f592, %f592, %f1118;
	ld.shared.u16 	%rs251, [%r413+2];
	// begin inline asm
	{ cvt.f32.bf16 %f593, %rs251;}

	// end inline asm
	fma.rn.f32 	%f1118, %f593, %f593, %f594;
	add.s32 	%r587, %r587, 2;
$L__BB0_89:
	and.b32  	%r414, %r1, 1;
	setp.eq.b32 	%p63, %r414, 1;
	not.pred 	%p64, %p63;
	@%p64 bra 	$L__BB0_91;
	add.s32 	%r415, %r587, %r73;
	shl.b32 	%r416, %r415, 1;
	mov.u32 	%r417, shared_mem;
	add.s32 	%r418, %r417, %r416;
	ld.shared.u16 	%rs252, [%r418];
	// begin inline asm
	{ cvt.f32.bf16 %f595, %rs252;}

	// end inline asm
	fma.rn.f32 	%f1118, %f595, %f595, %f1118;
$L__BB0_91:
	div.rn.f32 	%f598, %f1118, %f43;
	add.f32 	%f599, %f598, 0f358637BD;
	rsqrt.approx.f32 	%f600, %f599;
	rsqrt.approx.f32 	%f601, %f81;
	mul.f32 	%f602, %f531, %f601;
	shl.b32 	%r419, %r583, 1;
	mov.u32 	%r420, shared_mem;
	add.s32 	%r421, %r420, %r419;
	ld.shared.u16 	%rs253, [%r421+1536];
	// begin inline asm
	{ cvt.f32.bf16 %f596, %rs253;}

	// end inline asm
	mul.f32 	%f69, %f602, %f596;
	mul.f32 	%f603, %f532, %f600;
	add.s32 	%r422, %r63, %r419;
	ld.shared.u16 	%rs254, [%r422];
	// begin inline asm
	{ cvt.f32.bf16 %f597, %rs254;}

	// end inline asm
	mul.f32 	%f70, %f603, %f597;
	and.b32  	%r87, %r583, 1;
	setp.eq.s32 	%p65, %r87, 0;
	add.s32 	%r423, %r583, 1;
	setp.lt.s32 	%p66, %r423, %r1;
	and.pred  	%p67, %p65, %p66;
	@%p67 bra 	$L__BB0_95;
	@%p65 bra 	$L__BB0_94;
	add.s32 	%r424, %r583, -1;
	shr.s32 	%r425, %r424, 1;
	add.s32 	%r426, %r425, %r64;
	mul.wide.s32 	%rd106, %r426, 2;
	add.s64 	%rd107, %rd3, %rd106;
	ld.global.nc.u16 	%rs255, [%rd107];
	// begin inline asm
	{ cvt.f32.bf16 %f604, %rs255;}

	// end inline asm
	shl.b32 	%r427, %r65, 1;
	cvt.u64.u32 	%rd108, %r427;
	add.s64 	%rd109, %rd107, %rd108;
	ld.global.nc.u16 	%rs256, [%rd109];
	// begin inline asm
	{ cvt.f32.bf16 %f605, %rs256;}

	// end inline asm
	ld.shared.u16 	%rs257, [%r75+-2];
	// begin inline asm
	{ cvt.f32.bf16 %f606, %rs257;}

	// end inline asm
	mul.f32 	%f608, %f604, %f606;
	fma.rn.f32 	%f1110, %f69, %f605, %f608;
	ld.shared.u16 	%rs258, [%r76+-2];
	// begin inline asm
	{ cvt.f32.bf16 %f607, %rs258;}

	// end inline asm
	mul.f32 	%f609, %f604, %f607;
	fma.rn.f32 	%f1111, %f70, %f605, %f609;
	bra.uni 	$L__BB0_96;
$L__BB0_94:
	shr.s32 	%r428, %r583, 1;
	add.s32 	%r429, %r428, %r64;
	mul.wide.s32 	%rd110, %r429, 2;
	add.s64 	%rd111, %rd3, %rd110;
	ld.global.nc.u16 	%rs259, [%rd111];
	// begin inline asm
	{ cvt.f32.bf16 %f610, %rs259;}

	// end inline asm
	mul.f32 	%f1110, %f69, %f610;
	mul.f32 	%f1111, %f70, %f610;
	bra.uni 	$L__BB0_96;
$L__BB0_95:
	shr.s32 	%r430, %r583, 1;
	add.s32 	%r431, %r430, %r64;
	mul.wide.s32 	%rd112, %r431, 2;
	add.s64 	%rd113, %rd3, %rd112;
	ld.global.nc.u16 	%rs260, [%rd113];
	// begin inline asm
	{ cvt.f32.bf16 %f611, %rs260;}

	// end inline asm
	shl.b32 	%r432, %r65, 1;
	cvt.u64.u32 	%rd114, %r432;
	add.s64 	%rd115, %rd113, %rd114;
	ld.global.nc.u16 	%rs261, [%rd115];
	// begin inline asm
	{ cvt.f32.bf16 %f612, %rs261;}

	// end inline asm
	mul.f32 	%f615, %f69, %f611;
	ld.shared.u16 	%rs262, [%r75+2];
	// begin inline asm
	{ cvt.f32.bf16 %f613, %rs262;}

	// end inline asm
	mul.f32 	%f616, %f612, %f613;
	sub.f32 	%f1110, %f615, %f616;
	mul.f32 	%f617, %f70, %f611;
	ld.shared.u16 	%rs263, [%r76+2];
	// begin inline asm
	{ cvt.f32.bf16 %f614, %rs263;}

	// end inline asm
	mul.f32 	%f618, %f612, %f614;
	sub.f32 	%f1111, %f617, %f618;
$L__BB0_96:
	// begin inline asm
	{  cvt.rn.bf16.f32 %rs264, %f1110;}

	// end inline asm
	st.shared.u16 	[%r75], %rs264;
	// begin inline asm
	{  cvt.rn.bf16.f32 %rs265, %f1111;}

	// end inline asm
	st.shared.u16 	[%r76], %rs265;
	add.s32 	%r583, %r583, %r66;
	setp.lt.s32 	%p69, %r583, %r1;
	@%p69 bra 	$L__BB0_69;
	bra.uni 	$L__BB0_67;
$L__BB0_97:
	setp.ne.s32 	%p45, %r99, 0;
	@%p45 bra 	$L__BB0_99;
	shr.s32 	%r372, %r593, 1;
	add.s32 	%r373, %r372, %r64;
	mul.wide.s32 	%rd100, %r373, 2;
	add.s64 	%rd101, %rd3, %rd100;
	ld.global.nc.u16 	%rs214, [%rd101];
	// begin inline asm
	{ cvt.f32.bf16 %f520, %rs214;}

	// end inline asm
	mul.f32 	%f1126, %f83, %f520;
	mul.f32 	%f1127, %f84, %f520;
	bra.uni 	$L__BB0_100;
$L__BB0_99:
	add.s32 	%r369, %r593, -1;
	shr.s32 	%r370, %r369, 1;
	add.s32 	%r371, %r370, %r64;
	mul.wide.s32 	%rd96, %r371, 2;
	add.s64 	%rd97, %rd3, %rd96;
	ld.global.nc.u16 	%rs210, [%rd97];
	// begin inline asm
	{ cvt.f32.bf16 %f514, %rs210;}

	// end inline asm
	add.s64 	%rd99, %rd97, %rd104;
	ld.global.nc.u16 	%rs211, [%rd99];
	// begin inline asm
	{ cvt.f32.bf16 %f515, %rs211;}

	// end inline asm
	ld.shared.u16 	%rs212, [%r97+-2];
	// begin inline asm
	{ cvt.f32.bf16 %f516, %rs212;}

	// end inline asm
	mul.f32 	%f518, %f514, %f516;
	fma.rn.f32 	%f1126, %f83, %f515, %f518;
	ld.shared.u16 	%rs213, [%r98+-2];
	// begin inline asm
	{ cvt.f32.bf16 %f517, %rs213;}

	// end inline asm
	mul.f32 	%f519, %f514, %f517;
	fma.rn.f32 	%f1127, %f84, %f515, %f519;
$L__BB0_100:
	// begin inline asm
	{  cvt.rn.bf16.f32 %rs219, %f1126;}

	// end inline asm
	st.shared.u16 	[%r97], %rs219;
	// begin inline asm
	{  cvt.rn.bf16.f32 %rs220, %f1127;}

	// end inline asm
	st.shared.u16 	[%r98], %rs220;
	add.s32 	%r593, %r593, %r66;
	setp.lt.s32 	%p46, %r593, %r1;
	@%p46 bra 	$L__BB0_63;
$L__BB0_101:
	add.s32 	%r592, %r592, 1;
	setp.ne.s32 	%p47, %r592, %r211;
	@%p47 bra 	$L__BB0_61;
$L__BB0_102:
	setp.lt.s32 	%p71, %r211, 1;
	bar.sync 	0;
	@%p71 bra 	$L__BB0_175;
	shl.b32 	%r434, %r1, 1;
	add.s32 	%r102, %r63, %r434;
	mov.u32 	%r103, %ntid.x;
	shl.b32 	%r104, %r210, 1;
	mad.lo.s32 	%r435, %r8, %r209, %r9;
	mul.lo.s32 	%r105, %r435, %r210;
	add.s32 	%r106, %r209, -1;
	and.b32  	%r107, %r209, 15;
	and.b32  	%r108, %r209, 7;
	and.b32  	%r109, %r209, 3;
	and.b32  	%r110, %r1, 7;
	and.b32  	%r111, %r1, 2147483640;
	and.b32  	%r112, %r209, 2147483632;
	and.b32  	%r113, %r209, 1;
	and.b32  	%r114, %r209, 2147483640;
	mov.b32 	%r594, 0;
	cvt.rn.f32.s32 	%f621, %r1;
	sqrt.rn.f32 	%f93, %f621;
$L__BB0_104:
	setp.ge.s32 	%p72, %r618, %r209;
	@%p72 bra 	$L__BB0_121;
	setp.lt.s32 	%p73, %r1, 1;
	mul.lo.s32 	%r116, %r594, %r1;
	mul.lo.s32 	%r117, %r594, %r209;
	@%p73 bra 	$L__BB0_119;
	mov.u32 	%r595, %r618;
$L__BB0_107:
	add.s32 	%r440, %r1, -1;
	setp.lt.u32 	%p75, %r440, 7;
	mov.f32 	%f1135, 0f00000000;
	mov.b32 	%r598, 0;
	@%p75 bra 	$L__BB0_110;
	mov.f32 	%f1135, 0f00000000;
	mov.b32 	%r596, 0;
$L__BB0_109:
	.pragma "nounroll";
	add.s32 	%r442, %r596, %r116;
	shl.b32 	%r443, %r442, 1;
	mov.u32 	%r444, shared_mem;
	add.s32 	%r445, %r444, %r443;
	ld.shared.u16 	%rs267, [%r445];
	// begin inline asm
	{ cvt.f32.bf16 %f627, %rs267;}

	// end inline asm
	add.s32 	%r446, %r445, %r104;
	ld.shared.u16 	%rs268, [%r446];
	// begin inline asm
	{ cvt.f32.bf16 %f628, %rs268;}

	// end inline asm
	fma.rn.f32 	%f643, %f627, %f628, %f1135;
	ld.shared.u16 	%rs269, [%r445+2];
	// begin inline asm
	{ cvt.f32.bf16 %f629, %rs269;}

	// end inline asm
	ld.shared.u16 	%rs270, [%r446+2];
	// begin inline asm
	{ cvt.f32.bf16 %f630, %rs270;}

	// end inline asm
	fma.rn.f32 	%f644, %f629, %f630, %f643;
	ld.shared.u16 	%rs271, [%r445+4];
	// begin inline asm
	{ cvt.f32.bf16 %f631, %rs271;}

	// end inline asm
	ld.shared.u16 	%rs272, [%r446+4];
	// begin inline asm
	{ cvt.f32.bf16 %f632, %rs272;}

	// end inline asm
	fma.rn.f32 	%f645, %f631, %f632, %f644;
	ld.shared.u16 	%rs273, [%r445+6];
	// begin inline asm
	{ cvt.f32.bf16 %f633, %rs273;}

	// end inline asm
	ld.shared.u16 	%rs274, [%r446+6];
	// begin inline asm
	{ cvt.f32.bf16 %f634, %rs274;}

	// end inline asm
	fma.rn.f32 	%f646, %f633, %f634, %f645;
	ld.shared.u16 	%rs275, [%r445+8];
	// begin inline asm
	{ cvt.f32.bf16 %f635, %rs275;}

	// end inline asm
	ld.shared.u16 	%rs276, [%r446+8];
	// begin inline asm
	{ cvt.f32.bf16 %f636, %rs276;}

	// end inline asm
	fma.rn.f32 	%f647, %f635, %f636, %f646;
	ld.shared.u16 	%rs277, [%r445+10];
	// begin inline asm
	{ cvt.f32.bf16 %f637, %rs277;}

	// end inline asm
	ld.shared.u16 	%rs278, [%r446+10];
	// begin inline asm
	{ cvt.f32.bf16 %f638, %rs278;}

	// end inline asm
	fma.rn.f32 	%f648, %f637, %f638, %f647;
	ld.shared.u16 	%rs279, [%r445+12];
	// begin inline asm
	{ cvt.f32.bf16 %f639, %rs279;}

	// end inline asm
	ld.shared.u16 	%rs280, [%r446+12];
	// begin inline asm
	{ cvt.f32.bf16 %f640, %rs280;}

	// end inline asm
	fma.rn.f32 	%f649, %f639, %f640, %f648;
	ld.shared.u16 	%rs281, [%r445+14];
	// begin inline asm
	{ cvt.f32.bf16 %f641, %rs281;}

	// end inline asm
	ld.shared.u16 	%rs282, [%r446+14];
	// begin inline asm
	{ cvt.f32.bf16 %f642, %rs282;}

	// end inline asm
	fma.rn.f32 	%f1135, %f641, %f642, %f649;
	add.s32 	%r596, %r596, 8;
	setp.ne.s32 	%p76, %r596, %r111;
	mov.u32 	%r598, %r111;
	@%p76 bra 	$L__BB0_109;
$L__BB0_110:
	setp.eq.s32 	%p77, %r110, 0;
	@%p77 bra 	$L__BB0_118;
	add.s32 	%r447, %r110, -1;
	setp.lt.u32 	%p78, %r447, 3;
	@%p78 bra 	$L__BB0_113;
	add.s32 	%r448, %r598, %r116;
	shl.b32 	%r449, %r448, 1;
	mov.u32 	%r450, shared_mem;
	add.s32 	%r451, %r450, %r449;
	ld.shared.u16 	%rs283, [%r451];
	// begin inline asm
	{ cvt.f32.bf16 %f651, %rs283;}

	// end inline asm
	add.s32 	%r452, %r451, %r104;
	ld.shared.u16 	%rs284, [%r452];
	// begin inline asm
	{ cvt.f32.bf16 %f652, %rs284;}

	// end inline asm
	fma.rn.f32 	%f659, %f651, %f652, %f1135;
	ld.shared.u16 	%rs285, [%r451+2];
	// begin inline asm
	{ cvt.f32.bf16 %f653, %rs285;}

	// end inline asm
	ld.shared.u16 	%rs286, [%r452+2];
	// begin inline asm
	{ cvt.f32.bf16 %f654, %rs286;}

	// end inline asm
	fma.rn.f32 	%f660, %f653, %f654, %f659;
	ld.shared.u16 	%rs287, [%r451+4];
	// begin inline asm
	{ cvt.f32.bf16 %f655, %rs287;}

	// end inline asm
	ld.shared.u16 	%rs288, [%r452+4];
	// begin inline asm
	{ cvt.f32.bf16 %f656, %rs288;}

	// end inline asm
	fma.rn.f32 	%f661, %f655, %f656, %f660;
	ld.shared.u16 	%rs289, [%r451+6];
	// begin inline asm
	{ cvt.f32.bf16 %f657, %rs289;}

	// end inline asm
	ld.shared.u16 	%rs290, [%r452+6];
	// begin inline asm
	{ cvt.f32.bf16 %f658, %rs290;}

	// end inline asm
	fma.rn.f32 	%f1135, %f657, %f658, %f661;
	add.s32 	%r598, %r598, 4;
$L__BB0_113:
	and.b32  	%r453, %r1, 3;
	setp.eq.s32 	%p79, %r453, 0;
	@%p79 bra 	$L__BB0_118;
	setp.eq.s32 	%p80, %r453, 1;
	@%p80 bra 	$L__BB0_116;
	add.s32 	%r454, %r598, %r116;
	shl.b32 	%r455, %r454, 1;
	mov.u32 	%r456, shared_mem;
	add.s32 	%r457, %r456, %r455;
	ld.shared.u16 	%rs291, [%r457];
	// begin inline asm
	{ cvt.f32.bf16 %f663, %rs291;}

	// end inline asm
	add.s32 	%r458, %r457, %r104;
	ld.shared.u16 	%rs292, [%r458];
	// begin inline asm
	{ cvt.f32.bf16 %f664, %rs292;}

	// end inline asm
	fma.rn.f32 	%f667, %f663, %f664, %f1135;
	ld.shared.u16 	%rs293, [%r457+2];
	// begin inline asm
	{ cvt.f32.bf16 %f665, %rs293;}

	// end inline asm
	ld.shared.u16 	%rs294, [%r458+2];
	// begin inline asm
	{ cvt.f32.bf16 %f666, %rs294;}

	// end inline asm
	fma.rn.f32 	%f1135, %f665, %f666, %f667;
	add.s32 	%r598, %r598, 2;
$L__BB0_116:
	and.b32  	%r459, %r1, 1;
	setp.eq.b32 	%p81, %r459, 1;
	not.pred 	%p82, %p81;
	@%p82 bra 	$L__BB0_118;
	add.s32 	%r460, %r598, %r116;
	shl.b32 	%r461, %r460, 1;
	mov.u32 	%r462, shared_mem;
	add.s32 	%r463, %r462, %r461;
	ld.shared.u16 	%rs295, [%r463];
	// begin inline asm
	{ cvt.f32.bf16 %f668, %rs295;}

	// end inline asm
	add.s32 	%r464, %r463, %r104;
	ld.shared.u16 	%rs296, [%r464];
	// begin inline asm
	{ cvt.f32.bf16 %f669, %rs296;}

	// end inline asm
	fma.rn.f32 	%f1135, %f668, %f669, %f1135;
$L__BB0_118:
	div.rn.f32 	%f670, %f1135, %f93;
	// begin inline asm
	{  cvt.rn.bf16.f32 %rs297, %f670;}

	// end inline asm
	add.s32 	%r465, %r595, %r117;
	shl.b32 	%r466, %r465, 1;
	add.s32 	%r467, %r102, %r466;
	st.shared.u16 	[%r467], %rs297;
	add.s32 	%r595, %r595, %r103;
	setp.lt.s32 	%p83, %r595, %r209;
	@%p83 bra 	$L__BB0_107;
	bra.uni 	$L__BB0_121;
$L__BB0_119:
	mov.f32 	%f623, 0f00000000;
	div.rn.f32 	%f622, %f623, %f93;
	// begin inline asm
	{  cvt.rn.bf16.f32 %rs266, %f622;}

	// end inline asm
	mov.u32 	%r600, %r618;
$L__BB0_120:
	add.s32 	%r436, %r600, %r117;
	shl.b32 	%r437, %r436, 1;
	add.s32 	%r438, %r102, %r437;
	st.shared.u16 	[%r438], %rs266;
	add.s32 	%r600, %r600, %r103;
	setp.lt.s32 	%p74, %r600, %r209;
	@%p74 bra 	$L__BB0_120;
$L__BB0_121:
	add.s32 	%r129, %r108, -1;
	setp.ge.u32 	%p84, %r618, %r209;
	bar.sync 	0;
	@%p84 bra 	$L__BB0_157;
	setp.lt.s32 	%p85, %r209, 1;
	mov.f32 	%f1142, 0fFF800000;
	@%p85 bra 	$L__BB0_136;
	setp.lt.u32 	%p86, %r209, 16;
	mul.lo.s32 	%r130, %r594, %r209;
	mov.f32 	%f1142, 0fFF800000;
	mov.b32 	%r602, 0;
	@%p86 bra 	$L__BB0_126;
	mov.f32 	%f1142, 0fFF800000;
	mov.b32 	%r604, 0;
$L__BB0_125:
	.pragma "nounroll";
	add.s32 	%r470, %r604, %r130;
	shl.b32 	%r471, %r470, 1;
	add.s32 	%r472, %r102, %r471;
	ld.shared.u16 	%rs298, [%r472];
	// begin inline asm
	{ cvt.f32.bf16 %f675, %rs298;}

	// end inline asm
	max.f32 	%f691, %f1142, %f675;
	ld.shared.u16 	%rs299, [%r472+2];
	// begin inline asm
	{ cvt.f32.bf16 %f676, %rs299;}

	// end inline asm
	max.f32 	%f692, %f691, %f676;
	ld.shared.u16 	%rs300, [%r472+4];
	// begin inline asm
	{ cvt.f32.bf16 %f677, %rs300;}

	// end inline asm
	max.f32 	%f693, %f692, %f677;
	ld.shared.u16 	%rs301, [%r472+6];
	// begin inline asm
	{ cvt.f32.bf16 %f678, %rs301;}

	// end inline asm
	max.f32 	%f694, %f693, %f678;
	ld.shared.u16 	%rs302, [%r472+8];
	// begin inline asm
	{ cvt.f32.bf16 %f679, %rs302;}

	// end inline asm
	max.f32 	%f695, %f694, %f679;
	ld.shared.u16 	%rs303, [%r472+10];
	// begin inline asm
	{ cvt.f32.bf16 %f680, %rs303;}

	// end inline asm
	max.f32 	%f696, %f695, %f680;
	ld.shared.u16 	%rs304, [%r472+12];
	// begin inline asm
	{ cvt.f32.bf16 %f681, %rs304;}

	// end inline asm
	max.f32 	%f697, %f696, %f681;
	ld.shared.u16 	%rs305, [%r472+14];
	// begin inline asm
	{ cvt.f32.bf16 %f682, %rs305;}

	// end inline asm
	max.f32 	%f698, %f697, %f682;
	ld.shared.u16 	%rs306, [%r472+16];
	// begin inline asm
	{ cvt.f32.bf16 %f683, %rs306;}

	// end inline asm
	max.f32 	%f699, %f698, %f683;
	ld.shared.u16 	%rs307, [%r472+18];
	// begin inline asm
	{ cvt.f32.bf16 %f684, %rs307;}

	// end inline asm
	max.f32 	%f700, %f699, %f684;
	ld.shared.u16 	%rs308, [%r472+20];
	// begin inline asm
	{ cvt.f32.bf16 %f685, %rs308;}

	// end inline asm
	max.f32 	%f701, %f700, %f685;
	ld.shared.u16 	%rs309, [%r472+22];
	// begin inline asm
	{ cvt.f32.bf16 %f686, %rs309;}

	// end inline asm
	max.f32 	%f702, %f701, %f686;
	ld.shared.u16 	%rs310, [%r472+24];
	// begin inline asm
	{ cvt.f32.bf16 %f687, %rs310;}

	// end inline asm
	max.f32 	%f703, %f702, %f687;
	ld.shared.u16 	%rs311, [%r472+26];
	// begin inline asm
	{ cvt.f32.bf16 %f688, %rs311;}

	// end inline asm
	max.f32 	%f704, %f703, %f688;
	ld.shared.u16 	%rs312, [%r472+28];
	// begin inline asm
	{ cvt.f32.bf16 %f689, %rs312;}

	// end inline asm
	max.f32 	%f705, %f704, %f689;
	ld.shared.u16 	%rs313, [%r472+30];
	// begin inline asm
	{ cvt.f32.bf16 %f690, %rs313;}

	// end inline asm
	max.f32 	%f1142, %f705, %f690;
	add.s32 	%r604, %r604, 16;
	setp.eq.s32 	%p87, %r604, %r112;
	mov.u32 	%r602, %r112;
	@%p87 bra 	$L__BB0_126;
	bra.uni 	$L__BB0_125;
$L__BB0_126:
	setp.eq.s32 	%p88, %r107, 0;
	@%p88 bra 	$L__BB0_136;
	add.s32 	%r473, %r107, -1;
	setp.lt.u32 	%p89, %r473, 7;
	@%p89 bra 	$L__BB0_129;
	add.s32 	%r474, %r602, %r130;
	shl.b32 	%r475, %r474, 1;
	add.s32 	%r476, %r102, %r475;
	ld.shared.u16 	%rs314, [%r476];
	// begin inline asm
	{ cvt.f32.bf16 %f707, %rs314;}

	// end inline asm
	max.f32 	%f715, %f1142, %f707;
	ld.shared.u16 	%rs315, [%r476+2];
	// begin inline asm
	{ cvt.f32.bf16 %f708, %rs315;}

	// end inline asm
	max.f32 	%f716, %f715, %f708;
	ld.shared.u16 	%rs316, [%r476+4];
	// begin inline asm
	{ cvt.f32.bf16 %f709, %rs316;}

	// end inline asm
	max.f32 	%f717, %f716, %f709;
	ld.shared.u16 	%rs317, [%r476+6];
	// begin inline asm
	{ cvt.f32.bf16 %f710, %rs317;}

	// end inline asm
	max.f32 	%f718, %f717, %f710;
	ld.shared.u16 	%rs318, [%r476+8];
	// begin inline asm
	{ cvt.f32.bf16 %f711, %rs318;}

	// end inline asm
	max.f32 	%f719, %f718, %f711;
	ld.shared.u16 	%rs319, [%r476+10];
	// begin inline asm
	{ cvt.f32.bf16 %f712, %rs319;}

	// end inline asm
	max.f32 	%f720, %f719, %f712;
	ld.shared.u16 	%rs320, [%r476+12];
	// begin inline asm
	{ cvt.f32.bf16 %f713, %rs320;}

	// end inline asm
	max.f32 	%f721, %f720, %f713;
	ld.shared.u16 	%rs321, [%r476+14];
	// begin inline asm
	{ cvt.f32.bf16 %f714, %rs321;}

	// end inline asm
	max.f32 	%f1142, %f721, %f714;
	add.s32 	%r602, %r602, 8;
$L__BB0_129:
	setp.eq.s32 	%p90, %r108, 0;
	@%p90 bra 	$L__BB0_136;
	setp.lt.u32 	%p91, %r129, 3;
	@%p91 bra 	$L__BB0_132;
	add.s32 	%r477, %r602, %r130;
	shl.b32 	%r478, %r477, 1;
	add.s32 	%r479, %r102, %r478;
	ld.shared.u16 	%rs322, [%r479];
	// begin inline asm
	{ cvt.f32.bf16 %f723, %rs322;}

	// end inline asm
	max.f32 	%f727, %f1142, %f723;
	ld.shared.u16 	%rs323, [%r479+2];
	// begin inline asm
	{ cvt.f32.bf16 %f724, %rs323;}

	// end inline asm
	max.f32 	%f728, %f727, %f724;
	ld.shared.u16 	%rs324, [%r479+4];
	// begin inline asm
	{ cvt.f32.bf16 %f725, %rs324;}

	// end inline asm
	max.f32 	%f729, %f728, %f725;
	ld.shared.u16 	%rs325, [%r479+6];
	// begin inline asm
	{ cvt.f32.bf16 %f726, %rs325;}

	// end inline asm
	max.f32 	%f1142, %f729, %f726;
	add.s32 	%r602, %r602, 4;
$L__BB0_132:
	setp.eq.s32 	%p92, %r109, 0;
	@%p92 bra 	$L__BB0_136;
	setp.eq.s32 	%p93, %r109, 1;
	add.s32 	%r480, %r602, %r130;
	shl.b32 	%r481, %r480, 1;
	add.s32 	%r136, %r102, %r481;
	ld.shared.u16 	%rs326, [%r136];
	// begin inline asm
	{ cvt.f32.bf16 %f730, %rs326;}

	// end inline asm
	max.f32 	%f1142, %f1142, %f730;
	@%p93 bra 	$L__BB0_136;
	setp.eq.s32 	%p94, %r109, 2;
	ld.shared.u16 	%rs327, [%r136+2];
	// begin inline asm
	{ cvt.f32.bf16 %f731, %rs327;}

	// end inline asm
	max.f32 	%f1142, %f1142, %f731;
	@%p94 bra 	$L__BB0_136;
	ld.shared.u16 	%rs328, [%r136+4];
	// begin inline asm
	{ cvt.f32.bf16 %f732, %rs328;}

	// end inline asm
	max.f32 	%f1142, %f1142, %f732;
$L__BB0_136:
	mov.f32 	%f1148, 0f00000000;
	@%p85 bra 	$L__BB0_145;
	setp.lt.u32 	%p96, %r209, 4;
	mul.lo.s32 	%r137, %r594, %r209;
	mov.f32 	%f1148, 0f00000000;
	mov.b32 	%r606, 0;
	@%p96 bra 	$L__BB0_140;
	mov.f32 	%f1148, 0f00000000;
	mov.b32 	%r607, 0;
$L__BB0_139:
	.pragma "nounroll";
	add.s32 	%r484, %r607, %r137;
	shl.b32 	%r485, %r484, 1;
	add.s32 	%r486, %r102, %r485;
	ld.shared.u16 	%rs329, [%r486];
	// begin inline asm
	{ cvt.f32.bf16 %f737, %rs329;}

	// end inline asm
	sub.f32 	%f745, %f737, %f1142;
	fma.rn.f32 	%f746, %f745, 0f3BBB989D, 0f3F000000;
	cvt.sat.f32.f32 	%f747, %f746;
	mov.f32 	%f748, 0f4B400001;
	mov.f32 	%f749, 0f437C0000;
	fma.rm.f32 	%f750, %f747, %f749, %f748;
	add.f32 	%f751, %f750, 0fCB40007F;
	neg.f32 	%f752, %f751;
	fma.rn.f32 	%f753, %f745, 0f3FB8AA3B, %f752;
	fma.rn.f32 	%f754, %f745, 0f32A57060, %f753;
	mov.b32 	%r487, %f750;
	shl.b32 	%r488, %r487, 23;
	mov.b32 	%f755, %r488;
	ex2.approx.ftz.f32 	%f756, %f754;
	mul.f32 	%f738, %f756, %f755;
	// begin inline asm
	{  cvt.rn.bf16.f32 %rs330, %f738;}

	// end inline asm
	st.shared.u16 	[%r486], %rs330;
	add.f32 	%f757, %f1148, %f738;
	ld.shared.u16 	%rs331, [%r486+2];
	// begin inline asm
	{ cvt.f32.bf16 %f739, %rs331;}

	// end inline asm
	sub.f32 	%f758, %f739, %f1142;
	fma.rn.f32 	%f759, %f758, 0f3BBB989D, 0f3F000000;
	cvt.sat.f32.f32 	%f760, %f759;
	fma.rm.f32 	%f761, %f760, %f749, %f748;
	add.f32 	%f762, %f761, 0fCB40007F;
	neg.f32 	%f763, %f762;
	fma.rn.f32 	%f764, %f758, 0f3FB8AA3B, %f763;
	fma.rn.f32 	%f765, %f758, 0f32A57060, %f764;
	mov.b32 	%r489, %f761;
	shl.b32 	%r490, %r489, 23;
	mov.b32 	%f766, %r490;
	ex2.approx.ftz.f32 	%f767, %f765;
	mul.f32 	%f740, %f767, %f766;
	// begin inline asm
	{  cvt.rn.bf16.f32 %rs332, %f740;}

	// end inline asm
	st.shared.u16 	[%r486+2], %rs332;
	add.f32 	%f768, %f757, %f740;
	ld.shared.u16 	%rs333, [%r486+4];
	// begin inline asm
	{ cvt.f32.bf16 %f741, %rs333;}

	// end inline asm
	sub.f32 	%f769, %f741, %f1142;
	fma.rn.f32 	%f770, %f769, 0f3BBB989D, 0f3F000000;
	cvt.sat.f32.f32 	%f771, %f770;
	fma.rm.f32 	%f772, %f771, %f749, %f748;
	add.f32 	%f773, %f772, 0fCB40007F;
	neg.f32 	%f774, %f773;
	fma.rn.f32 	%f775, %f769, 0f3FB8AA3B, %f774;
	fma.rn.f32 	%f776, %f769, 0f32A57060, %f775;
	mov.b32 	%r491, %f772;
	shl.b32 	%r492, %r491, 23;
	mov.b32 	%f777, %r492;
	ex2.approx.ftz.f32 	%f778, %f776;
	mul.f32 	%f742, %f778, %f777;
	// begin inline asm
	{  cvt.rn.bf16.f32 %rs334, %f742;}

	// end inline asm
	st.shared.u16 	[%r486+4], %rs334;
	add.f32 	%f779, %f768, %f742;
	ld.shared.u16 	%rs335, [%r486+6];
	// begin inline asm
	{ cvt.f32.bf16 %f743, %rs335;}

	// end inline asm
	sub.f32 	%f780, %f743, %f1142;
	fma.rn.f32 	%f781, %f780, 0f3BBB989D, 0f3F000000;
	cvt.sat.f32.f32 	%f782, %f781;
	fma.rm.f32 	%f783, %f782, %f749, %f748;
	add.f32 	%f784, %f783, 0fCB40007F;
	neg.f32 	%f785, %f784;
	fma.rn.f32 	%f786, %f780, 0f3FB8AA3B, %f785;
	fma.rn.f32 	%f787, %f780, 0f32A57060, %f786;
	mov.b32 	%r493, %f783;
	shl.b32 	%r494, %r493, 23;
	mov.b32 	%f788, %r494;
	ex2.approx.ftz.f32 	%f789, %f787;
	mul.f32 	%f744, %f789, %f788;
	// begin inline asm
	{  cvt.rn.bf16.f32 %rs336, %f744;}

	// end inline asm
	st.shared.u16 	[%r486+6], %rs336;
	add.f32 	%f1148, %f779, %f744;
	add.s32 	%r607, %r607, 4;
	and.b32  	%r606, %r209, 2147483644;
	setp.eq.s32 	%p97, %r607, %r606;
	@%p97 bra 	$L__BB0_140;
	bra.uni 	$L__BB0_139;
$L__BB0_140:
	setp.eq.s32 	%p98, %r109, 0;
	@%p98 bra 	$L__BB0_145;
	setp.eq.s32 	%p99, %r109, 1;
	@%p99 bra 	$L__BB0_143;
	add.s32 	%r495, %r606, %r137;
	shl.b32 	%r496, %r495, 1;
	add.s32 	%r497, %r102, %r496;
	ld.shared.u16 	%rs337, [%r497];
	// begin inline asm
	{ cvt.f32.bf16 %f791, %rs337;}

	// end inline asm
	sub.f32 	%f795, %f791, %f1142;
	fma.rn.f32 	%f796, %f795, 0f3BBB989D, 0f3F000000;
	cvt.sat.f32.f32 	%f797, %f796;
	mov.f32 	%f798, 0f4B400001;
	mov.f32 	%f799, 0f437C0000;
	fma.rm.f32 	%f800, %f797, %f799, %f798;
	add.f32 	%f801, %f800, 0fCB40007F;
	neg.f32 	%f802, %f801;
	fma.rn.f32 	%f803, %f795, 0f3FB8AA3B, %f802;
	fma.rn.f32 	%f804, %f795, 0f32A57060, %f803;
	mov.b32 	%r498, %f800;
	shl.b32 	%r499, %r498, 23;
	mov.b32 	%f805, %r499;
	ex2.approx.ftz.f32 	%f806, %f804;
	mul.f32 	%f792, %f806, %f805;
	// begin inline asm
	{  cvt.rn.bf16.f32 %rs338, %f792;}

	// end inline asm
	st.shared.u16 	[%r497], %rs338;
	add.f32 	%f807, %f1148, %f792;
	ld.shared.u16 	%rs339, [%r497+2];
	// begin inline asm
	{ cvt.f32.bf16 %f793, %rs339;}

	// end inline asm
	sub.f32 	%f808, %f793, %f1142;
	fma.rn.f32 	%f809, %f808, 0f3BBB989D, 0f3F000000;
	cvt.sat.f32.f32 	%f810, %f809;
	fma.rm.f32 	%f811, %f810, %f799, %f798;
	add.f32 	%f812, %f811, 0fCB40007F;
	neg.f32 	%f813, %f812;
	fma.rn.f32 	%f814, %f808, 0f3FB8AA3B, %f813;
	fma.rn.f32 	%f815, %f808, 0f32A57060, %f814;
	mov.b32 	%r500, %f811;
	shl.b32 	%r501, %r500, 23;
	mov.b32 	%f816, %r501;
	ex2.approx.ftz.f32 	%f817, %f815;
	mul.f32 	%f794, %f817, %f816;
	// begin inline asm
	{  cvt.rn.bf16.f32 %rs340, %f794;}

	// end inline asm
	st.shared.u16 	[%r497+2], %rs340;
	add.f32 	%f1148, %f807, %f794;
	add.s32 	%r606, %r606, 2;
$L__BB0_143:
	setp.eq.s32 	%p100, %r113, 0;
	@%p100 bra 	$L__BB0_145;
	add.s32 	%r502, %r606, %r137;
	shl.b32 	%r503, %r502, 1;
	add.s32 	%r504, %r102, %r503;
	ld.shared.u16 	%rs341, [%r504];
	// begin inline asm
	{ cvt.f32.bf16 %f818, %rs341;}

	// end inline asm
	sub.f32 	%f820, %f818, %f1142;
	fma.rn.f32 	%f821, %f820, 0f3BBB989D, 0f3F000000;
	cvt.sat.f32.f32 	%f822, %f821;
	mov.f32 	%f823, 0f4B400001;
	mov.f32 	%f824, 0f437C0000;
	fma.rm.f32 	%f825, %f822, %f824, %f823;
	add.f32 	%f826, %f825, 0fCB40007F;
	neg.f32 	%f827, %f826;
	fma.rn.f32 	%f828, %f820, 0f3FB8AA3B, %f827;
	fma.rn.f32 	%f829, %f820, 0f32A57060, %f828;
	mov.b32 	%r505, %f825;
	shl.b32 	%r506, %r505, 23;
	mov.b32 	%f830, %r506;
	ex2.approx.ftz.f32 	%f831, %f829;
	mul.f32 	%f819, %f831, %f830;
	// begin inline asm
	{  cvt.rn.bf16.f32 %rs342, %f819;}

	// end inline asm
	st.shared.u16 	[%r504], %rs342;
	add.f32 	%f1148, %f1148, %f819;
$L__BB0_145:
	@%p85 bra 	$L__BB0_157;
	setp.lt.u32 	%p102, %r209, 8;
	mul.lo.s32 	%r143, %r594, %r209;
	mov.b32 	%r610, 0;
	@%p102 bra 	$L__BB0_149;
	mov.b32 	%r608, 0;
$L__BB0_148:
	.pragma "nounroll";
	add.s32 	%r509, %r608, %r143;
	shl.b32 	%r510, %r509, 1;
	add.s32 	%r511, %r102, %r510;
	ld.shared.u16 	%rs343, [%r511];
	// begin inline asm
	{ cvt.f32.bf16 %f832, %rs343;}

	// end inline asm
	div.rn.f32 	%f833, %f832, %f1148;
	// begin inline asm
	{  cvt.rn.bf16.f32 %rs344, %f833;}

	// end inline asm
	st.shared.u16 	[%r511], %rs344;
	ld.shared.u16 	%rs345, [%r511+2];
	// begin inline asm
	{ cvt.f32.bf16 %f834, %rs345;}

	// end inline asm
	div.rn.f32 	%f835, %f834, %f1148;
	// begin inline asm
	{  cvt.rn.bf16.f32 %rs346, %f835;}

	// end inline asm
	st.shared.u16 	[%r511+2], %rs346;
	ld.shared.u16 	%rs347, [%r511+4];
	// begin inline asm
	{ cvt.f32.bf16 %f836, %rs347;}

	// end inline asm
	div.rn.f32 	%f837, %f836, %f1148;
	// begin inline asm
	{  cvt.rn.bf16.f32 %rs348, %f837;}

	// end inline asm
	st.shared.u16 	[%r511+4], %rs348;
	ld.shared.u16 	%rs349, [%r511+6];
	// begin inline asm
	{ cvt.f32.bf16 %f838, %rs349;}

	// end inline asm
	div.rn.f32 	%f839, %f838, %f1148;
	// begin inline asm
	{  cvt.rn.bf16.f32 %rs350, %f839;}

	// end inline asm
	st.shared.u16 	[%r511+6], %rs350;
	ld.shared.u16 	%rs351, [%r511+8];
	// begin inline asm
	{ cvt.f32.bf16 %f840, %rs351;}

	// end inline asm
	div.rn.f32 	%f841, %f840, %f1148;
	// begin inline asm
	{  cvt.rn.bf16.f32 %rs352, %f841;}

	// end inline asm
	st.shared.u16 	[%r511+8], %rs352;
	ld.shared.u16 	%rs353, [%r511+10];
	// begin inline asm
	{ cvt.f32.bf16 %f842, %rs353;}

	// end inline asm
	div.rn.f32 	%f843, %f842, %f1148;
	// begin inline asm
	{  cvt.rn.bf16.f32 %rs354, %f843;}

	// end inline asm
	st.shared.u16 	[%r511+10], %rs354;
	ld.shared.u16 	%rs355, [%r511+12];
	// begin inline asm
	{ cvt.f32.bf16 %f844, %rs355;}

	// end inline asm
	div.rn.f32 	%f845, %f844, %f1148;
	// begin inline asm
	{  cvt.rn.bf16.f32 %rs356, %f845;}

	// end inline asm
	st.shared.u16 	[%r511+12], %rs356;
	ld.shared.u16 	%rs357, [%r511+14];
	// begin inline asm
	{ cvt.f32.bf16 %f846, %rs357;}

	// end inline asm
	div.rn.f32 	%f847, %f846, %f1148;
	// begin inline asm
	{  cvt.rn.bf16.f32 %rs358, %f847;}

	// end inline asm
	st.shared.u16 	[%r511+14], %rs358;
	add.s32 	%r608, %r608, 8;
	setp.ne.s32 	%p103, %r608, %r114;
	mov.u32 	%r610, %r114;
	@%p103 bra 	$L__BB0_148;
$L__BB0_149:
	setp.eq.s32 	%p104, %r108, 0;
	@%p104 bra 	$L__BB0_157;
	setp.lt.u32 	%p105, %r129, 3;
	@%p105 bra 	$L__BB0_152;
	add.s32 	%r512, %r610, %r143;
	shl.b32 	%r513, %r512, 1;
	add.s32 	%r514, %r102, %r513;
	ld.shared.u16 	%rs359, [%r514];
	// begin inline asm
	{ cvt.f32.bf16 %f848, %rs359;}

	// end inline asm
	div.rn.f32 	%f849, %f848, %f1148;
	// begin inline asm
	{  cvt.rn.bf16.f32 %rs360, %f849;}

	// end inline asm
	st.shared.u16 	[%r514], %rs360;
	ld.shared.u16 	%rs361, [%r514+2];
	// begin inline asm
	{ cvt.f32.bf16 %f850, %rs361;}

	// end inline asm
	div.rn.f32 	%f851, %f850, %f1148;
	// begin inline asm
	{  cvt.rn.bf16.f32 %rs362, %f851;}

	// end inline asm
	st.shared.u16 	[%r514+2], %rs362;
	ld.shared.u16 	%rs363, [%r514+4];
	// begin inline asm
	{ cvt.f32.bf16 %f852, %rs363;}

	// end inline asm
	div.rn.f32 	%f853, %f852, %f1148;
	// begin inline asm
	{  cvt.rn.bf16.f32 %rs364, %f853;}

	// end inline asm
	st.shared.u16 	[%r514+4], %rs364;
	ld.shared.u16 	%rs365, [%r514+6];
	// begin inline asm
	{ cvt.f32.bf16 %f854, %rs365;}

	// end inline asm
	div.rn.f32 	%f855, %f854, %f1148;
	// begin inline asm
	{  cvt.rn.bf16.f32 %rs366, %f855;}

	// end inline asm
	st.shared.u16 	[%r514+6], %rs366;
	add.s32 	%r610, %r610, 4;
$L__BB0_152:
	setp.eq.s32 	%p106, %r109, 0;
	@%p106 bra 	$L__BB0_157;
	setp.eq.s32 	%p107, %r109, 1;
	@%p107 bra 	$L__BB0_155;
	add.s32 	%r515, %r610, %r143;
	shl.b32 	%r516, %r515, 1;
	add.s32 	%r517, %r102, %r516;
	ld.shared.u16 	%rs367, [%r517];
	// begin inline asm
	{ cvt.f32.bf16 %f856, %rs367;}

	// end inline asm
	div.rn.f32 	%f857, %f856, %f1148;
	// begin inline asm
	{  cvt.rn.bf16.f32 %rs368, %f857;}

	// end inline asm
	st.shared.u16 	[%r517], %rs368;
	ld.shared.u16 	%rs369, [%r517+2];
	// begin inline asm
	{ cvt.f32.bf16 %f858, %rs369;}

	// end inline asm
	div.rn.f32 	%f859, %f858, %f1148;
	// begin inline asm
	{  cvt.rn.bf16.f32 %rs370, %f859;}

	// end inline asm
	st.shared.u16 	[%r517+2], %rs370;
	add.s32 	%r610, %r610, 2;
$L__BB0_155:
	setp.eq.s32 	%p108, %r113, 0;
	@%p108 bra 	$L__BB0_157;
	add.s32 	%r518, %r610, %r143;
	shl.b32 	%r519, %r518, 1;
	add.s32 	%r520, %r102, %r519;
	ld.shared.u16 	%rs371, [%r520];
	// begin inline asm
	{ cvt.f32.bf16 %f860, %rs371;}

	// end inline asm
	div.rn.f32 	%f861, %f860, %f1148;
	// begin inline asm
	{  cvt.rn.bf16.f32 %rs372, %f861;}

	// end inline asm
	st.shared.u16 	[%r520], %rs372;
$L__BB0_157:
	setp.ge.s32 	%p109, %r618, %r1;
	bar.sync 	0;
	@%p109 bra 	$L__BB0_174;
	setp.gt.s32 	%p110, %r209, 0;
	mul.lo.s32 	%r154, %r594, %r209;
	mad.lo.s32 	%r155, %r594, %r1, %r105;
	@%p110 bra 	$L__BB0_161;
	mov.f32 	%f862, 0f00000000;
	// begin inline asm
	{  cvt.rn.bf16.f32 %rs373, %f862;}

	// end inline asm
	mov.u32 	%r617, %r618;
$L__BB0_160:
	add.s32 	%r521, %r155, %r617;
	mul.wide.s32 	%rd116, %r521, 2;
	add.s64 	%rd117, %rd5, %rd116;
	st.global.u16 	[%rd117], %rs373;
	add.s32 	%r617, %r617, %r103;
	setp.lt.s32 	%p111, %r617, %r1;
	@%p111 bra 	$L__BB0_160;
	bra.uni 	$L__BB0_174;
$L__BB0_161:
	mov.u32 	%r612, %r618;
$L__BB0_162:
	setp.lt.u32 	%p112, %r106, 7;
	mad.lo.s32 	%r523, %r594, %r1, %r104;
	add.s32 	%r524, %r523, %r612;
	shl.b32 	%r525, %r524, 1;
	mov.u32 	%r526, shared_mem;
	add.s32 	%r527, %r526, %r525;
	ld.shared.u16 	%rs374, [%r527];
	// begin inline asm
	{ cvt.f32.bf16 %f863, %rs374;}

	// end inline asm
	mov.f32 	%f1157, 0f00000000;
	mov.b32 	%r615, 0;
	@%p112 bra 	$L__BB0_165;
	mov.f32 	%f1157, 0f00000000;
	mov.b32 	%r613, 0;
$L__BB0_164:
	.pragma "nounroll";
	add.s32 	%r529, %r613, %r154;
	shl.b32 	%r530, %r529, 1;
	add.s32 	%r531, %r102, %r530;
	ld.shared.u16 	%rs375, [%r531];
	// begin inline asm
	{ cvt.f32.bf16 %f867, %rs375;}

	// end inline asm
	fma.rn.f32 	%f875, %f867, %f863, %f1157;
	ld.shared.u16 	%rs376, [%r531+2];
	// begin inline asm
	{ cvt.f32.bf16 %f868, %rs376;}

	// end inline asm
	fma.rn.f32 	%f876, %f868, %f863, %f875;
	ld.shared.u16 	%rs377, [%r531+4];
	// begin inline asm
	{ cvt.f32.bf16 %f869, %rs377;}

	// end inline asm
	fma.rn.f32 	%f877, %f869, %f863, %f876;
	ld.shared.u16 	%rs378, [%r531+6];
	// begin inline asm
	{ cvt.f32.bf16 %f870, %rs378;}

	// end inline asm
	fma.rn.f32 	%f878, %f870, %f863, %f877;
	ld.shared.u16 	%rs379, [%r531+8];
	// begin inline asm
	{ cvt.f32.bf16 %f871, %rs379;}

	// end inline asm
	fma.rn.f32 	%f879, %f871, %f863, %f878;
	ld.shared.u16 	%rs380, [%r531+10];
	// begin inline asm
	{ cvt.f32.bf16 %f872, %rs380;}

	// end inline asm
	fma.rn.f32 	%f880, %f872, %f863, %f879;
	ld.shared.u16 	%rs381, [%r531+12];
	// begin inline asm
	{ cvt.f32.bf16 %f873, %rs381;}

	// end inline asm
	fma.rn.f32 	%f881, %f873, %f863, %f880;
	ld.shared.u16 	%rs382, [%r531+14];
	// begin inline asm
	{ cvt.f32.bf16 %f874, %rs382;}

	// end inline asm
	fma.rn.f32 	%f1157, %f874, %f863, %f881;
	add.s32 	%r613, %r613, 8;
	setp.ne.s32 	%p113, %r613, %r114;
	mov.u32 	%r615, %r114;
	@%p113 bra 	$L__BB0_164;
$L__BB0_165:
	setp.eq.s32 	%p114, %r108, 0;
	@%p114 bra 	$L__BB0_173;
	setp.lt.u32 	%p115, %r129, 3;
	@%p115 bra 	$L__BB0_168;
	add.s32 	%r532, %r615, %r154;
	shl.b32 	%r533, %r532, 1;
	add.s32 	%r534, %r102, %r533;
	ld.shared.u16 	%rs383, [%r534];
	// begin inline asm
	{ cvt.f32.bf16 %f883, %rs383;}

	// end inline asm
	fma.rn.f32 	%f887, %f883, %f863, %f1157;
	ld.shared.u16 	%rs384, [%r534+2];
	// begin inline asm
	{ cvt.f32.bf16 %f884, %rs384;}

	// end inline asm
	fma.rn.f32 	%f888, %f884, %f863, %f887;
	ld.shared.u16 	%rs385, [%r534+4];
	// begin inline asm
	{ cvt.f32.bf16 %f885, %rs385;}

	// end inline asm
	fma.rn.f32 	%f889, %f885, %f863, %f888;
	ld.shared.u16 	%rs386, [%r534+6];
	// begin inline asm
	{ cvt.f32.bf16 %f886, %rs386;}

	// end inline asm
	fma.rn.f32 	%f1157, %f886, %f863, %f889;
	add.s32 	%r615, %r615, 4;
$L__BB0_168:
	setp.eq.s32 	%p116, %r109, 0;
	@%p116 bra 	$L__BB0_173;
	setp.eq.s32 	%p117, %r109, 1;
	@%p117 bra 	$L__BB0_171;
	add.s32 	%r535, %r615, %r154;
	shl.b32 	%r536, %r535, 1;
	add.s32 	%r537, %r102, %r536;
	ld.shared.u16 	%rs387, [%r537];
	// begin inline asm
	{ cvt.f32.bf16 %f891, %rs387;}

	// end inline asm
	fma.rn.f32 	%f893, %f891, %f863, %f1157;
	ld.shared.u16 	%rs388, [%r537+2];
	// begin inline asm
	{ cvt.f32.bf16 %f892, %rs388;}

	// end inline asm
	fma.rn.f32 	%f1157, %f892, %f863, %f893;
	add.s32 	%r615, %r615, 2;
$L__BB0_171:
	setp.eq.s32 	%p118, %r113, 0;
	@%p118 bra 	$L__BB0_173;
	add.s32 	%r538, %r615, %r154;
	shl.b32 	%r539, %r538, 1;
	add.s32 	%r540, %r102, %r539;
	ld.shared.u16 	%rs389, [%r540];
	// begin inline asm
	{ cvt.f32.bf16 %f894, %rs389;}

	// end inline asm
	fma.rn.f32 	%f1157, %f894, %f863, %f1157;
$L__BB0_173:
	add.s32 	%r541, %r155, %r612;
	// begin inline asm
	{  cvt.rn.bf16.f32 %rs390, %f1157;}

	// end inline asm
	mul.wide.s32 	%rd118, %r541, 2;
	add.s64 	%rd119, %rd5, %rd118;
	st.global.u16 	[%rd119], %rs390;
	add.s32 	%r612, %r612, %r103;
	setp.lt.s32 	%p119, %r612, %r1;
	@%p119 bra 	$L__BB0_162;
$L__BB0_174:
	add.s32 	%r594, %r594, 1;
	setp.ne.s32 	%p120, %r594, %r211;
	@%p120 bra 	$L__BB0_104;
$L__BB0_175:
	bar.sync 	0;
	setp.ge.s32 	%p121, %r618, %r210;
	@%p121 bra 	$L__BB0_207;
	ld.param.s8 	%rs522, [fused_qkv_attention_bf16_param_14];
	mad.lo.s32 	%r542, %r8, %r209, %r9;
	mul.lo.s32 	%r168, %r542, %r210;
	setp.ne.s16 	%p122, %rs522, 0;
	mov.u32 	%r169, %ntid.x;
	@%p122 bra 	$L__BB0_192;
	add.s32 	%r170, %r210, -1;
	and.b32  	%r171, %r210, 15;
	add.s32 	%r172, %r171, -1;
	and.b32  	%r173, %r210, 7;
	add.s32 	%r174, %r173, -1;
	and.b32  	%r175, %r210, -16;
	and.b32  	%r176, %r210, 3;
	neg.s32 	%r177, %r175;
	add.s64 	%rd13, %rd5, 16;
	add.s64 	%rd14, %rd4, 16;
$L__BB0_178:
	setp.lt.u32 	%p133, %r170, 15;
	mul.lo.s32 	%r179, %r618, %r210;
	mov.f32 	%f1165, 0f00000000;
	mov.b32 	%r623, 0;
	@%p133 bra 	$L__BB0_181;
	mov.f32 	%f1165, 0f00000000;
	mov.u32 	%r619, %r179;
	mov.u32 	%r620, %r168;
	mov.u32 	%r621, %r177;
$L__BB0_180:
	.pragma "nounroll";
	mul.wide.s32 	%rd138, %r620, 2;
	add.s64 	%rd139, %rd13, %rd138;
	mul.wide.s32 	%rd140, %r619, 2;
	add.s64 	%rd141, %rd14, %rd140;
	ld.global.u16 	%rs455, [%rd139+-16];
	// begin inline asm
	{ cvt.f32.bf16 %f993, %rs455;}

	// end inline asm
	ld.global.nc.u16 	%rs456, [%rd141+-16];
	// begin inline asm
	{ cvt.f32.bf16 %f994, %rs456;}

	// end inline asm
	fma.rn.f32 	%f1025, %f993, %f994, %f1165;
	ld.global.u16 	%rs457, [%rd139+-14];
	// begin inline asm
	{ cvt.f32.bf16 %f995, %rs457;}

	// end inline asm
	ld.global.nc.u16 	%rs458, [%rd141+-14];
	// begin inline asm
	{ cvt.f32.bf16 %f996, %rs458;}

	// end inline asm
	fma.rn.f32 	%f1026, %f995, %f996, %f1025;
	ld.global.u16 	%rs459, [%rd139+-12];
	// begin inline asm
	{ cvt.f32.bf16 %f997, %rs459;}

	// end inline asm
	ld.global.nc.u16 	%rs460, [%rd141+-12];
	// begin inline asm
	{ cvt.f32.bf16 %f998, %rs460;}

	// end inline asm
	fma.rn.f32 	%f1027, %f997, %f998, %f1026;
	ld.global.u16 	%rs461, [%rd139+-10];
	// begin inline asm
	{ cvt.f32.bf16 %f999, %rs461;}

	// end inline asm
	ld.global.nc.u16 	%rs462, [%rd141+-10];
	// begin inline asm
	{ cvt.f32.bf16 %f1000, %rs462;}

	// end inline asm
	fma.rn.f32 	%f1028, %f999, %f1000, %f1027;
	ld.global.u16 	%rs463, [%rd139+-8];
	// begin inline asm
	{ cvt.f32.bf16 %f1001, %rs463;}

	// end inline asm
	ld.global.nc.u16 	%rs464, [%rd141+-8];
	// begin inline asm
	{ cvt.f32.bf16 %f1002, %rs464;}

	// end inline asm
	fma.rn.f32 	%f1029, %f1001, %f1002, %f1028;
	ld.global.u16 	%rs465, [%rd139+-6];
	// begin inline asm
	{ cvt.f32.bf16 %f1003, %rs465;}

	// end inline asm
	ld.global.nc.u16 	%rs466, [%rd141+-6];
	// begin inline asm
	{ cvt.f32.bf16 %f1004, %rs466;}

	// end inline asm
	fma.rn.f32 	%f1030, %f1003, %f1004, %f1029;
	ld.global.u16 	%rs467, [%rd139+-4];
	// begin inline asm
	{ cvt.f32.bf16 %f1005, %rs467;}

	// end inline asm
	ld.global.nc.u16 	%rs468, [%rd141+-4];
	// begin inline asm
	{ cvt.f32.bf16 %f1006, %rs468;}

	// end inline asm
	fma.rn.f32 	%f1031, %f1005, %f1006, %f1030;
	ld.global.u16 	%rs469, [%rd139+-2];
	// begin inline asm
	{ cvt.f32.bf16 %f1007, %rs469;}

	// end inline asm
	ld.global.nc.u16 	%rs470, [%rd141+-2];
	// begin inline asm
	{ cvt.f32.bf16 %f1008, %rs470;}

	// end inline asm
	fma.rn.f32 	%f1032, %f1007, %f1008, %f1031;
	ld.global.u16 	%rs471, [%rd139];
	// begin inline asm
	{ cvt.f32.bf16 %f1009, %rs471;}

	// end inline asm
	ld.global.nc.u16 	%rs472, [%rd141];
	// begin inline asm
	{ cvt.f32.bf16 %f1010, %rs472;}

	// end inline asm
	fma.rn.f32 	%f1033, %f1009, %f1010, %f1032;
	ld.global.u16 	%rs473, [%rd139+2];
	// begin inline asm
	{ cvt.f32.bf16 %f1011, %rs473;}

	// end inline asm
	ld.global.nc.u16 	%rs474, [%rd141+2];
	// begin inline asm
	{ cvt.f32.bf16 %f1012, %rs474;}

	// end inline asm
	fma.rn.f32 	%f1034, %f1011, %f1012, %f1033;
	ld.global.u16 	%rs475, [%rd139+4];
	// begin inline asm
	{ cvt.f32.bf16 %f1013, %rs475;}

	// end inline asm
	ld.global.nc.u16 	%rs476, [%rd141+4];
	// begin inline asm
	{ cvt.f32.bf16 %f1014, %rs476;}

	// end inline asm
	fma.rn.f32 	%f1035, %f1013, %f1014, %f1034;
	ld.global.u16 	%rs477, [%rd139+6];
	// begin inline asm
	{ cvt.f32.bf16 %f1015, %rs477;}

	// end inline asm
	ld.global.nc.u16 	%rs478, [%rd141+6];
	// begin inline asm
	{ cvt.f32.bf16 %f1016, %rs478;}

	// end inline asm
	fma.rn.f32 	%f1036, %f1015, %f1016, %f1035;
	ld.global.u16 	%rs479, [%rd139+8];
	// begin inline asm
	{ cvt.f32.bf16 %f1017, %rs479;}

	// end inline asm
	ld.global.nc.u16 	%rs480, [%rd141+8];
	// begin inline asm
	{ cvt.f32.bf16 %f1018, %rs480;}

	// end inline asm
	fma.rn.f32 	%f1037, %f1017, %f1018, %f1036;
	ld.global.u16 	%rs481, [%rd139+10];
	// begin inline asm
	{ cvt.f32.bf16 %f1019, %rs481;}

	// end inline asm
	ld.global.nc.u16 	%rs482, [%rd141+10];
	// begin inline asm
	{ cvt.f32.bf16 %f1020, %rs482;}

	// end inline asm
	fma.rn.f32 	%f1038, %f1019, %f1020, %f1037;
	ld.global.u16 	%rs483, [%rd139+12];
	// begin inline asm
	{ cvt.f32.bf16 %f1021, %rs483;}

	// end inline asm
	ld.global.nc.u16 	%rs484, [%rd141+12];
	// begin inline asm
	{ cvt.f32.bf16 %f1022, %rs484;}

	// end inline asm
	fma.rn.f32 	%f1039, %f1021, %f1022, %f1038;
	ld.global.u16 	%rs485, [%rd139+14];
	// begin inline asm
	{ cvt.f32.bf16 %f1023, %rs485;}

	// end inline asm
	ld.global.nc.u16 	%rs486, [%rd141+14];
	// begin inline asm
	{ cvt.f32.bf16 %f1024, %rs486;}

	// end inline asm
	fma.rn.f32 	%f1165, %f1023, %f1024, %f1039;
	add.s32 	%r621, %r621, 16;
	add.s32 	%r620, %r620, 16;
	add.s32 	%r619, %r619, 16;
	setp.ne.s32 	%p134, %r621, 0;
	mov.u32 	%r623, %r175;
	@%p134 bra 	$L__BB0_180;
$L__BB0_181:
	setp.eq.s32 	%p135, %r171, 0;
	@%p135 bra 	$L__BB0_191;
	setp.lt.u32 	%p136, %r172, 7;
	@%p136 bra 	$L__BB0_184;
	add.s32 	%r555, %r623, %r168;
	mul.wide.s32 	%rd142, %r555, 2;
	add.s64 	%rd143, %rd5, %rd142;
	ld.global.u16 	%rs487, [%rd143];
	// begin inline asm
	{ cvt.f32.bf16 %f1041, %rs487;}

	// end inline asm
	add.s32 	%r556, %r623, %r179;
	mul.wide.s32 	%rd144, %r556, 2;
	add.s64 	%rd145, %rd4, %rd144;
	ld.global.nc.u16 	%rs488, [%rd145];
	// begin inline asm
	{ cvt.f32.bf16 %f1042, %rs488;}

	// end inline asm
	fma.rn.f32 	%f1057, %f1041, %f1042, %f1165;
	ld.global.u16 	%rs489, [%rd143+2];
	// begin inline asm
	{ cvt.f32.bf16 %f1043, %rs489;}

	// end inline asm
	ld.global.nc.u16 	%rs490, [%rd145+2];
	// begin inline asm
	{ cvt.f32.bf16 %f1044, %rs490;}

	// end inline asm
	fma.rn.f32 	%f1058, %f1043, %f1044, %f1057;
	ld.global.u16 	%rs491, [%rd143+4];
	// begin inline asm
	{ cvt.f32.bf16 %f1045, %rs491;}

	// end inline asm
	ld.global.nc.u16 	%rs492, [%rd145+4];
	// begin inline asm
	{ cvt.f32.bf16 %f1046, %rs492;}

	// end inline asm
	fma.rn.f32 	%f1059, %f1045, %f1046, %f1058;
	ld.global.u16 	%rs493, [%rd143+6];
	// begin inline asm
	{ cvt.f32.bf16 %f1047, %rs493;}

	// end inline asm
	ld.global.nc.u16 	%rs494, [%rd145+6];
	// begin inline asm
	{ cvt.f32.bf16 %f1048, %rs494;}

	// end inline asm
	fma.rn.f32 	%f1060, %f1047, %f1048, %f1059;
	ld.global.u16 	%rs495, [%rd143+8];
	// begin inline asm
	{ cvt.f32.bf16 %f1049, %rs495;}

	// end inline asm
	ld.global.nc.u16 	%rs496, [%rd145+8];
	// begin inline asm
	{ cvt.f32.bf16 %f1050, %rs496;}

	// end inline asm
	fma.rn.f32 	%f1061, %f1049, %f1050, %f1060;
	ld.global.u16 	%rs497, [%rd143+10];
	// begin inline asm
	{ cvt.f32.bf16 %f1051, %rs497;}

	// end inline asm
	ld.global.nc.u16 	%rs498, [%rd145+10];
	// begin inline asm
	{ cvt.f32.bf16 %f1052, %rs498;}

	// end inline asm
	fma.rn.f32 	%f1062, %f1051, %f1052, %f1061;
	ld.global.u16 	%rs499, [%rd143+12];
	// begin inline asm
	{ cvt.f32.bf16 %f1053, %rs499;}

	// end inline asm
	ld.global.nc.u16 	%rs500, [%rd145+12];
	// begin inline asm
	{ cvt.f32.bf16 %f1054, %rs500;}

	// end inline asm
	fma.rn.f32 	%f1063, %f1053, %f1054, %f1062;
	ld.global.u16 	%rs501, [%rd143+14];
	// begin inline asm
	{ cvt.f32.bf16 %f1055, %rs501;}

	// end inline asm
	ld.global.nc.u16 	%rs502, [%rd145+14];
	// begin inline asm
	{ cvt.f32.bf16 %f1056, %rs502;}

	// end inline asm
	fma.rn.f32 	%f1165, %f1055, %f1056, %f1063;
	add.s32 	%r623, %r623, 8;
$L__BB0_184:
	setp.eq.s32 	%p137, %r173, 0;
	@%p137 bra 	$L__BB0_191;
	setp.lt.u32 	%p138, %r174, 3;
	@%p138 bra 	$L__BB0_187;
	add.s32 	%r557, %r623, %r168;
	mul.wide.s32 	%rd146, %r557, 2;
	add.s64 	%rd147, %rd5, %rd146;
	ld.global.u16 	%rs503, [%rd147];
	// begin inline asm
	{ cvt.f32.bf16 %f1065, %rs503;}

	// end inline asm
	add.s32 	%r558, %r623, %r179;
	mul.wide.s32 	%rd148, %r558, 2;
	add.s64 	%rd149, %rd4, %rd148;
	ld.global.nc.u16 	%rs504, [%rd149];
	// begin inline asm
	{ cvt.f32.bf16 %f1066, %rs504;}

	// end inline asm
	fma.rn.f32 	%f1073, %f1065, %f1066, %f1165;
	ld.global.u16 	%rs505, [%rd147+2];
	// begin inline asm
	{ cvt.f32.bf16 %f1067, %rs505;}

	// end inline asm
	ld.global.nc.u16 	%rs506, [%rd149+2];
	// begin inline asm
	{ cvt.f32.bf16 %f1068, %rs506;}

	// end inline asm
	fma.rn.f32 	%f1074, %f1067, %f1068, %f1073;
	ld.global.u16 	%rs507, [%rd147+4];
	// begin inline asm
	{ cvt.f32.bf16 %f1069, %rs507;}

	// end inline asm
	ld.global.nc.u16 	%rs508, [%rd149+4];
	// begin inline asm
	{ cvt.f32.bf16 %f1070, %rs508;}

	// end inline asm
	fma.rn.f32 	%f1075, %f1069, %f1070, %f1074;
	ld.global.u16 	%rs509, [%rd147+6];
	// begin inline asm
	{ cvt.f32.bf16 %f1071, %rs509;}

	// end inline asm
	ld.global.nc.u16 	%rs510, [%rd149+6];
	// begin inline asm
	{ cvt.f32.bf16 %f1072, %rs510;}

	// end inline asm
	fma.rn.f32 	%f1165, %f1071, %f1072, %f1075;
	add.s32 	%r623, %r623, 4;
$L__BB0_187:
	setp.eq.s32 	%p139, %r176, 0;
	@%p139 bra 	$L__BB0_191;
	setp.eq.s32 	%p140, %r176, 1;
	add.s32 	%r559, %r623, %r168;
	mul.wide.s32 	%rd150, %r559, 2;
	add.s64 	%rd15, %rd5, %rd150;
	ld.global.u16 	%rs511, [%rd15];
	// begin inline asm
	{ cvt.f32.bf16 %f1076, %rs511;}

	// end inline asm
	add.s32 	%r560, %r623, %r179;
	mul.wide.s32 	%rd151, %r560, 2;
	add.s64 	%rd16, %rd4, %rd151;
	ld.global.nc.u16 	%rs512, [%rd16];
	// begin inline asm
	{ cvt.f32.bf16 %f1077, %rs512;}

	// end inline asm
	fma.rn.f32 	%f1165, %f1076, %f1077, %f1165;
	@%p140 bra 	$L__BB0_191;
	setp.eq.s32 	%p141, %r176, 2;
	ld.global.u16 	%rs513, [%rd15+2];
	// begin inline asm
	{ cvt.f32.bf16 %f1078, %rs513;}

	// end inline asm
	ld.global.nc.u16 	%rs514, [%rd16+2];
	// begin inline asm
	{ cvt.f32.bf16 %f1079, %rs514;}

	// end inline asm
	fma.rn.f32 	%f1165, %f1078, %f1079, %f1165;
	@%p141 bra 	$L__BB0_191;
	ld.global.u16 	%rs515, [%rd15+4];
	// begin inline asm
	{ cvt.f32.bf16 %f1080, %rs515;}

	// end inline asm
	ld.global.nc.u16 	%rs516, [%rd16+4];
	// begin inline asm
	{ cvt.f32.bf16 %f1081, %rs516;}

	// end inline asm
	fma.rn.f32 	%f1165, %f1080, %f1081, %f1165;
$L__BB0_191:
	// begin inline asm
	{  cvt.rn.bf16.f32 %rs517, %f1165;}

	// end inline asm
	add.s32 	%r561, %r618, %r168;
	mul.wide.s32 	%rd152, %r561, 2;
	add.s64 	%rd153, %rd5, %rd152;
	st.global.u16 	[%rd153], %rs517;
	add.s32 	%r618, %r618, %r169;
	setp.lt.s32 	%p142, %r618, %r210;
	@%p142 bra 	$L__BB0_178;
	bra.uni 	$L__BB0_207;
$L__BB0_192:
	ld.param.u64 	%rd156, [fused_qkv_attention_bf16_param_7];
	add.s32 	%r192, %r210, -1;
	and.b32  	%r193, %r210, 15;
	add.s32 	%r194, %r193, -1;
	and.b32  	%r195, %r210, 7;
	add.s32 	%r196, %r195, -1;
	and.b32  	%r197, %r210, -16;
	and.b32  	%r198, %r210, 3;
	cvta.to.global.u64 	%rd17, %rd156;
$L__BB0_193:
	setp.lt.u32 	%p123, %r192, 15;
	mul.lo.s32 	%r200, %r618, %r210;
	mov.f32 	%f1173, 0f00000000;
	mov.b32 	%r628, 0;
	@%p123 bra 	$L__BB0_196;
	mov.f32 	%f1173, 0f00000000;
	mov.b32 	%r626, 0;
$L__BB0_195:
	.pragma "nounroll";
	add.s32 	%r545, %r626, %r168;
	mul.wide.s32 	%rd120, %r545, 2;
	add.s64 	%rd121, %rd5, %rd120;
	ld.global.u16 	%rs391, [%rd121];
	// begin inline asm
	{ cvt.f32.bf16 %f899, %rs391;}

	// end inline asm
	add.s32 	%r546, %r626, %r200;
	mul.wide.s32 	%rd122, %r546, 2;
	add.s64 	%rd123, %rd4, %rd122;
	ld.global.nc.u16 	%rs392, [%rd123];
	// begin inline asm
	{ cvt.f32.bf16 %f900, %rs392;}

	// end inline asm
	fma.rn.f32 	%f931, %f899, %f900, %f1173;
	ld.global.u16 	%rs393, [%rd121+2];
	// begin inline asm
	{ cvt.f32.bf16 %f901, %rs393;}

	// end inline asm
	ld.global.nc.u16 	%rs394, [%rd123+2];
	// begin inline asm
	{ cvt.f32.bf16 %f902, %rs394;}

	// end inline asm
	fma.rn.f32 	%f932, %f901, %f902, %f931;
	ld.global.u16 	%rs395, [%rd121+4];
	// begin inline asm
	{ cvt.f32.bf16 %f903, %rs395;}

	// end inline asm
	ld.global.nc.u16 	%rs396, [%rd123+4];
	// begin inline asm
	{ cvt.f32.bf16 %f904, %rs396;}

	// end inline asm
	fma.rn.f32 	%f933, %f903, %f904, %f932;
	ld.global.u16 	%rs397, [%rd121+6];
	// begin inline asm
	{ cvt.f32.bf16 %f905, %rs397;}

	// end inline asm
	ld.global.nc.u16 	%rs398, [%rd123+6];
	// begin inline asm
	{ cvt.f32.bf16 %f906, %rs398;}

	// end inline asm
	fma.rn.f32 	%f934, %f905, %f906, %f933;
	ld.global.u16 	%rs399, [%rd121+8];
	// begin inline asm
	{ cvt.f32.bf16 %f907, %rs399;}

	// end inline asm
	ld.global.nc.u16 	%rs400, [%rd123+8];
	// begin inline asm
	{ cvt.f32.bf16 %f908, %rs400;}

	// end inline asm
	fma.rn.f32 	%f935, %f907, %f908, %f934;
	ld.global.u16 	%rs401, [%rd121+10];
	// begin inline asm
	{ cvt.f32.bf16 %f909, %rs401;}

	// end inline asm
	ld.global.nc.u16 	%rs402, [%rd123+10];
	// begin inline asm
	{ cvt.f32.bf16 %f910, %rs402;}

	// end inline asm
	fma.rn.f32 	%f936, %f909, %f910, %f935;
	ld.global.u16 	%rs403, [%rd121+12];
	// begin inline asm
	{ cvt.f32.bf16 %f911, %rs403;}

	// end inline asm
	ld.global.nc.u16 	%rs404, [%rd123+12];
	// begin inline asm
	{ cvt.f32.bf16 %f912, %rs404;}

	// end inline asm
	fma.rn.f32 	%f937, %f911, %f912, %f936;
	ld.global.u16 	%rs405, [%rd121+14];
	// begin inline asm
	{ cvt.f32.bf16 %f913, %rs405;}

	// end inline asm
	ld.global.nc.u16 	%rs406, [%rd123+14];
	// begin inline asm
	{ cvt.f32.bf16 %f914, %rs406;}

	// end inline asm
	fma.rn.f32 	%f938, %f913, %f914, %f937;
	ld.global.u16 	%rs407, [%rd121+16];
	// begin inline asm
	{ cvt.f32.bf16 %f915, %rs407;}

	// end inline asm
	ld.global.nc.u16 	%rs408, [%rd123+16];
	// begin inline asm
	{ cvt.f32.bf16 %f916, %rs408;}

	// end inline asm
	fma.rn.f32 	%f939, %f915, %f916, %f938;
	ld.global.u16 	%rs409, [%rd121+18];
	// begin inline asm
	{ cvt.f32.bf16 %f917, %rs409;}

	// end inline asm
	ld.global.nc.u16 	%rs410, [%rd123+18];
	// begin inline asm
	{ cvt.f32.bf16 %f918, %rs410;}

	// end inline asm
	fma.rn.f32 	%f940, %f917, %f918, %f939;
	ld.global.u16 	%rs411, [%rd121+20];
	// begin inline asm
	{ cvt.f32.bf16 %f919, %rs411;}

	// end inline asm
	ld.global.nc.u16 	%rs412, [%rd123+20];
	// begin inline asm
	{ cvt.f32.bf16 %f920, %rs412;}

	// end inline asm
	fma.rn.f32 	%f941, %f919, %f920, %f940;
	ld.global.u16 	%rs413, [%rd121+22];
	// begin inline asm
	{ cvt.f32.bf16 %f921, %rs413;}

	// end inline asm
	ld.global.nc.u16 	%rs414, [%rd123+22];
	// begin inline asm
	{ cvt.f32.bf16 %f922, %rs414;}

	// end inline asm
	fma.rn.f32 	%f942, %f921, %f922, %f941;
	ld.global.u16 	%rs415, [%rd121+24];
	// begin inline asm
	{ cvt.f32.bf16 %f923, %rs415;}

	// end inline asm
	ld.global.nc.u16 	%rs416, [%rd123+24];
	// begin inline asm
	{ cvt.f32.bf16 %f924, %rs416;}

	// end inline asm
	fma.rn.f32 	%f943, %f923, %f924, %f942;
	ld.global.u16 	%rs417, [%rd121+26];
	// begin inline asm
	{ cvt.f32.bf16 %f925, %rs417;}

	// end inline asm
	ld.global.nc.u16 	%rs418, [%rd123+26];
	// begin inline asm
	{ cvt.f32.bf16 %f926, %rs418;}

	// end inline asm
	fma.rn.f32 	%f944, %f925, %f926, %f943;
	ld.global.u16 	%rs419, [%rd121+28];
	// begin inline asm
	{ cvt.f32.bf16 %f927, %rs419;}

	// end inline asm
	ld.global.nc.u16 	%rs420, [%rd123+28];
	// begin inline asm
	{ cvt.f32.bf16 %f928, %rs420;}

	// end inline asm
	fma.rn.f32 	%f945, %f927, %f928, %f944;
	ld.global.u16 	%rs421, [%rd121+30];
	// begin inline asm
	{ cvt.f32.bf16 %f929, %rs421;}

	// end inline asm
	ld.global.nc.u16 	%rs422, [%rd123+30];
	// begin inline asm
	{ cvt.f32.bf16 %f930, %rs422;}

	// end inline asm
	fma.rn.f32 	%f1173, %f929, %f930, %f945;
	add.s32 	%r626, %r626, 16;
	setp.ne.s32 	%p124, %r626, %r197;
	mov.u32 	%r628, %r197;
	@%p124 bra 	$L__BB0_195;
$L__BB0_196:
	setp.eq.s32 	%p125, %r193, 0;
	@%p125 bra 	$L__BB0_206;
	setp.lt.u32 	%p126, %r194, 7;
	@%p126 bra 	$L__BB0_199;
	add.s32 	%r547, %r628, %r168;
	mul.wide.s32 	%rd124, %r547, 2;
	add.s64 	%rd125, %rd5, %rd124;
	ld.global.u16 	%rs423, [%rd125];
	// begin inline asm
	{ cvt.f32.bf16 %f947, %rs423;}

	// end inline asm
	add.s32 	%r548, %r628, %r200;
	mul.wide.s32 	%rd126, %r548, 2;
	add.s64 	%rd127, %rd4, %rd126;
	ld.global.nc.u16 	%rs424, [%rd127];
	// begin inline asm
	{ cvt.f32.bf16 %f948, %rs424;}

	// end inline asm
	fma.rn.f32 	%f963, %f947, %f948, %f1173;
	ld.global.u16 	%rs425, [%rd125+2];
	// begin inline asm
	{ cvt.f32.bf16 %f949, %rs425;}

	// end inline asm
	ld.global.nc.u16 	%rs426, [%rd127+2];
	// begin inline asm
	{ cvt.f32.bf16 %f950, %rs426;}

	// end inline asm
	fma.rn.f32 	%f964, %f949, %f950, %f963;
	ld.global.u16 	%rs427, [%rd125+4];
	// begin inline asm
	{ cvt.f32.bf16 %f951, %rs427;}

	// end inline asm
	ld.global.nc.u16 	%rs428, [%rd127+4];
	// begin inline asm
	{ cvt.f32.bf16 %f952, %rs428;}

	// end inline asm
	fma.rn.f32 	%f965, %f951, %f952, %f964;
	ld.global.u16 	%rs429, [%rd125+6];
	// begin inline asm
	{ cvt.f32.bf16 %f953, %rs429;}

	// end inline asm
	ld.global.nc.u16 	%rs430, [%rd127+6];
	// begin inline asm
	{ cvt.f32.bf16 %f954, %rs430;}

	// end inline asm
	fma.rn.f32 	%f966, %f953, %f954, %f965;
	ld.global.u16 	%rs431, [%rd125+8];
	// begin inline asm
	{ cvt.f32.bf16 %f955, %rs431;}

	// end inline asm
	ld.global.nc.u16 	%rs432, [%rd127+8];
	// begin inline asm
	{ cvt.f32.bf16 %f956, %rs432;}

	// end inline asm
	fma.rn.f32 	%f967, %f955, %f956, %f966;
	ld.global.u16 	%rs433, [%rd125+10];
	// begin inline asm
	{ cvt.f32.bf16 %f957, %rs433;}

	// end inline asm
	ld.global.nc.u16 	%rs434, [%rd127+10];
	// begin inline asm
	{ cvt.f32.bf16 %f958, %rs434;}

	// end inline asm
	fma.rn.f32 	%f968, %f957, %f958, %f967;
	ld.global.u16 	%rs435, [%rd125+12];
	// begin inline asm
	{ cvt.f32.bf16 %f959, %rs435;}

	// end inline asm
	ld.global.nc.u16 	%rs436, [%rd127+12];
	// begin inline asm
	{ cvt.f32.bf16 %f960, %rs436;}

	// end inline asm
	fma.rn.f32 	%f969, %f959, %f960, %f968;
	ld.global.u16 	%rs437, [%rd125+14];
	// begin inline asm
	{ cvt.f32.bf16 %f961, %rs437;}

	// end inline asm
	ld.global.nc.u16 	%rs438, [%rd127+14];
	// begin inline asm
	{ cvt.f32.bf16 %f962, %rs438;}

	// end inline asm
	fma.rn.f32 	%f1173, %f961, %f962, %f969;
	add.s32 	%r628, %r628, 8;
$L__BB0_199:
	setp.eq.s32 	%p127, %r195, 0;
	@%p127 bra 	$L__BB0_206;
	setp.lt.u32 	%p128, %r196, 3;
	@%p128 bra 	$L__BB0_202;
	add.s32 	%r549, %r628, %r168;
	mul.wide.s32 	%rd128, %r549, 2;
	add.s64 	%rd129, %rd5, %rd128;
	ld.global.u16 	%rs439, [%rd129];
	// begin inline asm
	{ cvt.f32.bf16 %f971, %rs439;}

	// end inline asm
	add.s32 	%r550, %r628, %r200;
	mul.wide.s32 	%rd130, %r550, 2;
	add.s64 	%rd131, %rd4, %rd130;
	ld.global.nc.u16 	%rs440, [%rd131];
	// begin inline asm
	{ cvt.f32.bf16 %f972, %rs440;}

	// end inline asm
	fma.rn.f32 	%f979, %f971, %f972, %f1173;
	ld.global.u16 	%rs441, [%rd129+2];
	// begin inline asm
	{ cvt.f32.bf16 %f973, %rs441;}

	// end inline asm
	ld.global.nc.u16 	%rs442, [%rd131+2];
	// begin inline asm
	{ cvt.f32.bf16 %f974, %rs442;}

	// end inline asm
	fma.rn.f32 	%f980, %f973, %f974, %f979;
	ld.global.u16 	%rs443, [%rd129+4];
	// begin inline asm
	{ cvt.f32.bf16 %f975, %rs443;}

	// end inline asm
	ld.global.nc.u16 	%rs444, [%rd131+4];
	// begin inline asm
	{ cvt.f32.bf16 %f976, %rs444;}

	// end inline asm
	fma.rn.f32 	%f981, %f975, %f976, %f980;
	ld.global.u16 	%rs445, [%rd129+6];
	// begin inline asm
	{ cvt.f32.bf16 %f977, %rs445;}

	// end inline asm
	ld.global.nc.u16 	%rs446, [%rd131+6];
	// begin inline asm
	{ cvt.f32.bf16 %f978, %rs446;}

	// end inline asm
	fma.rn.f32 	%f1173, %f977, %f978, %f981;
	add.s32 	%r628, %r628, 4;
$L__BB0_202:
	setp.eq.s32 	%p129, %r198, 0;
	@%p129 bra 	$L__BB0_206;
	setp.eq.s32 	%p130, %r198, 1;
	add.s32 	%r551, %r628, %r168;
	mul.wide.s32 	%rd132, %r551, 2;
	add.s64 	%rd18, %rd5, %rd132;
	ld.global.u16 	%rs447, [%rd18];
	// begin inline asm
	{ cvt.f32.bf16 %f982, %rs447;}

	// end inline asm
	add.s32 	%r552, %r628, %r200;
	mul.wide.s32 	%rd133, %r552, 2;
	add.s64 	%rd19, %rd4, %rd133;
	ld.global.nc.u16 	%rs448, [%rd19];
	// begin inline asm
	{ cvt.f32.bf16 %f983, %rs448;}

	// end inline asm
	fma.rn.f32 	%f1173, %f982, %f983, %f1173;
	@%p130 bra 	$L__BB0_206;
	setp.eq.s32 	%p131, %r198, 2;
	ld.global.u16 	%rs449, [%rd18+2];
	// begin inline asm
	{ cvt.f32.bf16 %f984, %rs449;}

	// end inline asm
	ld.global.nc.u16 	%rs450, [%rd19+2];
	// begin inline asm
	{ cvt.f32.bf16 %f985, %rs450;}

	// end inline asm
	fma.rn.f32 	%f1173, %f984, %f985, %f1173;
	@%p131 bra 	$L__BB0_206;
	ld.global.u16 	%rs451, [%rd18+4];
	// begin inline asm
	{ cvt.f32.bf16 %f986, %rs451;}

	// end inline asm
	ld.global.nc.u16 	%rs452, [%rd19+4];
	// begin inline asm
	{ cvt.f32.bf16 %f987, %rs452;}

	// end inline asm
	fma.rn.f32 	%f1173, %f986, %f987, %f1173;
$L__BB0_206:
	mul.wide.s32 	%rd134, %r618, 2;
	add.s64 	%rd135, %rd17, %rd134;
	ld.global.nc.u16 	%rs453, [%rd135];
	// begin inline asm
	{ cvt.f32.bf16 %f988, %rs453;}

	// end inline asm
	add.f32 	%f989, %f1173, %f988;
	// begin inline asm
	{  cvt.rn.bf16.f32 %rs454, %f989;}

	// end inline asm
	add.s32 	%r553, %r618, %r168;
	mul.wide.s32 	%rd136, %r553, 2;
	add.s64 	%rd137, %rd5, %rd136;
	st.global.u16 	[%rd137], %rs454;
	add.s32 	%r618, %r618, %r169;
	setp.lt.s32 	%p132, %r618, %r210;
	@%p132 bra 	$L__BB0_193;
$L__BB0_207:
	ret;

}
	// .globl	fused_qkv_attention_f32
.visible .entry fused_qkv_attention_f32()
{


	ret;

}


// ===== COMPILED SASS (sm_100) =====

	.target	sm_100

	.elftype	@"ET_EXEC"


//--------------------- .note.nv.tkinfo           --------------------------
	.section	.note.nv.tkinfo,"",@"SHT_NOTE"
	.sectionflags	@"SHF_NOTE_NV_TKINFO"
	.tkinfo
        /*0018*/ 	.word	0x00000002
        /*0030*/ 	.string	""
        /*0030*/ 	.string	"ptxas"
        /*0030*/ 	.string	"Cuda compilation tools, release 13.0, V13.0.88"
        /*0030*/ 	.string	"Build cuda_13.0.r13.0/compiler.36424714_0"
        /*0030*/ 	.string	"-arch sm_100 -m 64 "



//--------------------- .note.nv.cuinfo           --------------------------
	.section	.note.nv.cuinfo,"",@"SHT_NOTE"
	.sectionflags	@"SHF_NOTE_NV_CUINFO"
        /*0018*/ 	.short	0x0002
        /*001a*/ 	.short	0x0064
        /*001c*/ 	.short	0x0082
	.zero		2


//--------------------- .nv.info                  --------------------------
	.section	.nv.info,"",@"SHT_CUDA_INFO"
	.align	4


	//----- nvinfo : EIATTR_REGCOUNT
	.align		4
        /*0000*/ 	.byte	0x04, 0x2f
        /*0002*/ 	.short	(.L_1 - .L_0)
	.align		4
.L_0:
        /*0004*/ 	.word	index@(fused_qkv_attention_bf16)
        /*0008*/ 	.word	0x00000020


	//----- nvinfo : EIATTR_FRAME_SIZE
	.align		4
.L_1:
        /*000c*/ 	.byte	0x04, 0x11
        /*000e*/ 	.short	(.L_3 - .L_2)
	.align		4
.L_2:
        /*0010*/ 	.word	index@($__internal_1_$__cuda_sm3x_div_rn_noftz_f32_slowpath)
        /*0014*/ 	.word	0x00000000


	//----- nvinfo : EIATTR_FRAME_SIZE
	.align		4
.L_3:
        /*0018*/ 	.byte	0x04, 0x11
        /*001a*/ 	.short	(.L_5 - .L_4)
	.align		4
.L_4:
        /*001c*/ 	.word	index@($__internal_0_$__cuda_sm20_sqrt_rn_f32_slowpath)
        /*0020*/ 	.word	0x00000000


	//----- nvinfo : EIATTR_FRAME_SIZE
	.align		4
.L_5:
        /*0024*/ 	.byte	0x04, 0x11
        /*0026*/ 	.short	(.L_7 - .L_6)
	.align		4
.L_6:
        /*0028*/ 	.word	index@(fused_qkv_attention_bf16)
        /*002c*/ 	.word	0x00000000


	//----- nvinfo : EIATTR_REGCOUNT
	.align		4
.L_7:
        /*0030*/ 	.byte	0x04, 0x2f
        /*0032*/ 	.short	(.L_9 - .L_8)
	.align		4
.L_8:
        /*0034*/ 	.word	index@(fused_qkv_attention_f32)
        /*0038*/ 	.word	0x00000004


	//----- nvinfo : EIATTR_FRAME_SIZE
	.align		4
.L_9:
        /*003c*/ 	.byte	0x04, 0x11
        /*003e*/ 	.short	(.L_11 - .L_10)
	.align		4
.L_10:
        /*0040*/ 	.word	index@(fused_qkv_attention_f32)
        /*0044*/ 	.word	0x00000000


	//----- nvinfo : EIATTR_MIN_STACK_SIZE
	.align		4
.L_11:
        /*0048*/ 	.byte	0x04, 0x12
        /*004a*/ 	.short	(.L_13 - .L_12)
	.align		4
.L_12:
        /*004c*/ 	.word	index@(fused_qkv_attention_f32)
        /*0050*/ 	.word	0x00000000


	//----- nvinfo : EIATTR_MIN_STACK_SIZE
	.align		4
.L_13:
        /*0054*/ 	.byte	0x04, 0x12
        /*0056*/ 	.short	(.L_15 - .L_14)
	.align		4
.L_14:
        /*0058*/ 	.word	index@(fused_qkv_attention_bf16)
        /*005c*/ 	.word	0x00000000
.L_15:


//--------------------- .nv.compat                --------------------------
	.section	.nv.compat,"",@"SHT_CUDA_COMPAT_INFO"
	.align	4
        /*0000*/ 	.byte	0x02, 0x09, 0x00, 0x00, 0x02, 0x02, 0x01, 0x00, 0x02, 0x05, 0x05, 0x00, 0x03, 0x07, 0x01, 0x01
        /*0010*/ 	.byte	0x02, 0x03, 0x00, 0x00, 0x02, 0x06, 0x01, 0x00, 0x04, 0x0b, 0x08, 0x00, 0x01, 0x00, 0x00, 0x00
        /*0020*/ 	.byte	0x00, 0x00, 0x00, 0x00


//--------------------- .nv.info.fused_qkv_attention_f32 --------------------------
	.section	.nv.info.fused_qkv_attention_f32,"",@"SHT_CUDA_INFO"
	.sectionflags	@""
	.align	4


	//----- nvinfo : EIATTR_CUDA_API_VERSION
	.align		4
        /*0000*/ 	.byte	0x04, 0x37
        /*0002*/ 	.short	(.L_17 - .L_16)
.L_16:
        /*0004*/ 	.word	0x00000082


	//----- nvinfo : EIATTR_SPARSE_MMA_MASK
	.align		4
.L_17:
        /*0008*/ 	.byte	0x03, 0x50
        /*000a*/ 	.short	0x0000


	//----- nvinfo : EIATTR_MAXREG_COUNT
	.align		4
        /*000c*/ 	.byte	0x03, 0x1b
        /*000e*/ 	.short	0x00ff


	//----- nvinfo : EIATTR_MERCURY_ISA_VERSION
	.align		4
        /*0010*/ 	.byte	0x03, 0x5f
        /*0012*/ 	.short	0x0101


	//----- nvinfo : EIATTR_VRC_CTA_INIT_COUNT
	.align		4
        /*0014*/ 	.byte	0x02, 0x4a
	.zero		1
	.zero		1


	//----- nvinfo : EIATTR_EXIT_INSTR_OFFSETS
	.align		4
        /*0018*/ 	.byte	0x04, 0x1c
        /*001a*/ 	.short	(.L_19 - .L_18)


	//   ....[0]....
.L_18:
        /*001c*/ 	.word	0x00000010


	//----- nvinfo : EIATTR_SW_WAR
	.align		4
.L_19:
        /*0020*/ 	.byte	0x04, 0x36
        /*0022*/ 	.short	(.L_21 - .L_20)
.L_20:
        /*0024*/ 	.word	0x00000008
.L_21:


//--------------------- .nv.info.fused_qkv_attention_bf16 --------------------------
	.section	.nv.info.fused_qkv_attention_bf16,"",@"SHT_CUDA_INFO"
	.sectionflags	@""
	.align	4


	//----- nvinfo : EIATTR_CUDA_API_VERSION
	.align		4
        /*0000*/ 	.byte	0x04, 0x37
        /*0002*/ 	.short	(.L_23 - .L_22)
.L_22:
        /*0004*/ 	.word	0x00000082


	//----- nvinfo : EIATTR_KPARAM_INFO
	.align		4
.L_23:
        /*0008*/ 	.byte	0x04, 0x17
        /*000a*/ 	.short	(.L_25 - .L_24)
.L_24:
        /*000c*/ 	.word	0x00000000
        /*0010*/ 	.short	0x000e
        /*0012*/ 	.short	0x0059
        /*0014*/ 	.byte	0x00, 0xf0, 0x05, 0x00


	//----- nvinfo : EIATTR_KPARAM_INFO
	.align		4
.L_25:
        /*0018*/ 	.byte	0x04, 0x17
        /*001a*/ 	.short	(.L_27 - .L_26)
.L_26:
        /*001c*/ 	.word	0x00000000
        /*0020*/ 	.short	0x000d
        /*0022*/ 	.short	0x0058
        /*0024*/ 	.byte	0x00, 0xf0, 0x05, 0x00


	//----- nvinfo : EIATTR_KPARAM_INFO
	.align		4
.L_27:
        /*0028*/ 	.byte	0x04, 0x17
        /*002a*/ 	.short	(.L_29 - .L_28)
.L_28:
        /*002c*/ 	.word	0x00000000
        /*0030*/ 	.short	0x000c
        /*0032*/ 	.short	0x0054
        /*0034*/ 	.byte	0x00, 0xf0, 0x11, 0x00


	//----- nvinfo : EIATTR_KPARAM_INFO
	.align		4
.L_29:
        /*0038*/ 	.byte	0x04, 0x17
        /*003a*/ 	.short	(.L_31 - .L_30)
.L_30:
        /*003c*/ 	.word	0x00000000
        /*0040*/ 	.short	0x000b
        /*0042*/ 	.short	0x0050
        /*0044*/ 	.byte	0x00, 0xf0, 0x11, 0x00


	//----- nvinfo : EIATTR_KPARAM_INFO
	.align		4
.L_31:
        /*0048*/ 	.byte	0x04, 0x17
        /*004a*/ 	.short	(.L_33 - .L_32)
.L_32:
        /*004c*/ 	.word	0x00000000
        /*0050*/ 	.short	0x000a
        /*0052*/ 	.short	0x004c
        /*0054*/ 	.byte	0x00, 0xf0, 0x11, 0x00


	//----- nvinfo : EIATTR_KPARAM_INFO
	.align		4
.L_33:
        /*0058*/ 	.byte	0x04, 0x17
        /*005a*/ 	.short	(.L_35 - .L_34)
.L_34:
        /*005c*/ 	.word	0x00000000
        /*0060*/ 	.short	0x0009
        /*0062*/ 	.short	0x0048
        /*0064*/ 	.byte	0x00, 0xf0, 0x11, 0x00


	//----- nvinfo : EIATTR_KPARAM_INFO
	.align		4
.L_35:
        /*0068*/ 	.byte	0x04, 0x17
        /*006a*/ 	.short	(.L_37 - .L_36)
.L_36:
        /*006c*/ 	.word	0x00000000
        /*0070*/ 	.short	0x0008
        /*0072*/ 	.short	0x0040
        /*0074*/ 	.byte	0x00, 0xf5, 0x21, 0x00


	//----- nvinfo : EIATTR_KPARAM_INFO
	.align		4
.L_37:
        /*0078*/ 	.byte	0x04, 0x17
        /*007a*/ 	.short	(.L_39 - .L_38)
.L_38:
        /*007c*/ 	.word	0x00000000
        /*0080*/ 	.short	0x0007
        /*0082*/ 	.short	0x0038
        /*0084*/ 	.byte	0x00, 0xf5, 0x21, 0x00


	//----- nvinfo : EIATTR_KPARAM_INFO
	.align		4
.L_39:
        /*0088*/ 	.byte	0x04, 0x17
        /*008a*/ 	.short	(.L_41 - .L_40)
.L_40:
        /*008c*/ 	.word	0x00000000
        /*0090*/ 	.short	0x0006
        /*0092*/ 	.short	0x0030
        /*0094*/ 	.byte	0x00, 0xf5, 0x21, 0x00


	//----- nvinfo : EIATTR_KPARAM_INFO
	.align		4
.L_41:
        /*0098*/ 	.byte	0x04, 0x17
        /*009a*/ 	.short	(.L_43 - .L_42)
.L_42:
        /*009c*/ 	.word	0x00000000
        /*00a0*/ 	.short	0x0005
        /*00a2*/ 	.short	0x0028
        /*00a4*/ 	.byte	0x00, 0xf5, 0x21, 0x00


	//----- nvinfo : EIATTR_KPARAM_INFO
	.align		4
.L_43:
        /*00a8*/ 	.byte	0x04, 0x17
        /*00aa*/ 	.short	(.L_45 - .L_44)
.L_44:
        /*00ac*/ 	.word	0x00000000
        /*00b0*/ 	.short	0x0004
        /*00b2*/ 	.short	0x0020
        /*00b4*/ 	.byte	0x00, 0xf5, 0x21, 0x00


	//----- nvinfo : EIATTR_KPARAM_INFO
	.align		4
.L_45:
        /*00b8*/ 	.byte	0x04, 0x17
        /*00ba*/ 	.short	(.L_47 - .L_46)
.L_46:
        /*00bc*/ 	.word	0x00000000
        /*00c0*/ 	.short	0x0003
        /*00c2*/ 	.short	0x0018
        /*00c4*/ 	.byte	0x00, 0xf5, 0x21, 0x00


	//----- nvinfo : EIATTR_KPARAM_INFO
	.align		4
.L_47:
        /*00c8*/ 	.byte	0x04, 0x17
        /*00ca*/ 	.short	(.L_49 - .L_48)
.L_48:
        /*00cc*/ 	.word	0x00000000
        /*00d0*/ 	.short	0x0002
        /*00d2*/ 	.short	0x0010
        /*00d4*/ 	.byte	0x00, 0xf5, 0x21, 0x00


	//----- nvinfo : EIATTR_KPARAM_INFO
	.align		4
.L_49:
        /*00d8*/ 	.byte	0x04, 0x17
        /*00da*/ 	.short	(.L_51 - .L_50)
.L_50:
        /*00dc*/ 	.word	0x00000000
        /*00e0*/ 	.short	0x0001
        /*00e2*/ 	.short	0x0008
        /*00e4*/ 	.byte	0x00, 0xf5, 0x21, 0x00


	//----- nvinfo : EIATTR_KPARAM_INFO
	.align		4
.L_51:
        /*00e8*/ 	.byte	0x04, 0x17
        /*00ea*/ 	.short	(.L_53 - .L_52)
.L_52:
        /*00ec*/ 	.word	0x00000000
        /*00f0*/ 	.short	0x0000
        /*00f2*/ 	.short	0x0000
        /*00f4*/ 	.byte	0x00, 0xf5, 0x21, 0x00


	//----- nvinfo : EIATTR_SPARSE_MMA_MASK
	.align		4
.L_53:
        /*00f8*/ 	.byte	0x03, 0x50
        /*00fa*/ 	.short	0x0000


	//----- nvinfo : EIATTR_MAXREG_COUNT
	.align		4
        /*00fc*/ 	.byte	0x03, 0x1b
        /*00fe*/ 	.short	0x00ff


	//----- nvinfo : EIATTR_NUM_BARRIERS
	.align		4
        /*0100*/ 	.byte	0x02, 0x4c
        /*0102*/ 	.byte	0x01
	.zero		1


	//----- nvinfo : EIATTR_MERCURY_ISA_VERSION
	.align		4
        /*0104*/ 	.byte	0x03, 0x5f
        /*0106*/ 	.short	0x0101


	//----- nvinfo : EIATTR_VRC_CTA_INIT_COUNT
	.align		4
        /*0108*/ 	.byte	0x02, 0x4a
	.zero		1
	.zero		1


	//----- nvinfo : EIATTR_EXIT_INSTR_OFFSETS
	.align		4
        /*010c*/ 	.byte	0x04, 0x1c
        /*010e*/ 	.short	(.L_55 - .L_54)


	//   ....[0]....
.L_54:
        /*0110*/ 	.word	0x00008670


	//   ....[1]....
        /*0114*/ 	.word	0x00009570


	//   ....[2]....
        /*0118*/ 	.word	0x0000a3a0


	//----- nvinfo : EIATTR_CRS_STACK_SIZE
	.align		4
.L_55:
        /*011c*/ 	.byte	0x04, 0x1e
        /*011e*/ 	.short	(.L_57 - .L_56)
.L_56:
        /*0120*/ 	.word	0x00000000


	//----- nvinfo : EIATTR_CBANK_PARAM_SIZE
	.align		4
.L_57:
        /*0124*/ 	.byte	0x03, 0x19
        /*0126*/ 	.short	0x005a


	//----- nvinfo : EIATTR_PARAM_CBANK
	.align		4
        /*0128*/ 	.byte	0x04, 0x0a
        /*012a*/ 	.short	(.L_59 - .L_58)
	.align		4
.L_58:
        /*012c*/ 	.word	index@(.nv.constant0.fused_qkv_attention_bf16)
        /*0130*/ 	.short	0x0380
        /*0132*/ 	.short	0x005a


	//----- nvinfo : EIATTR_SW_WAR
	.align		4
.L_59:
        /*0134*/ 	.byte	0x04, 0x36
        /*0136*/ 	.short	(.L_61 - .L_60)
.L_60:
        /*0138*/ 	.word	0x00000008
.L_61:


//--------------------- .nv.callgraph             --------------------------
	.section	.nv.callgraph,"",@"SHT_CUDA_CALLGRAPH"
	.align	4
	.sectionentsize	8
	.align		4
        /*0000*/ 	.word	0x00000000
	.align		4
        /*0004*/ 	.word	0xffffffff
	.align		4
        /*0008*/ 	.word	0x00000000
	.align		4
        /*000c*/ 	.word	0xfffffffe
	.align		4
        /*0010*/ 	.word	0x00000000
	.align		4
        /*0014*/ 	.word	0xfffffffd
	.align		4
        /*0018*/ 	.word	0x00000000
	.align		4
        /*001c*/ 	.word	0xfffffffc


//--------------------- .text.fused_qkv_attention_f32 --------------------------
	.section	.text.fused_qkv_attention_f32,"ax",@progbits
	.align	128
        .global         fused_qkv_attention_f32
        .type           fused_qkv_attention_f32,@function
        .size           fused_qkv_attention_f32,(.L_x_172 - fused_qkv_attention_f32)
        .other          fused_qkv_attention_f32,@"STO_CUDA_ENTRY STV_DEFAULT"
fused_qkv_attention_f32:
.text.fused_qkv_attention_f32:
[----:B------:R-:W-:Y:S01]  /*0000*/  LDC R1, c[0x0][0x37c] ;  /* 0x0000df00ff017b82 */ /* 0x000fe20000000800 */
[----:B------:R-:W-:Y:S05]  /*0010*/  EXIT ;  /* 0x000000000000794d */ /* 0x000fea0003800000 */
.L_x_0:
[----:B------:R-:W-:-:S00]  /*0020*/  BRA `(.L_x_0) ;  /* 0xfffffffc00fc7947 */ /* 0x000fc0000383ffff */
[----:B------:R-:W-:-:S00]  /*0030*/  NOP ;  /* 0x0000000000007918 */ /* 0x000fc00000000000 */
        /* <DEDUP_REMOVED lines=12> */
.L_x_172:


//--------------------- .text.fused_qkv_attention_bf16 --------------------------
	.section	.text.fused_qkv_attention_bf16,"ax",@progbits
	.align	128
        .global         fused_qkv_attention_bf16
        .type           fused_qkv_attention_bf16,@function
        .size           fused_qkv_attention_bf16,(.L_x_171 - fused_qkv_attention_bf16)
        .other          fused_qkv_attention_bf16,@"STO_CUDA_ENTRY STV_DEFAULT"
fused_qkv_attention_bf16:
.text.fused_qkv_attention_bf16:
[----:B------:R-:W-:Y:S08]  /*0000*/  LDC R1, c[0x0][0x37c] ;  /* 0x0000df00ff017b82 */ /* 0x000ff00000000800 */
[----:B------:R-:W0:Y:S01]  /*0010*/  LDC.64 R4, c[0x0][0x3d0] ;  /* 0x0000f400ff047b82 */ /* 0x000e220000000a00 */
[----:B------:R-:W1:Y:S01]  /*0020*/  S2R R21, SR_TID.X ;  /* 0x0000000000157919 */ /* 0x000e620000002100 */
[----:B------:R-:W2:Y:S01]  /*0030*/  LDCU UR12, c[0x0][0x3cc] ;  /* 0x00007980ff0c77ac */ /* 0x000ea20008000800 */
[----:B------:R-:W-:Y:S01]  /*0040*/  BSSY.RECONVERGENT B0, `(.L_x_1) ;  /* 0x0000031000007945 */ /* 0x000fe20003800200 */
[----:B------:R-:W-:Y:S01]  /*0050*/  UMOV UR4, 0x400 ;  /* 0x0000040000047882 */ /* 0x000fe20000000000 */
[----:B------:R-:W3:Y:S03]  /*0060*/  LDCU.64 UR10, c[0x0][0x358] ;  /* 0x00006b00ff0a77ac */ /* 0x000ee60008000a00 */
[----:B------:R-:W4:Y:S01]  /*0070*/  S2UR UR5, SR_CgaCtaId ;  /* 0x00000000000579c3 */ /* 0x000f220000008800 */
[----:B0-----:R-:W-:-:S04]  /*0080*/  IABS R7, R5 ;  /* 0x0000000500077213 */ /* 0x001fc80000000000 */
[----:B------:R-:W0:Y:S01]  /*0090*/  I2F.RP R0, R7 ;  /* 0x0000000700007306 */ /* 0x000e220000209400 */
[----:B----4-:R-:W-:-:S07]  /*00a0*/  ULEA UR4, UR5, UR4, 0x18 ;  /* 0x0000000405047291 */ /* 0x010fce000f8ec0ff */
[----:B0-----:R-:W0:Y:S02]  /*00b0*/  MUFU.RCP R0, R0 ;  /* 0x0000000000007308 */ /* 0x001e240000001000 */
[----:B0-----:R-:W-:-:S06]  /*00c0*/  IADD3 R2, PT, PT, R0, 0xffffffe, RZ ;  /* 0x0ffffffe00027810 */ /* 0x001fcc0007ffe0ff */
[----:B------:R0:W4:Y:S02]  /*00d0*/  F2I.FTZ.U32.TRUNC.NTZ R3, R2 ;  /* 0x0000000200037305 */ /* 0x000124000021f000 */
[----:B0-----:R-:W-:Y:S02]  /*00e0*/  HFMA2 R2, -RZ, RZ, 0, 0 ;  /* 0x00000000ff027431 */ /* 0x001fe400000001ff */
[----:B----4-:R-:W-:-:S04]  /*00f0*/  IMAD.MOV R6, RZ, RZ, -R3 ;  /* 0x000000ffff067224 */ /* 0x010fc800078e0a03 */
[----:B------:R-:W-:Y:S01]  /*0100*/  IMAD R9, R6, R7, RZ ;  /* 0x0000000706097224 */ /* 0x000fe200078e02ff */
[----:B------:R-:W-:-:S03]  /*0110*/  IABS R6, R4 ;  /* 0x0000000400067213 */ /* 0x000fc60000000000 */
[----:B------:R-:W-:-:S06]  /*0120*/  IMAD.HI.U32 R3, R3, R9, R2 ;  /* 0x0000000903037227 */ /* 0x000fcc00078e0002 */
[----:B------:R-:W-:-:S04]  /*0130*/  IMAD.HI.U32 R24, R3, R6, RZ ;  /* 0x0000000603187227 */ /* 0x000fc800078e00ff */
[----:B------:R-:W-:-:S04]  /*0140*/  IMAD.MOV R0, RZ, RZ, -R24 ;  /* 0x000000ffff007224 */ /* 0x000fc800078e0a18 */
[----:B------:R-:W-:-:S05]  /*0150*/  IMAD R0, R7, R0, R6 ;  /* 0x0000000007007224 */ /* 0x000fca00078e0206 */
[----:B------:R-:W-:-:S13]  /*0160*/  ISETP.GT.U32.AND P1, PT, R7, R0, PT ;  /* 0x000000000700720c */ /* 0x000fda0003f24070 */
[-C--:B------:R-:W-:Y:S01]  /*0170*/  @!P1 IADD3 R0, PT, PT, R0, -R7.reuse, RZ ;  /* 0x8000000700009210 */ /* 0x080fe20007ffe0ff */
[----:B------:R-:W-:Y:S01]  /*0180*/  @!P1 VIADD R24, R24, 0x1 ;  /* 0x0000000118189836 */ /* 0x000fe20000000000 */
[----:B------:R-:W-:Y:S02]  /*0190*/  ISETP.NE.AND P1, PT, R5, RZ, PT ;  /* 0x000000ff0500720c */ /* 0x000fe40003f25270 */
[----:B------:R-:W-:Y:S01]  /*01a0*/  ISETP.GE.U32.AND P0, PT, R0, R7, PT ;  /* 0x000000070000720c */ /* 0x000fe20003f06070 */
[----:B------:R-:W-:Y:S01]  /*01b0*/  IMAD.U32 R7, RZ, RZ, UR4 ;  /* 0x00000004ff077e24 */ /* 0x000fe2000f8e00ff */
[----:B------:R-:W-:-:S04]  /*01c0*/  LOP3.LUT R0, R4, R5, RZ, 0x3c, !PT ;  /* 0x0000000504007212 */ /* 0x000fc800078e3cff */
[----:B------:R-:W-:Y:S02]  /*01d0*/  ISETP.GE.AND P2, PT, R0, RZ, PT ;  /* 0x000000ff0000720c */ /* 0x000fe40003f46270 */
[----:B--2---:R-:W-:-:S04]  /*01e0*/  MOV R0, UR12 ;  /* 0x0000000c00007c02 */ /* 0x004fc80008000f00 */
[----:B------:R-:W-:Y:S02]  /*01f0*/  IABS R16, R0 ;  /* 0x0000000000107213 */ /* 0x000fe40000000000 */
[----:B------:R-:W-:-:S05]  /*0200*/  @P0 IADD3 R24, PT, PT, R24, 0x1, RZ ;  /* 0x0000000118180810 */ /* 0x000fca0007ffe0ff */
[----:B------:R-:W-:Y:S01]  /*0210*/  @!P2 IMAD.MOV R24, RZ, RZ, -R24 ;  /* 0x000000ffff18a224 */ /* 0x000fe200078e0a18 */
[----:B------:R-:W-:-:S04]  /*0220*/  @!P1 LOP3.LUT R24, RZ, R5, RZ, 0x33, !PT ;  /* 0x00000005ff189212 */ /* 0x000fc800078e33ff */
[----:B-1----:R-:W-:-:S13]  /*0230*/  ISETP.GE.AND P0, PT, R21, R24, PT ;  /* 0x000000181500720c */ /* 0x002fda0003f06270 */
[----:B---3--:R-:W-:Y:S05]  /*0240*/  @P0 BRA `(.L_x_2) ;  /* 0x0000000000400947 */ /* 0x008fea0003800000 */
[----:B------:R-:W0:Y:S01]  /*0250*/  LDC R6, c[0x0][0x360] ;  /* 0x0000d800ff067b82 */ /* 0x000e220000000800 */
[----:B------:R-:W-:Y:S01]  /*0260*/  LEA R14, R24, R7, 0x1 ;  /* 0x00000007180e7211 */ /* 0x000fe200078e08ff */
[----:B------:R-:W-:-:S06]  /*0270*/  IMAD.MOV.U32 R5, RZ, RZ, R21 ;  /* 0x000000ffff057224 */ /* 0x000fcc00078e0015 */
[----:B------:R-:W1:Y:S08]  /*0280*/  LDC.64 R8, c[0x0][0x3a0] ;  /* 0x0000e800ff087b82 */ /* 0x000e700000000a00 */
[----:B------:R-:W2:Y:S02]  /*0290*/  LDC.64 R2, c[0x0][0x3a8] ;  /* 0x0000ea00ff027b82 */ /* 0x000ea40000000a00 */
.L_x_3:
[----:B-1--4-:R-:W-:-:S04]  /*02a0*/  IMAD.WIDE R10, R5, 0x2, R8 ;  /* 0x00000002050a7825 */ /* 0x012fc800078e0208 */
[C---:B--2---:R-:W-:Y:S02]  /*02b0*/  IMAD.WIDE R12, R5.reuse, 0x2, R2 ;  /* 0x00000002050c7825 */ /* 0x044fe400078e0202 */
[----:B------:R-:W2:Y:S04]  /*02c0*/  LDG.E.U16.CONSTANT R11, desc[UR10][R10.64] ;  /* 0x0000000a0a0b7981 */ /* 0x000ea8000c1e9500 */
[----:B------:R-:W3:Y:S01]  /*02d0*/  LDG.E.U16.CONSTANT R12, desc[UR10][R12.64] ;  /* 0x0000000a0c0c7981 */ /* 0x000ee2000c1e9500 */
[C---:B------:R-:W-:Y:S01]  /*02e0*/  LEA R0, R5.reuse, R7, 0x1 ;  /* 0x0000000705007211 */ /* 0x040fe200078e08ff */
[----:B------:R-:W-:Y:S01]  /*02f0*/  IMAD R15, R5, 0x2, R14 ;  /* 0x00000002050f7824 */ /* 0x000fe200078e020e */
[----:B0-----:R-:W-:-:S04]  /*0300*/  IADD3 R5, PT, PT, R6, R5, RZ ;  /* 0x0000000506057210 */ /* 0x001fc80007ffe0ff */
[----:B------:R-:W-:Y:S01]  /*0310*/  ISETP.GE.AND P0, PT, R5, R24, PT ;  /* 0x000000180500720c */ /* 0x000fe20003f06270 */
[----:B--2---:R4:W-:Y:S04]  /*0320*/  STS.U16 [R0+0x600], R11 ;  /* 0x0006000b00007388 */ /* 0x0049e80000000400 */
[----:B---3--:R4:W-:Y:S08]  /*0330*/  STS.U16 [R15+0x600], R12 ;  /* 0x0006000c0f007388 */ /* 0x0089f00000000400 */
[----:B------:R-:W-:Y:S05]  /*0340*/  @!P0 BRA `(.L_x_3) ;  /* 0xfffffffc00d48947 */ /* 0x000fea000383ffff */
.L_x_2:
[----:B------:R-:W-:Y:S05]  /*0350*/  BSYNC.RECONVERGENT B0 ;  /* 0x0000000000007941 */ /* 0x000fea0003800200 */
.L_x_1:
[----:B------:R-:W-:Y:S01]  /*0360*/  R2UR UR9, R16 ;  /* 0x00000000100972ca */ /* 0x000fe200000e0000 */
[----:B------:R-:W0:Y:S01]  /*0370*/  S2R R3, SR_CTAID.X ;  /* 0x0000000000037919 */ /* 0x000e220000002500 */
[----:B------:R-:W-:Y:S01]  /*0380*/  UMOV UR4, URZ ;  /* 0x000000ff00047c82 */ /* 0x000fe20008000000 */
[----:B------:R-:W1:Y:S01]  /*0390*/  S2UR UR7, SR_CTAID.X ;  /* 0x00000000000779c3 */ /* 0x000e620000002500 */
[----:B------:R-:W2:Y:S01]  /*03a0*/  LDCU.64 UR14, c[0x0][0x390] ;  /* 0x00007200ff0e77ac */ /* 0x000ea20008000a00 */
[----:B------:R-:W-:Y:S08]  /*03b0*/  BSSY.RECONVERGENT B0, `(.L_x_4) ;  /* 0x000031a000007945 */ /* 0x000ff00003800200 */
[----:B----4-:R-:W3:Y:S08]  /*03c0*/  I2F.RP R0, UR9 ;  /* 0x0000000900007d06 */ /* 0x010ef00008209400 */
[----:B---3--:R-:W3:Y:S01]  /*03d0*/  MUFU.RCP R0, R0 ;  /* 0x0000000000007308 */ /* 0x008ee20000001000 */
[----:B0-----:R-:W-:-:S04]  /*03e0*/  IABS R3, R3 ;  /* 0x0000000300037213 */ /* 0x001fc80000000000 */
[----:B------:R-:W-:Y:S01]  /*03f0*/  R2UR UR8, R3 ;  /* 0x00000000030872ca */ /* 0x000fe200000e0000 */
[----:B---3--:R-:W-:Y:S02]  /*0400*/  VIADD R2, R0, 0xffffffe ;  /* 0x0ffffffe00027836 */ /* 0x008fe40000000000 */
[----:B------:R-:W-:-:S04]  /*0410*/  IMAD R0, R4, 0x3, RZ ;  /* 0x0000000304007824 */ /* 0x000fc800078e02ff */
[----:B------:R-:W0:Y:S01]  /*0420*/  F2I.FTZ.U32.TRUNC.NTZ R2, R2 ;  /* 0x0000000200027305 */ /* 0x000e22000021f000 */
[----:B------:R-:W-:Y:S01]  /*0430*/  BAR.SYNC.DEFER_BLOCKING 0x0 ;  /* 0x0000000000007b1d */ /* 0x000fe20000010000 */
[----:B------:R-:W-:Y:S02]  /*0440*/  ISETP.GE.AND P0, PT, R21, R0, PT ;  /* 0x000000001500720c */ /* 0x000fe40003f06270 */
[----:B0-----:R-:W-:-:S13]  /*0450*/  R2UR UR5, R2 ;  /* 0x00000000020572ca */ /* 0x001fda00000e0000 */
[----:B------:R-:W-:-:S04]  /*0460*/  UIADD3 UR6, UPT, UPT, URZ, -UR5, URZ ;  /* 0x80000005ff067290 */ /* 0x000fc8000fffe0ff */
[----:B------:R-:W-:-:S04]  /*0470*/  UIMAD UR6, UR6, UR9, URZ ;  /* 0x00000009060672a4 */ /* 0x000fc8000f8e02ff */
[----:B------:R-:W-:-:S04]  /*0480*/  UIMAD.WIDE.U32 UR4, UR5, UR6, UR4 ;  /* 0x00000006050472a5 */ /* 0x000fc8000f8e0004 */
[----:B------:R-:W-:-:S04]  /*0490*/  UIMAD.WIDE.U32 UR4, UR5, UR8, URZ ;  /* 0x00000008050472a5 */ /* 0x000fc8000f8e00ff */
[----:B------:R-:W-:-:S04]  /*04a0*/  UIADD3 UR4, UPT, UPT, -UR5, URZ, URZ ;  /* 0x000000ff05047290 */ /* 0x000fc8000fffe1ff */
[----:B------:R-:W-:-:S04]  /*04b0*/  UIMAD UR4, UR9, UR4, UR8 ;  /* 0x00000004090472a4 */ /* 0x000fc8000f8e0208 */
[----:B------:R-:W-:-:S11]  /*04c0*/  UISETP.GT.U32.AND UP0, UPT, UR9, UR4, UPT ;  /* 0x000000040900728c */ /* 0x000fd6000bf04070 */
[----:B------:R-:W-:Y:S02]  /*04d0*/  @!UP0 UIADD3 UR4, UPT, UPT, UR4, -UR9, URZ ;  /* 0x8000000904048290 */ /* 0x000fe4000fffe0ff */
[----:B------:R-:W-:Y:S02]  /*04e0*/  @!UP0 UIADD3 UR5, UPT, UPT, UR5, 0x1, URZ ;  /* 0x0000000105058890 */ /* 0x000fe4000fffe0ff */
[----:B------:R-:W-:Y:S02]  /*04f0*/  UISETP.GE.U32.AND UP1, UPT, UR4, UR9, UPT ;  /* 0x000000090400728c */ /* 0x000fe4000bf26070 */
[----:B-1----:R-:W-:Y:S01]  /*0500*/  ULOP3.LUT UR4, UR7, UR12, URZ, 0x3c, !UPT ;  /* 0x0000000c07047292 */ /* 0x002fe2000f8e3cff */
[----:B------:R-:W0:Y:S03]  /*0510*/  LDCU.64 UR8, c[0x0][0x390] ;  /* 0x00007200ff0877ac */ /* 0x000e260008000a00 */
[----:B------:R-:W-:-:S05]  /*0520*/  UISETP.GE.AND UP0, UPT, UR4, URZ, UPT ;  /* 0x000000ff0400728c */ /* 0x000fca000bf06270 */
[----:B------:R-:W-:Y:S02]  /*0530*/  @UP1 UIADD3 UR5, UPT, UPT, UR5, 0x1, URZ ;  /* 0x0000000105051890 */ /* 0x000fe4000fffe0ff */
[----:B------:R-:W-:-:S05]  /*0540*/  UISETP.NE.AND UP1, UPT, UR12, URZ, UPT ;  /* 0x000000ff0c00728c */ /* 0x000fca000bf25270 */
[----:B------:R-:W-:Y:S02]  /*0550*/  UMOV UR6, UR5 ;  /* 0x0000000500067c82 */ /* 0x000fe40008000000 */
[----:B------:R-:W-:-:S04]  /*0560*/  @!UP0 UIADD3 UR6, UPT, UPT, -UR6, URZ, URZ ;  /* 0x000000ff06068290 */ /* 0x000fc8000fffe1ff */
[----:B------:R-:W-:-:S04]  /*0570*/  @!UP1 ULOP3.LUT UR6, URZ, UR12, URZ, 0x33, !UPT ;  /* 0x0000000cff069292 */ /* 0x000fc8000f8e33ff */
[----:B------:R-:W-:-:S04]  /*0580*/  UIADD3 UR4, UPT, UPT, -UR6, URZ, URZ ;  /* 0x000000ff06047290 */ /* 0x000fc8000fffe1ff */
[----:B------:R-:W-:Y:S01]  /*0590*/  UIMAD UR7, UR12, UR4, UR7 ;  /* 0x000000040c0772a4 */ /* 0x000fe2000f8e0207 */
[----:B0-2---:R-:W-:Y:S11]  /*05a0*/  @P0 BRA `(.L_x_5) ;  /* 0x0000002c00e80947 */ /* 0x005ff60003800000 */
[----:B------:R-:W0:Y:S01]  /*05b0*/  LDC.64 R10, c[0x0][0x388] ;  /* 0x0000e200ff0a7b82 */ /* 0x000e220000000a00 */
[----:B------:R-:W-:Y:S01]  /*05c0*/  UIMAD UR4, UR6, UR12, UR7 ;  /* 0x0000000c060472a4 */ /* 0x000fe2000f8e0207 */
[----:B------:R-:W-:-:S05]  /*05d0*/  ISETP.GE.AND P0, PT, R4, 0x2, PT ;  /* 0x000000020400780c */ /* 0x000fca0003f06270 */
[C---:B------:R-:W-:Y:S01]  /*05e0*/  IMAD R3, R4.reuse, UR4, RZ ;  /* 0x0000000404037c24 */ /* 0x040fe2000f8e02ff */
[----:B------:R-:W1:Y:S03]  /*05f0*/  LDC R2, c[0x0][0x360] ;  /* 0x0000d800ff027b82 */ /* 0x000e660000000800 */
[----:B0-----:R-:W-:Y:S01]  /*0600*/  IMAD.WIDE R10, R3, 0x2, R10 ;  /* 0x00000002030a7825 */ /* 0x001fe200078e020a */
[----:B------:R-:W-:-:S03]  /*0610*/  LOP3.LUT R3, R4, 0x80000001, RZ, 0xc0, !PT ;  /* 0x8000000104037812 */ /* 0x000fc600078ec0ff */
[----:B------:R-:W-:Y:S01]  /*0620*/  IMAD.WIDE R12, R4, 0x2, R10 ;  /* 0x00000002040c7825 */ /* 0x000fe200078e020a */
[----:B------:R-:W-:Y:S06]  /*0630*/  @!P0 BRA `(.L_x_6) ;  /* 0x0000002800988947 */ /* 0x000fec0003800000 */
[----:B------:R-:W-:Y:S02]  /*0640*/  ISETP.NE.AND P0, PT, R3, 0x1, PT ;  /* 0x000000010300780c */ /* 0x000fe40003f05270 */
[----:B------:R-:W-:-:S04]  /*0650*/  LEA.HI R3, R4, R4, RZ, 0x1 ;  /* 0x0000000404037211 */ /* 0x000fc800078f08ff */
[----:B------:R-:W-:-:S07]  /*0660*/  SHF.R.S32.HI R3, RZ, 0x1, R3 ;  /* 0x00000001ff037819 */ /* 0x000fce0000011403 */
[----:B------:R-:W-:Y:S05]  /*0670*/  @P0 BRA `(.L_x_7) ;  /* 0x0000000c00a40947 */ /* 0x000fea0003800000 */
[----:B------:R-:W2:Y:S01]  /*0680*/  LDG.E.U16.CONSTANT R8, desc[UR10][R12.64+-0x2] ;  /* 0xfffffe0a0c087981 */ /* 0x000ea2000c1e9500 */
[C---:B------:R-:W-:Y:S01]  /*0690*/  IADD3 R4, PT, PT, R3.reuse, -0x1, RZ ;  /* 0xffffffff03047810 */ /* 0x040fe20007ffe0ff */
[----:B------:R-:W-:Y:S01]  /*06a0*/  BSSY.RECONVERGENT B1, `(.L_x_8) ;  /* 0x00000e5000017945 */ /* 0x000fe20003800200 */
[C---:B------:R-:W-:Y:S01]  /*06b0*/  LOP3.LUT R5, R3.reuse, 0x3, RZ, 0xc0, !PT ;  /* 0x0000000303057812 */ /* 0x040fe200078ec0ff */
[----:B------:R-:W-:Y:S01]  /*06c0*/  IMAD.MOV.U32 R9, RZ, RZ, R21 ;  /* 0x000000ffff097224 */ /* 0x000fe200078e0015 */
[----:B------:R-:W-:Y:S02]  /*06d0*/  ISETP.GE.U32.AND P0, PT, R4, 0x7, PT ;  /* 0x000000070400780c */ /* 0x000fe40003f06070 */
[C---:B------:R-:W-:Y:S02]  /*06e0*/  LOP3.LUT R4, R3.reuse, 0x7, RZ, 0xc0, !PT ;  /* 0x0000000703047812 */ /* 0x040fe400078ec0ff */
[----:B------:R-:W-:Y:S02]  /*06f0*/  LOP3.LUT R6, R3, 0x3ffffff8, RZ, 0xc0, !PT ;  /* 0x3ffffff803067812 */ /* 0x000fe400078ec0ff */
[----:B--2---:R-:W-:-:S07]  /*0700*/  SHF.L.U32 R8, R8, 0x10, RZ ;  /* 0x0000001008087819 */ /* 0x004fce00000006ff */
.L_x_14:
[----:B------:R-:W0:Y:S01]  /*0710*/  LDC R7, c[0x0][0x3d0] ;  /* 0x0000f400ff077b82 */ /* 0x000e220000000800 */
[----:B------:R-:W-:Y:S02]  /*0720*/  HFMA2 R23, -RZ, RZ, 0, 0 ;  /* 0x00000000ff177431 */ /* 0x000fe400000001ff */
[----:B------:R-:W-:-:S05]  /*0730*/  IMAD.MOV.U32 R19, RZ, RZ, RZ ;  /* 0x000000ffff137224 */ /* 0x000fca00078e00ff */
[----:B------:R-:W2:Y:S01]  /*0740*/  LDC.64 R12, c[0x0][0x390] ;  /* 0x0000e400ff0c7b82 */ /* 0x000ea20000000a00 */
[----:B0-----:R-:W-:-:S04]  /*0750*/  IMAD R15, R9, R7, RZ ;  /* 0x00000007090f7224 */ /* 0x001fc800078e02ff */
[----:B--2---:R-:W-:Y:S01]  /*0760*/  IMAD.WIDE R12, R15, 0x2, R12 ;  /* 0x000000020f0c7825 */ /* 0x004fe200078e020c */
[----:B------:R-:W-:Y:S06]  /*0770*/  @!P0 BRA `(.L_x_9) ;  /* 0x0000000400808947 */ /* 0x000fec0003800000 */
[----:B------:R-:W-:Y:S01]  /*0780*/  IMAD.MOV.U32 R19, RZ, RZ, RZ ;  /* 0x000000ffff137224 */ /* 0x000fe200078e00ff */
[----:B------:R-:W-:-:S07]  /*0790*/  MOV R23, RZ ;  /* 0x000000ff00177202 */ /* 0x000fce0000000f00 */
.L_x_10:
[----:B------:R-:W-:-:S04]  /*07a0*/  IMAD.WIDE.U32 R16, R23, 0x4, R10 ;  /* 0x0000000417107825 */ /* 0x000fc800078e000a */
[----:B------:R-:W-:Y:S01]  /*07b0*/  IMAD.WIDE.U32 R14, R23, 0x4, R12 ;  /* 0x00000004170e7825 */ /* 0x000fe200078e000c */
[----:B------:R-:W2:Y:S04]  /*07c0*/  LDG.E.CONSTANT R25, desc[UR10][R16.64] ;  /* 0x0000000a10197981 */ /* 0x000ea8000c1e9900 */
[----:B------:R-:W3:Y:S04]  /*07d0*/  LDG.E.CONSTANT R22, desc[UR10][R14.64] ;  /* 0x0000000a0e167981 */ /* 0x000ee8000c1e9900 */
[----:B------:R-:W4:Y:S04]  /*07e0*/  LDG.E.CONSTANT R18, desc[UR10][R16.64+0x4] ;  /* 0x0000040a10127981 */ /* 0x000f28000c1e9900 */
[----:B------:R-:W5:Y:S01]  /*07f0*/  LDG.E.CONSTANT R20, desc[UR10][R14.64+0x4] ;  /* 0x0000040a0e147981 */ /* 0x000f62000c1e9900 */
[C---:B--2---:R-:W-:Y:S01]  /*0800*/  PRMT R26, R25.reuse, 0x7632, R26 ;  /* 0x00007632191a7816 */ /* 0x044fe2000000001a */
[----:B------:R-:W-:Y:S01]  /*0810*/  IMAD.U32 R25, R25, 0x10000, RZ ;  /* 0x0001000019197824 */ /* 0x000fe200078e00ff */
[----:B---3--:R-:W-:-:S03]  /*0820*/  PRMT R27, R22, 0x7632, R27 ;  /* 0x00007632161b7816 */ /* 0x008fc6000000001b */
[----:B------:R-:W-:Y:S01]  /*0830*/  IMAD.U32 R26, R26, 0x10000, RZ ;  /* 0x000100001a1a7824 */ /* 0x000fe200078e00ff */
[----:B------:R-:W-:Y:S02]  /*0840*/  SHF.L.U32 R22, R22, 0x10, RZ ;  /* 0x0000001016167819 */ /* 0x000fe400000006ff */
[----:B------:R-:W-:-:S05]  /*0850*/  SHF.L.U32 R27, R27, 0x10, RZ ;  /* 0x000000101b1b7819 */ /* 0x000fca00000006ff */
[----:B------:R-:W-:-:S04]  /*0860*/  FMUL R26, R26, R27 ;  /* 0x0000001b1a1a7220 */ /* 0x000fc80000400000 */
[--C-:B------:R-:W-:Y:S01]  /*0870*/  FFMA R22, R25, R22, R26.reuse ;  /* 0x0000001619167223 */ /* 0x100fe2000000001a */
[C---:B----4-:R-:W-:Y:S01]  /*0880*/  PRMT R25, R18.reuse, 0x7632, R25 ;  /* 0x0000763212197816 */ /* 0x050fe20000000019 */
[----:B------:R-:W-:Y:S01]  /*0890*/  IMAD.U32 R18, R18, 0x10000, RZ ;  /* 0x0001000012127824 */ /* 0x000fe200078e00ff */
[----:B-----5:R-:W-:-:S03]  /*08a0*/  PRMT R26, R20, 0x7632, R26 ;  /* 0x00007632141a7816 */ /* 0x020fc6000000001a */
[----:B------:R-:W-:Y:S01]  /*08b0*/  IMAD.U32 R25, R25, 0x10000, RZ ;  /* 0x0001000019197824 */ /* 0x000fe200078e00ff */
[----:B------:R-:W-:-:S05]  /*08c0*/  SHF.L.U32 R26, R26, 0x10, RZ ;  /* 0x000000101a1a7819 */ /* 0x000fca00000006ff */
[----:B------:R-:W-:Y:S01]  /*08d0*/  FMUL R27, R25, R26 ;  /* 0x0000001a191b7220 */ /* 0x000fe20000400000 */
[----:B------:R-:W-:Y:S01]  /*08e0*/  SHF.L.U32 R25, R20, 0x10, RZ ;  /* 0x0000001014197819 */ /* 0x000fe200000006ff */
[----:B------:R-:W2:Y:S04]  /*08f0*/  LDG.E.CONSTANT R26, desc[UR10][R16.64+0x8] ;  /* 0x0000080a101a7981 */ /* 0x000ea8000c1e9900 */
[----:B------:R-:W-:Y:S01]  /*0900*/  FFMA R18, R18, R25, R27 ;  /* 0x0000001912127223 */ /* 0x000fe2000000001b */
[----:B------:R-:W3:Y:S04]  /*0910*/  LDG.E.CONSTANT R20, desc[UR10][R14.64+0xc] ;  /* 0x00000c0a0e147981 */ /* 0x000ee8000c1e9900 */
[----:B------:R-:W4:Y:S01]  /*0920*/  LDG.E.CONSTANT R25, desc[UR10][R14.64+0x8] ;  /* 0x0000080a0e197981 */ /* 0x000f22000c1e9900 */
[----:B------:R-:W-:-:S03]  /*0930*/  FADD R27, R22, R19 ;  /* 0x00000013161b7221 */ /* 0x000fc60000000000 */
[----:B------:R-:W5:Y:S01]  /*0940*/  LDG.E.CONSTANT R19, desc[UR10][R16.64+0xc] ;  /* 0x00000c0a10137981 */ /* 0x000f62000c1e9900 */
[----:B------:R-:W-:Y:S01]  /*0950*/  FADD R27, R27, R18 ;  /* 0x000000121b1b7221 */ /* 0x000fe20000000000 */
[----:B--2---:R-:W-:Y:S02]  /*0960*/  PRMT R22, R26, 0x7632, R22 ;  /* 0x000076321a167816 */ /* 0x004fe40000000016 */
[----:B----4-:R-:W-:-:S03]  /*0970*/  PRMT R28, R25, 0x7632, R28 ;  /* 0x00007632191c7816 */ /* 0x010fc6000000001c */
[----:B------:R-:W-:Y:S01]  /*0980*/  IMAD.U32 R22, R22, 0x10000, RZ ;  /* 0x0001000016167824 */ /* 0x000fe200078e00ff */
[----:B------:R-:W-:Y:S02]  /*0990*/  SHF.L.U32 R29, R28, 0x10, RZ ;  /* 0x000000101c1d7819 */ /* 0x000fe400000006ff */
[----:B------:R-:W-:-:S03]  /*09a0*/  SHF.L.U32 R25, R25, 0x10, RZ ;  /* 0x0000001019197819 */ /* 0x000fc600000006ff */
[----:B------:R-:W-:Y:S01]  /*09b0*/  FMUL R29, R22, R29 ;  /* 0x0000001d161d7220 */ /* 0x000fe20000400000 */
[----:B------:R-:W-:Y:S01]  /*09c0*/  IMAD.U32 R22, R26, 0x10000, RZ ;  /* 0x000100001a167824 */ /* 0x000fe200078e00ff */
[----:B-----5:R-:W-:Y:S01]  /*09d0*/  PRMT R18, R19, 0x7632, R18 ;  /* 0x0000763213127816 */ /* 0x020fe20000000012 */
[----:B------:R-:W2:Y:S02]  /*09e0*/  LDG.E.CONSTANT R26, desc[UR10][R16.64+0x10] ;  /* 0x0000100a101a7981 */ /* 0x000ea4000c1e9900 */
[----:B------:R-:W-:Y:S01]  /*09f0*/  FFMA R22, R22, R25, R29 ;  /* 0x0000001916167223 */ /* 0x000fe2000000001d */
[----:B---3--:R-:W-:Y:S01]  /*0a00*/  PRMT R25, R20, 0x7632, R25 ;  /* 0x0000763214197816 */ /* 0x008fe20000000019 */
[----:B------:R-:W-:-:S03]  /*0a10*/  IMAD.U32 R18, R18, 0x10000, RZ ;  /* 0x0001000012127824 */ /* 0x000fc600078e00ff */
[----:B------:R-:W-:-:S05]  /*0a20*/  SHF.L.U32 R25, R25, 0x10, RZ ;  /* 0x0000001019197819 */ /* 0x000fca00000006ff */
[----:B------:R-:W-:Y:S02]  /*0a30*/  FMUL R18, R18, R25 ;  /* 0x0000001912127220 */ /* 0x000fe40000400000 */
[----:B------:R-:W3:Y:S01]  /*0a40*/  LDG.E.CONSTANT R25, desc[UR10][R14.64+0x10] ;  /* 0x0000100a0e197981 */ /* 0x000ee2000c1e9900 */
[----:B------:R-:W-:Y:S01]  /*0a50*/  SHF.L.U32 R20, R20, 0x10, RZ ;  /* 0x0000001014147819 */ /* 0x000fe200000006ff */
[----:B------:R-:W-:-:S04]  /*0a60*/  IMAD.U32 R19, R19, 0x10000, RZ ;  /* 0x0001000013137824 */ /* 0x000fc800078e00ff */
[----:B------:R-:W-:Y:S02]  /*0a70*/  FFMA R20, R19, R20, R18 ;  /* 0x0000001413147223 */ /* 0x000fe40000000012 */
[----:B------:R-:W4:Y:S04]  /*0a80*/  LDG.E.CONSTANT R18, desc[UR10][R16.64+0x14] ;  /* 0x0000140a10127981 */ /* 0x000f28000c1e9900 */
[----:B------:R-:W5:Y:S01]  /*0a90*/  LDG.E.CONSTANT R19, desc[UR10][R14.64+0x14] ;  /* 0x0000140a0e137981 */ /* 0x000f62000c1e9900 */
[----:B------:R-:W-:-:S04]  /*0aa0*/  FADD R27, R27, R22 ;  /* 0x000000161b1b7221 */ /* 0x000fc80000000000 */
[----:B------:R-:W-:Y:S01]  /*0ab0*/  FADD R27, R27, R20 ;  /* 0x000000141b1b7221 */ /* 0x000fe20000000000 */
[----:B--2---:R-:W-:-:S05]  /*0ac0*/  PRMT R22, R26, 0x7632, R22 ;  /* 0x000076321a167816 */ /* 0x004fca0000000016 */
[----:B------:R-:W-:Y:S01]  /*0ad0*/  IMAD.U32 R22, R22, 0x10000, RZ ;  /* 0x0001000016167824 */ /* 0x000fe200078e00ff */
[----:B---3--:R-:W-:-:S04]  /*0ae0*/  PRMT R28, R25, 0x7632, R28 ;  /* 0x00007632191c7816 */ /* 0x008fc8000000001c */
[----:B------:R-:W-:Y:S02]  /*0af0*/  SHF.L.U32 R29, R28, 0x10, RZ ;  /* 0x000000101c1d7819 */ /* 0x000fe400000006ff */
[----:B------:R-:W-:Y:S01]  /*0b00*/  SHF.L.U32 R25, R25, 0x10, RZ ;  /* 0x0000001019197819 */ /* 0x000fe200000006ff */
[----:B------:R-:W2:Y:S02]  /*0b10*/  LDG.E.CONSTANT R28, desc[UR10][R14.64+0x1c] ;  /* 0x00001c0a0e1c7981 */ /* 0x000ea4000c1e9900 */
[----:B------:R-:W-:Y:S01]  /*0b20*/  FMUL R29, R22, R29 ;  /* 0x0000001d161d7220 */ /* 0x000fe20000400000 */
[----:B------:R-:W-:Y:S01]  /*0b30*/  IMAD.U32 R22, R26, 0x10000, RZ ;  /* 0x000100001a167824 */ /* 0x000fe200078e00ff */
[----:B----4-:R-:W-:Y:S01]  /*0b40*/  PRMT R20, R18, 0x7632, R20 ;  /* 0x0000763212147816 */ /* 0x010fe20000000014 */
[----:B------:R-:W3:Y:S02]  /*0b50*/  LDG.E.CONSTANT R26, desc[UR10][R16.64+0x1c] ;  /* 0x00001c0a101a7981 */ /* 0x000ee4000c1e9900 */
[----:B------:R-:W-:Y:S01]  /*0b60*/  FFMA R22, R22, R25, R29 ;  /* 0x0000001916167223 */ /* 0x000fe2000000001d */
[----:B-----5:R-:W-:Y:S01]  /*0b70*/  PRMT R25, R19, 0x7632, R25 ;  /* 0x0000763213197816 */ /* 0x020fe20000000019 */
[----:B------:R-:W-:-:S03]  /*0b80*/  IMAD.U32 R20, R20, 0x10000, RZ ;  /* 0x0001000014147824 */ /* 0x000fc600078e00ff */
[----:B------:R-:W-:Y:S01]  /*0b90*/  SHF.L.U32 R25, R25, 0x10, RZ ;  /* 0x0000001019197819 */ /* 0x000fe200000006ff */
[----:B------:R-:W-:Y:S02]  /*0ba0*/  FADD R27, R27, R22 ;  /* 0x000000161b1b7221 */ /* 0x000fe40000000000 */
[----:B------:R-:W4:Y:S02]  /*0bb0*/  LDG.E.CONSTANT R22, desc[UR10][R16.64+0x18] ;  /* 0x0000180a10167981 */ /* 0x000f24000c1e9900 */
[----:B------:R-:W-:Y:S02]  /*0bc0*/  FMUL R25, R20, R25 ;  /* 0x0000001914197220 */ /* 0x000fe40000400000 */
[----:B------:R2:W5:Y:S01]  /*0bd0*/  LDG.E.CONSTANT R20, desc[UR10][R14.64+0x18] ;  /* 0x0000180a0e147981 */ /* 0x000562000c1e9900 */
[----:B------:R-:W-:Y:S01]  /*0be0*/  SHF.L.U32 R19, R19, 0x10, RZ ;  /* 0x0000001013137819 */ /* 0x000fe200000006ff */
[----:B------:R-:W-:-:S04]  /*0bf0*/  IMAD.U32 R18, R18, 0x10000, RZ ;  /* 0x0001000012127824 */ /* 0x000fc800078e00ff */
[----:B------:R-:W-:Y:S01]  /*0c00*/  FFMA R18, R18, R19, R25 ;  /* 0x0000001312127223 */ /* 0x000fe20000000019 */
[----:B------:R-:W-:-:S03]  /*0c10*/  VIADD R23, R23, 0x8 ;  /* 0x0000000817177836 */ /* 0x000fc60000000000 */
[----:B------:R-:W-:Y:S02]  /*0c20*/  FADD R27, R27, R18 ;  /* 0x000000121b1b7221 */ /* 0x000fe40000000000 */
[----:B------:R-:W-:Y:S02]  /*0c30*/  ISETP.NE.AND P1, PT, R23, R6, PT ;  /* 0x000000061700720c */ /* 0x000fe40003f25270 */
[----:B--2---:R-:W-:Y:S02]  /*0c40*/  PRMT R14, R28, 0x7632, R14 ;  /* 0x000076321c0e7816 */ /* 0x004fe4000000000e */
[----:B---3--:R-:W-:Y:S02]  /*0c50*/  PRMT R16, R26, 0x7632, R16 ;  /* 0x000076321a107816 */ /* 0x008fe40000000010 */
[----:B----4-:R-:W-:Y:S02]  /*0c60*/  PRMT R19, R22, 0x7632, R19 ;  /* 0x0000763216137816 */ /* 0x010fe40000000013 */
[----:B-----5:R-:W-:-:S03]  /*0c70*/  PRMT R25, R20, 0x7632, R25 ;  /* 0x0000763214197816 */ /* 0x020fc60000000019 */
[----:B------:R-:W-:Y:S01]  /*0c80*/  IMAD.U32 R19, R19, 0x10000, RZ ;  /* 0x0001000013137824 */ /* 0x000fe200078e00ff */
[----:B------:R-:W-:Y:S01]  /*0c90*/  SHF.L.U32 R25, R25, 0x10, RZ ;  /* 0x0000001019197819 */ /* 0x000fe200000006ff */
[----:B------:R-:W-:Y:S01]  /*0ca0*/  IMAD.U32 R15, R22, 0x10000, RZ ;  /* 0x00010000160f7824 */ /* 0x000fe200078e00ff */
[----:B------:R-:W-:Y:S02]  /*0cb0*/  SHF.L.U32 R16, R16, 0x10, RZ ;  /* 0x0000001010107819 */ /* 0x000fe400000006ff */
[----:B------:R-:W-:Y:S01]  /*0cc0*/  SHF.L.U32 R20, R20, 0x10, RZ ;  /* 0x0000001014147819 */ /* 0x000fe200000006ff */
[----:B------:R-:W-:Y:S01]  /*0cd0*/  FMUL R18, R19, R25 ;  /* 0x0000001913127220 */ /* 0x000fe20000400000 */
[----:B------:R-:W-:Y:S01]  /*0ce0*/  IMAD.U32 R19, R14, 0x10000, RZ ;  /* 0x000100000e137824 */ /* 0x000fe200078e00ff */
[----:B------:R-:W-:Y:S01]  /*0cf0*/  SHF.L.U32 R26, R26, 0x10, RZ ;  /* 0x000000101a1a7819 */ /* 0x000fe200000006ff */
[----:B------:R-:W-:Y:S02]  /*0d00*/  IMAD.U32 R17, R28, 0x10000, RZ ;  /* 0x000100001c117824 */ /* 0x000fe400078e00ff */
[----:B------:R-:W-:Y:S01]  /*0d10*/  FFMA R18, R15, R20, R18 ;  /* 0x000000140f127223 */ /* 0x000fe20000000012 */
[----:B------:R-:W-:-:S03]  /*0d20*/  FMUL R19, R16, R19 ;  /* 0x0000001310137220 */ /* 0x000fc60000400000 */
[----:B------:R-:W-:Y:S01]  /*0d30*/  FADD R18, R27, R18 ;  /* 0x000000121b127221 */ /* 0x000fe20000000000 */
[----:B------:R-:W-:-:S04]  /*0d40*/  FFMA R19, R26, R17, R19 ;  /* 0x000000111a137223 */ /* 0x000fc80000000013 */
[----:B------:R-:W-:Y:S01]  /*0d50*/  FADD R19, R18, R19 ;  /* 0x0000001312137221 */ /* 0x000fe20000000000 */
[----:B------:R-:W-:Y:S06]  /*0d60*/  @P1 BRA `(.L_x_10) ;  /* 0xfffffff8008c1947 */ /* 0x000fec000383ffff */
[----:B------:R-:W-:-:S07]  /*0d70*/  MOV R23, R6 ;  /* 0x0000000600177202 */ /* 0x000fce0000000f00 */
.L_x_9:
[----:B------:R-:W-:-:S13]  /*0d80*/  ISETP.NE.AND P1, PT, R4, RZ, PT ;  /* 0x000000ff0400720c */ /* 0x000fda0003f25270 */
[----:B------:R-:W-:Y:S05]  /*0d90*/  @!P1 BRA `(.L_x_11) ;  /* 0x0000000400789947 */ /* 0x000fea0003800000 */
[----:B------:R-:W-:Y:S01]  /*0da0*/  VIADD R14, R4, 0xffffffff ;  /* 0xffffffff040e7836 */ /* 0x000fe20000000000 */
[----:B------:R-:W-:-:S04]  /*0db0*/  ISETP.NE.AND P2, PT, R5, RZ, PT ;  /* 0x000000ff0500720c */ /* 0x000fc80003f45270 */
[----:B------:R-:W-:-:S13]  /*0dc0*/  ISETP.GE.U32.AND P1, PT, R14, 0x3, PT ;  /* 0x000000030e00780c */ /* 0x000fda0003f26070 */
[----:B------:R-:W-:Y:S05]  /*0dd0*/  @!P1 BRA `(.L_x_12) ;  /* 0x0000000000bc9947 */ /* 0x000fea0003800000 */
[----:B------:R-:W-:-:S04]  /*0de0*/  IMAD.WIDE.U32 R14, R23, 0x4, R10 ;  /* 0x00000004170e7825 */ /* 0x000fc800078e000a */
[----:B------:R-:W-:Y:S01]  /*0df0*/  IMAD.WIDE.U32 R16, R23, 0x4, R12 ;  /* 0x0000000417107825 */ /* 0x000fe200078e000c */
[----:B------:R-:W2:Y:S04]  /*0e00*/  LDG.E.CONSTANT R25, desc[UR10][R14.64] ;  /* 0x0000000a0e197981 */ /* 0x000ea8000c1e9900 */
[----:B------:R-:W3:Y:S04]  /*0e10*/  LDG.E.CONSTANT R22, desc[UR10][R16.64] ;  /* 0x0000000a10167981 */ /* 0x000ee8000c1e9900 */
[----:B------:R-:W4:Y:S04]  /*0e20*/  LDG.E.CONSTANT R20, desc[UR10][R16.64+0x4] ;  /* 0x0000040a10147981 */ /* 0x000f28000c1e9900 */
[----:B------:R-:W5:Y:S04]  /*0e30*/  LDG.E.CONSTANT R18, desc[UR10][R14.64+0x4] ;  /* 0x0000040a0e127981 */ /* 0x000f68000c1e9900 */
[----:B------:R-:W5:Y:S01]  /*0e40*/  LDG.E.CONSTANT R28, desc[UR10][R16.64+0xc] ;  /* 0x00000c0a101c7981 */ /* 0x000f62000c1e9900 */
[----:B--2---:R-:W-:-:S02]  /*0e50*/  PRMT R26, R25, 0x7632, R26 ;  /* 0x00007632191a7816 */ /* 0x004fc4000000001a */
[----:B---3--:R-:W-:Y:S02]  /*0e60*/  PRMT R27, R22, 0x7632, R27 ;  /* 0x00007632161b7816 */ /* 0x008fe4000000001b */
[----:B------:R-:W-:-:S03]  /*0e70*/  SHF.L.U32 R26, R26, 0x10, RZ ;  /* 0x000000101a1a7819 */ /* 0x000fc600000006ff */
[----:B------:R-:W-:Y:S01]  /*0e80*/  IMAD.U32 R27, R27, 0x10000, RZ ;  /* 0x000100001b1b7824 */ /* 0x000fe200078e00ff */
[----:B------:R-:W-:Y:S01]  /*0e90*/  SHF.L.U32 R25, R25, 0x10, RZ ;  /* 0x0000001019197819 */ /* 0x000fe200000006ff */
[----:B------:R-:W-:Y:S02]  /*0ea0*/  IMAD.U32 R22, R22, 0x10000, RZ ;  /* 0x0001000016167824 */ /* 0x000fe400078e00ff */
[----:B------:R-:W-:-:S04]  /*0eb0*/  FMUL R26, R26, R27 ;  /* 0x0000001b1a1a7220 */ /* 0x000fc80000400000 */
[--C-:B------:R-:W-:Y:S01]  /*0ec0*/  FFMA R22, R25, R22, R26.reuse ;  /* 0x0000001619167223 */ /* 0x100fe2000000001a */
[----:B----4-:R-:W-:Y:S02]  /*0ed0*/  PRMT R26, R20, 0x7632, R26 ;  /* 0x00007632141a7816 */ /* 0x010fe4000000001a */
[----:B-----5:R-:W-:Y:S01]  /*0ee0*/  PRMT R25, R18, 0x7632, R25 ;  /* 0x0000763212197816 */ /* 0x020fe20000000019 */
[----:B------:R-:W-:Y:S02]  /*0ef0*/  FADD R27, R19, R22 ;  /* 0x00000016131b7221 */ /* 0x000fe40000000000 */
[----:B------:R-:W-:Y:S01]  /*0f00*/  IMAD.U32 R26, R26, 0x10000, RZ ;  /* 0x000100001a1a7824 */ /* 0x000fe200078e00ff */
[----:B------:R-:W-:Y:S01]  /*0f10*/  SHF.L.U32 R25, R25, 0x10, RZ ;  /* 0x0000001019197819 */ /* 0x000fe200000006ff */
[----:B------:R-:W2:Y:S04]  /*0f20*/  LDG.E.CONSTANT R22, desc[UR10][R14.64+0x8] ;  /* 0x0000080a0e167981 */ /* 0x000ea8000c1e9900 */
[----:B------:R0:W3:Y:S01]  /*0f30*/  LDG.E.CONSTANT R19, desc[UR10][R16.64+0x8] ;  /* 0x0000080a10137981 */ /* 0x0000e2000c1e9900 */
[----:B------:R-:W-:-:S03]  /*0f40*/  FMUL R25, R25, R26 ;  /* 0x0000001a19197220 */ /* 0x000fc60000400000 */
[----:B------:R-:W4:Y:S01]  /*0f50*/  LDG.E.CONSTANT R26, desc[UR10][R14.64+0xc] ;  /* 0x00000c0a0e1a7981 */ /* 0x000f22000c1e9900 */
[----:B------:R-:W-:Y:S01]  /*0f60*/  SHF.L.U32 R18, R18, 0x10, RZ ;  /* 0x0000001012127819 */ /* 0x000fe200000006ff */
[----:B------:R-:W-:-:S04]  /*0f70*/  IMAD.U32 R20, R20, 0x10000, RZ ;  /* 0x0001000014147824 */ /* 0x000fc800078e00ff */
[----:B------:R-:W-:Y:S01]  /*0f80*/  FFMA R18, R18, R20, R25 ;  /* 0x0000001412127223 */ /* 0x000fe20000000019 */
[----:B0-----:R-:W-:-:S03]  /*0f90*/  PRMT R16, R28, 0x7632, R16 ;  /* 0x000076321c107816 */ /* 0x001fc60000000010 */
[----:B------:R-:W-:Y:S01]  /*0fa0*/  FADD R27, R27, R18 ;  /* 0x000000121b1b7221 */ /* 0x000fe20000000000 */
[----:B------:R-:W-:Y:S01]  /*0fb0*/  IMAD.U32 R17, R28, 0x10000, RZ ;  /* 0x000100001c117824 */ /* 0x000fe200078e00ff */
[----:B------:R-:W-:Y:S02]  /*0fc0*/  IADD3 R23, PT, PT, R23, 0x4, RZ ;  /* 0x0000000417177810 */ /* 0x000fe40007ffe0ff */
[----:B--2---:R-:W-:Y:S02]  /*0fd0*/  PRMT R20, R22, 0x7632, R20 ;  /* 0x0000763216147816 */ /* 0x004fe40000000014 */
[----:B---3--:R-:W-:Y:S02]  /*0fe0*/  PRMT R25, R19, 0x7632, R25 ;  /* 0x0000763213197816 */ /* 0x008fe40000000019 */
[----:B------:R-:W-:Y:S02]  /*0ff0*/  SHF.L.U32 R20, R20, 0x10, RZ ;  /* 0x0000001014147819 */ /* 0x000fe400000006ff */
[----:B----4-:R-:W-:Y:S01]  /*1000*/  PRMT R14, R26, 0x7632, R14 ;  /* 0x000076321a0e7816 */ /* 0x010fe2000000000e */
[----:B------:R-:W-:Y:S01]  /*1010*/  IMAD.U32 R25, R25, 0x10000, RZ ;  /* 0x0001000019197824 */ /* 0x000fe200078e00ff */
[----:B------:R-:W-:Y:S01]  /*1020*/  SHF.L.U32 R15, R22, 0x10, RZ ;  /* 0x00000010160f7819 */ /* 0x000fe200000006ff */
[----:B------:R-:W-:-:S02]  /*1030*/  IMAD.U32 R19, R19, 0x10000, RZ ;  /* 0x0001000013137824 */ /* 0x000fc400078e00ff */
[----:B------:R-:W-:Y:S01]  /*1040*/  FMUL R18, R20, R25 ;  /* 0x0000001914127220 */ /* 0x000fe20000400000 */
[----:B------:R-:W-:Y:S01]  /*1050*/  SHF.L.U32 R25, R16, 0x10, RZ ;  /* 0x0000001010197819 */ /* 0x000fe200000006ff */
[----:B------:R-:W-:Y:S01]  /*1060*/  IMAD.U32 R14, R14, 0x10000, RZ ;  /* 0x000100000e0e7824 */ /* 0x000fe200078e00ff */
[----:B------:R-:W-:Y:S01]  /*1070*/  SHF.L.U32 R26, R26, 0x10, RZ ;  /* 0x000000101a1a7819 */ /* 0x000fe200000006ff */
[----:B------:R-:W-:Y:S02]  /*1080*/  FFMA R18, R15, R19, R18 ;  /* 0x000000130f127223 */ /* 0x000fe40000000012 */
[----:B------:R-:W-:Y:S02]  /*1090*/  FMUL R25, R14, R25 ;  /* 0x000000190e197220 */ /* 0x000fe40000400000 */
[----:B------:R-:W-:Y:S02]  /*10a0*/  FADD R18, R27, R18 ;  /* 0x000000121b127221 */ /* 0x000fe40000000000 */
[----:B------:R-:W-:-:S04]  /*10b0*/  FFMA R17, R26, R17, R25 ;  /* 0x000000111a117223 */ /* 0x000fc80000000019 */
[----:B------:R-:W-:-:S07]  /*10c0*/  FADD R19, R18, R17 ;  /* 0x0000001112137221 */ /* 0x000fce0000000000 */
.L_x_12:
[----:B------:R-:W-:Y:S05]  /*10d0*/  @!P2 BRA `(.L_x_11) ;  /* 0x0000000000a8a947 */ /* 0x000fea0003800000 */
[----:B------:R-:W-:Y:S02]  /*10e0*/  ISETP.NE.AND P1, PT, R5, 0x1, PT ;  /* 0x000000010500780c */ /* 0x000fe40003f25270 */
[----:B------:R-:W-:-:S11]  /*10f0*/  LOP3.LUT P2, RZ, R3, 0x1, RZ, 0xc0, !PT ;  /* 0x0000000103ff7812 */ /* 0x000fd6000784c0ff */
[----:B------:R-:W-:Y:S05]  /*1100*/  @!P1 BRA `(.L_x_13) ;  /* 0x0000000000649947 */ /* 0x000fea0003800000 */
[----:B------:R-:W-:-:S04]  /*1110*/  IMAD.WIDE.U32 R14, R23, 0x4, R10 ;  /* 0x00000004170e7825 */ /* 0x000fc800078e000a */
[C---:B------:R-:W-:Y:S01]  /*1120*/  IMAD.WIDE.U32 R16, R23.reuse, 0x4, R12 ;  /* 0x0000000417107825 */ /* 0x040fe200078e000c */
[----:B------:R-:W2:Y:S04]  /*1130*/  LDG.E.CONSTANT R20, desc[UR10][R14.64] ;  /* 0x0000000a0e147981 */ /* 0x000ea8000c1e9900 */
[----:B------:R-:W3:Y:S04]  /*1140*/  LDG.E.CONSTANT R18, desc[UR10][R16.64] ;  /* 0x0000000a10127981 */ /* 0x000ee8000c1e9900 */
[----:B------:R-:W4:Y:S04]  /*1150*/  LDG.E.CONSTANT R22, desc[UR10][R14.64+0x4] ;  /* 0x0000040a0e167981 */ /* 0x000f28000c1e9900 */
[----:B------:R-:W5:Y:S01]  /*1160*/  LDG.E.CONSTANT R25, desc[UR10][R16.64+0x4] ;  /* 0x0000040a10197981 */ /* 0x000f62000c1e9900 */
[----:B------:R-:W-:Y:S01]  /*1170*/  VIADD R23, R23, 0x2 ;  /* 0x0000000217177836 */ /* 0x000fe20000000000 */
[----:B--2---:R-:W-:-:S02]  /*1180*/  PRMT R26, R20, 0x7632, R26 ;  /* 0x00007632141a7816 */ /* 0x004fc4000000001a */
[----:B---3--:R-:W-:-:S03]  /*1190*/  PRMT R27, R18, 0x7632, R27 ;  /* 0x00007632121b7816 */ /* 0x008fc6000000001b */
[----:B------:R-:W-:Y:S01]  /*11a0*/  IMAD.U32 R26, R26, 0x10000, RZ ;  /* 0x000100001a1a7824 */ /* 0x000fe200078e00ff */
[----:B------:R-:W-:Y:S02]  /*11b0*/  SHF.L.U32 R18, R18, 0x10, RZ ;  /* 0x0000001012127819 */ /* 0x000fe400000006ff */
[----:B------:R-:W-:Y:S02]  /*11c0*/  SHF.L.U32 R27, R27, 0x10, RZ ;  /* 0x000000101b1b7819 */ /* 0x000fe400000006ff */
[C---:B----4-:R-:W-:Y:S01]  /*11d0*/  PRMT R28, R22.reuse, 0x7632, R28 ;  /* 0x00007632161c7816 */ /* 0x050fe2000000001c */
[----:B------:R-:W-:Y:S01]  /*11e0*/  IMAD.U32 R22, R22, 0x10000, RZ ;  /* 0x0001000016167824 */ /* 0x000fe200078e00ff */
[C---:B-----5:R-:W-:Y:S01]  /*11f0*/  PRMT R29, R25.reuse, 0x7632, R29 ;  /* 0x00007632191d7816 */ /* 0x060fe2000000001d */
[----:B------:R-:W-:Y:S01]  /*1200*/  FMUL R26, R26, R27 ;  /* 0x0000001b1a1a7220 */ /* 0x000fe20000400000 */
[----:B------:R-:W-:Y:S01]  /*1210*/  SHF.L.U32 R28, R28, 0x10, RZ ;  /* 0x000000101c1c7819 */ /* 0x000fe200000006ff */
[----:B------:R-:W-:Y:S01]  /*1220*/  IMAD.U32 R27, R20, 0x10000, RZ ;  /* 0x00010000141b7824 */ /* 0x000fe200078e00ff */
[----:B------:R-:W-:Y:S01]  /*1230*/  SHF.L.U32 R25, R25, 0x10, RZ ;  /* 0x0000001019197819 */ /* 0x000fe200000006ff */
[----:B------:R-:W-:-:S02]  /*1240*/  IMAD.U32 R29, R29, 0x10000, RZ ;  /* 0x000100001d1d7824 */ /* 0x000fc400078e00ff */
[----:B------:R-:W-:Y:S02]  /*1250*/  FFMA R18, R27, R18, R26 ;  /* 0x000000121b127223 */ /* 0x000fe4000000001a */
[----:B------:R-:W-:Y:S02]  /*1260*/  FMUL R29, R28, R29 ;  /* 0x0000001d1c1d7220 */ /* 0x000fe40000400000 */
[----:B------:R-:W-:Y:S02]  /*1270*/  FADD R18, R19, R18 ;  /* 0x0000001213127221 */ /* 0x000fe40000000000 */
[----:B------:R-:W-:-:S04]  /*1280*/  FFMA R25, R22, R25, R29 ;  /* 0x0000001916197223 */ /* 0x000fc8000000001d */
[----:B------:R-:W-:-:S07]  /*1290*/  FADD R19, R18, R25 ;  /* 0x0000001912137221 */ /* 0x000fce0000000000 */
.L_x_13:
[----:B------:R-:W-:Y:S05]  /*12a0*/  @!P2 BRA `(.L_x_11) ;  /* 0x000000000034a947 */ /* 0x000fea0003800000 */
[----:B------:R-:W-:-:S04]  /*12b0*/  IMAD.WIDE.U32 R14, R23, 0x4, R10 ;  /* 0x00000004170e7825 */ /* 0x000fc800078e000a */
[----:B------:R-:W-:Y:S02]  /*12c0*/  IMAD.WIDE.U32 R16, R23, 0x4, R12 ;  /* 0x0000000417107825 */ /* 0x000fe400078e000c */
[----:B------:R-:W2:Y:S04]  /*12d0*/  LDG.E.CONSTANT R14, desc[UR10][R14.64] ;  /* 0x0000000a0e0e7981 */ /* 0x000ea8000c1e9900 */
[----:B------:R-:W3:Y:S01]  /*12e0*/  LDG.E.CONSTANT R16, desc[UR10][R16.64] ;  /* 0x0000000a10107981 */ /* 0x000ee2000c1e9900 */
[----:B--2---:R-:W-:Y:S02]  /*12f0*/  PRMT R18, R14, 0x7632, R18 ;  /* 0x000076320e127816 */ /* 0x004fe40000000012 */
[C---:B---3--:R-:W-:Y:S01]  /*1300*/  PRMT R22, R16.reuse, 0x7632, R22 ;  /* 0x0000763210167816 */ /* 0x048fe20000000016 */
[----:B------:R-:W-:Y:S01]  /*1310*/  IMAD.U32 R23, R16, 0x10000, RZ ;  /* 0x0001000010177824 */ /* 0x000fe200078e00ff */
[----:B------:R-:W-:-:S02]  /*1320*/  SHF.L.U32 R20, R18, 0x10, RZ ;  /* 0x0000001012147819 */ /* 0x000fc400000006ff */
[----:B------:R-:W-:Y:S01]  /*1330*/  SHF.L.U32 R18, R14, 0x10, RZ ;  /* 0x000000100e127819 */ /* 0x000fe200000006ff */
[----:B------:R-:W-:-:S04]  /*1340*/  IMAD.U32 R25, R22, 0x10000, RZ ;  /* 0x0001000016197824 */ /* 0x000fc800078e00ff */
[----:B------:R-:W-:-:S04]  /*1350*/  FMUL R25, R20, R25 ;  /* 0x0000001914197220 */ /* 0x000fc80000400000 */
[----:B------:R-:W-:-:S04]  /*1360*/  FFMA R18, R18, R23, R25 ;  /* 0x0000001712127223 */ /* 0x000fc80000000019 */
[----:B------:R-:W-:-:S07]  /*1370*/  FADD R19, R19, R18 ;  /* 0x0000001213137221 */ /* 0x000fce0000000000 */
.L_x_11:
[----:B------:R-:W0:Y:S01]  /*1380*/  LDCU.U8 UR4, c[0x0][0x3d8] ;  /* 0x00007b00ff0477ac */ /* 0x000e220008000000 */
[----:B------:R-:W-:-:S04]  /*1390*/  LEA R12, P2, R7, R12, 0x1 ;  /* 0x0000000c070c7211 */ /* 0x000fc800078408ff */
[----:B------:R-:W-:-:S05]  /*13a0*/  IADD3.X R13, PT, PT, RZ, R13, RZ, P2, !PT ;  /* 0x0000000dff0d7210 */ /* 0x000fca00017fe4ff */
[----:B------:R-:W2:Y:S01]  /*13b0*/  LDG.E.U16.CONSTANT R12, desc[UR10][R12.64+-0x2] ;  /* 0xfffffe0a0c0c7981 */ /* 0x000ea2000c1e9500 */
[----:B0-----:R-:W-:-:S06]  /*13c0*/  UPRMT UR4, UR4, 0x8880, URZ ;  /* 0x0000888004047896 */ /* 0x001fcc00080000ff */
[----:B------:R-:W-:-:S13]  /*13d0*/  ISETP.NE.AND P1, PT, RZ, UR4, PT ;  /* 0x00000004ff007c0c */ /* 0x000fda000bf25270 */
[----:B------:R-:W0:Y:S02]  /*13e0*/  @P1 LDC.64 R14, c[0x0][0x398] ;  /* 0x0000e600ff0e1b82 */ /* 0x000e240000000a00 */
[----:B0-----:R-:W-:-:S06]  /*13f0*/  @P1 IMAD.WIDE R14, R9, 0x2, R14 ;  /* 0x00000002090e1825 */ /* 0x001fcc00078e020e */
[----:B------:R-:W3:Y:S01]  /*1400*/  @P1 LDG.E.U16.CONSTANT R14, desc[UR10][R14.64] ;  /* 0x0000000a0e0e1981 */ /* 0x000ee2000c1e9500 */
[----:B------:R-:W0:Y:S01]  /*1410*/  S2UR UR5, SR_CgaCtaId ;  /* 0x00000000000579c3 */ /* 0x000e220000008800 */
[----:B------:R-:W-:Y:S02]  /*1420*/  UMOV UR4, 0x400 ;  /* 0x0000040000047882 */ /* 0x000fe40000000000 */
[----:B0-----:R-:W-:Y:S01]  /*1430*/  ULEA UR4, UR5, UR4, 0x18 ;  /* 0x0000000405047291 */ /* 0x001fe2000f8ec0ff */
[----:B--2---:R-:W-:-:S04]  /*1440*/  IMAD.U32 R7, R12, 0x10000, RZ ;  /* 0x000100000c077824 */ /* 0x004fc800078e00ff */
[----:B------:R-:W-:Y:S01]  /*1450*/  FFMA R19, R8, R7, R19 ;  /* 0x0000000708137223 */ /* 0x000fe20000000013 */
[----:B------:R-:W-:-:S05]  /*1460*/  IMAD.U32 R7, RZ, RZ, UR4 ;  /* 0x00000004ff077e24 */ /* 0x000fca000f8e00ff */
[----:B------:R-:W-:Y:S01]  /*1470*/  LEA R12, R9, R7, 0x1 ;  /* 0x00000007090c7211 */ /* 0x000fe200078e08ff */
[----:B-1----:R-:W-:Y:S01]  /*1480*/  IMAD.IADD R9, R2, 0x1, R9 ;  /* 0x0000000102097824 */ /* 0x002fe200078e0209 */
[----:B---3--:R-:W-:-:S05]  /*1490*/  @P1 SHF.L.U32 R16, R14, 0x10, RZ ;  /* 0x000000100e101819 */ /* 0x008fca00000006ff */
[----:B------:R-:W-:-:S05]  /*14a0*/  @P1 FADD R19, R19, R16 ;  /* 0x0000001013131221 */ /* 0x000fca0000000000 */
[----:B------:R-:W-:-:S05]  /*14b0*/  F2FP.BF16.F32.PACK_AB R19, RZ, R19 ;  /* 0x00000013ff13723e */ /* 0x000fca00000010ff */
[----:B------:R0:W-:Y:S01]  /*14c0*/  STS.U16 [R12], R19 ;  /* 0x000000130c007388 */ /* 0x0001e20000000400 */
[----:B------:R-:W-:-:S13]  /*14d0*/  ISETP.GE.AND P1, PT, R9, R0, PT ;  /* 0x000000000900720c */ /* 0x000fda0003f26270 */
[----:B0-----:R-:W-:Y:S05]  /*14e0*/  @!P1 BRA `(.L_x_14) ;  /* 0xfffffff000889947 */ /* 0x001fea000383ffff */
[----:B------:R-:W-:Y:S05]  /*14f0*/  BSYNC.RECONVERGENT B1 ;  /* 0x0000000000017941 */ /* 0x000fea0003800200 */
.L_x_8:
[----:B------:R-:W-:Y:S05]  /*1500*/  BRA `(.L_x_5) ;  /* 0x0000002000107947 */ /* 0x000fea0003800000 */
.L_x_7:
[----:B------:R-:W0:Y:S02]  /*1510*/  LDCU.U8 UR4, c[0x0][0x3d8] ;  /* 0x00007b00ff0477ac */ /* 0x000e240008000000 */
[----:B0-----:R-:W-:-:S04]  /*1520*/  UPRMT UR4, UR4, 0x8880, URZ ;  /* 0x0000888004047896 */ /* 0x001fc800080000ff */
[----:B------:R-:W-:-:S09]  /*1530*/  UISETP.NE.AND UP0, UPT, UR4, URZ, UPT ;  /* 0x000000ff0400728c */ /* 0x000fd2000bf05270 */
[----:B------:R-:W-:Y:S05]  /*1540*/  BRA.U UP0, `(.L_x_15) ;  /* 0x0000000d00607547 */ /* 0x000fea000b800000 */
[C---:B------:R-:W-:Y:S01]  /*1550*/  IADD3 R4, PT, PT, R3.reuse, -0x1, RZ ;  /* 0xffffffff03047810 */ /* 0x040fe20007ffe0ff */
[----:B------:R-:W-:Y:S01]  /*1560*/  BSSY.RECONVERGENT B1, `(.L_x_16) ;  /* 0x00000d5000017945 */ /* 0x000fe20003800200 */
[C---:B------:R-:W-:Y:S01]  /*1570*/  LOP3.LUT R16, R3.reuse, 0x7, RZ, 0xc0, !PT ;  /* 0x0000000703107812 */ /* 0x040fe200078ec0ff */
[----:B------:R-:W-:Y:S01]  /*1580*/  IMAD.MOV.U32 R13, RZ, RZ, R21 ;  /* 0x000000ffff0d7224 */ /* 0x000fe200078e0015 */
[----:B------:R-:W-:Y:S02]  /*1590*/  ISETP.GE.U32.AND P0, PT, R4, 0x7, PT ;  /* 0x000000070400780c */ /* 0x000fe40003f06070 */
[C---:B------:R-:W-:Y:S02]  /*15a0*/  LOP3.LUT R18, R3.reuse, 0x3, RZ, 0xc0, !PT ;  /* 0x0000000303127812 */ /* 0x040fe400078ec0ff */
[----:B------:R-:W-:-:S09]  /*15b0*/  LOP3.LUT R12, R3, 0x3ffffff8, RZ, 0xc0, !PT ;  /* 0x3ffffff8030c7812 */ /* 0x000fd200078ec0ff */
.L_x_22:
[----:B------:R-:W0:Y:S01]  /*15c0*/  LDC.64 R4, c[0x0][0x390] ;  /* 0x0000e400ff047b82 */ /* 0x000e220000000a00 */
[----:B------:R-:W2:Y:S01]  /*15d0*/  LDCU UR4, c[0x0][0x3d0] ;  /* 0x00007a00ff0477ac */ /* 0x000ea20008000800 */
[----:B------:R-:W-:Y:S01]  /*15e0*/  CS2R R14, SRZ ;  /* 0x00000000000e7805 */ /* 0x000fe2000001ff00 */
[----:B--2---:R-:W-:-:S04]  /*15f0*/  IMAD R7, R13, UR4, RZ ;  /* 0x000000040d077c24 */ /* 0x004fc8000f8e02ff */
[----:B0-----:R-:W-:Y:S01]  /*1600*/  IMAD.WIDE R4, R7, 0x2, R4 ;  /* 0x0000000207047825 */ /* 0x001fe200078e0204 */
[----:B------:R-:W-:Y:S06]  /*1610*/  @!P0 BRA `(.L_x_17) ;  /* 0x00000004007c8947 */ /* 0x000fec0003800000 */
[----:B------:R-:W-:-:S07]  /*1620*/  CS2R R14, SRZ ;  /* 0x00000000000e7805 */ /* 0x000fce000001ff00 */
.L_x_18:
[----:B------:R-:W-:-:S04]  /*1630*/  IMAD.WIDE.U32 R6, R15, 0x4, R10 ;  /* 0x000000040f067825 */ /* 0x000fc800078e000a */
[----:B------:R-:W-:Y:S01]  /*1640*/  IMAD.WIDE.U32 R8, R15, 0x4, R4 ;  /* 0x000000040f087825 */ /* 0x000fe200078e0004 */
[----:B------:R-:W2:Y:S04]  /*1650*/  LDG.E.CONSTANT R25, desc[UR10][R6.64] ;  /* 0x0000000a06197981 */ /* 0x000ea8000c1e9900 */
[----:B------:R-:W3:Y:S04]  /*1660*/  LDG.E.CONSTANT R17, desc[UR10][R8.64] ;  /* 0x0000000a08117981 */ /* 0x000ee8000c1e9900 */
[----:B------:R-:W4:Y:S04]  /*1670*/  LDG.E.CONSTANT R22, desc[UR10][R6.64+0x4] ;  /* 0x0000040a06167981 */ /* 0x000f28000c1e9900 */
[----:B------:R-:W5:Y:S01]  /*1680*/  LDG.E.CONSTANT R23, desc[UR10][R8.64+0x4] ;  /* 0x0000040a08177981 */ /* 0x000f62000c1e9900 */
[----:B--2---:R-:W-:-:S02]  /*1690*/  PRMT R19, R25, 0x7632, R19 ;  /* 0x0000763219137816 */ /* 0x004fc40000000013 */
[----:B---3--:R-:W-:Y:S02]  /*16a0*/  PRMT R20, R17, 0x7632, R20 ;  /* 0x0000763211147816 */ /* 0x008fe40000000014 */
[----:B------:R-:W-:-:S03]  /*16b0*/  SHF.L.U32 R19, R19, 0x10, RZ ;  /* 0x0000001013137819 */ /* 0x000fc600000006ff */
[----:B------:R-:W-:-:S04]  /*16c0*/  IMAD.U32 R20, R20, 0x10000, RZ ;  /* 0x0001000014147824 */ /* 0x000fc800078e00ff */
[----:B------:R-:W-:Y:S02]  /*16d0*/  FMUL R28, R19, R20 ;  /* 0x00000014131c7220 */ /* 0x000fe40000400000 */
[----:B------:R-:W2:Y:S04]  /*16e0*/  LDG.E.CONSTANT R19, desc[UR10][R8.64+0x8] ;  /* 0x0000080a08137981 */ /* 0x000ea8000c1e9900 */
[----:B------:R-:W3:Y:S01]  /*16f0*/  LDG.E.CONSTANT R20, desc[UR10][R6.64+0x8] ;  /* 0x0000080a06147981 */ /* 0x000ee2000c1e9900 */
[----:B------:R-:W-:Y:S01]  /*1700*/  SHF.L.U32 R25, R25, 0x10, RZ ;  /* 0x0000001019197819 */ /* 0x000fe200000006ff */
[----:B------:R-:W-:-:S04]  /*1710*/  IMAD.U32 R26, R17, 0x10000, RZ ;  /* 0x00010000111a7824 */ /* 0x000fc800078e00ff */
[----:B------:R-:W-:Y:S01]  /*1720*/  FFMA R17, R25, R26, R28 ;  /* 0x0000001a19117223 */ /* 0x000fe2000000001c */
[----:B----4-:R-:W-:Y:S01]  /*1730*/  PRMT R25, R22, 0x7632, R25 ;  /* 0x0000763216197816 */ /* 0x010fe20000000019 */
[----:B------:R-:W4:Y:S01]  /*1740*/  LDG.E.CONSTANT R28, desc[UR10][R8.64+0x1c] ;  /* 0x00001c0a081c7981 */ /* 0x000f22000c1e9900 */
[----:B-----5:R-:W-:Y:S02]  /*1750*/  PRMT R26, R23, 0x7632, R26 ;  /* 0x00007632171a7816 */ /* 0x020fe4000000001a */
[----:B------:R-:W-:-:S03]  /*1760*/  SHF.L.U32 R25, R25, 0x10, RZ ;  /* 0x0000001019197819 */ /* 0x000fc600000006ff */
[----:B------:R-:W-:-:S04]  /*1770*/  IMAD.U32 R26, R26, 0x10000, RZ ;  /* 0x000100001a1a7824 */ /* 0x000fc800078e00ff */
[----:B------:R-:W-:Y:S01]  /*1780*/  FMUL R26, R25, R26 ;  /* 0x0000001a191a7220 */ /* 0x000fe20000400000 */
[----:B------:R-:W-:Y:S01]  /*1790*/  SHF.L.U32 R25, R22, 0x10, RZ ;  /* 0x0000001016197819 */ /* 0x000fe200000006ff */
[----:B------:R-:W-:-:S04]  /*17a0*/  IMAD.U32 R22, R23, 0x10000, RZ ;  /* 0x0001000017167824 */ /* 0x000fc800078e00ff */
[----:B------:R-:W-:Y:S01]  /*17b0*/  FFMA R25, R25, R22, R26 ;  /* 0x0000001619197223 */ /* 0x000fe2000000001a */
[----:B--2---:R-:W-:Y:S02]  /*17c0*/  PRMT R23, R19, 0x7632, R23 ;  /* 0x0000763213177816 */ /* 0x004fe40000000017 */
[----:B---3--:R-:W-:-:S03]  /*17d0*/  PRMT R22, R20, 0x7632, R22 ;  /* 0x0000763214167816 */ /* 0x008fc60000000016 */
[----:B------:R-:W-:Y:S01]  /*17e0*/  IMAD.U32 R23, R23, 0x10000, RZ ;  /* 0x0001000017177824 */ /* 0x000fe200078e00ff */
[----:B------:R-:W-:-:S05]  /*17f0*/  SHF.L.U32 R22, R22, 0x10, RZ ;  /* 0x0000001016167819 */ /* 0x000fca00000006ff */
[----:B------:R-:W-:Y:S02]  /*1800*/  FMUL R27, R22, R23 ;  /* 0x00000017161b7220 */ /* 0x000fe40000400000 */
[----:B------:R-:W2:Y:S04]  /*1810*/  LDG.E.CONSTANT R22, desc[UR10][R6.64+0xc] ;  /* 0x00000c0a06167981 */ /* 0x000ea8000c1e9900 */
[----:B------:R-:W3:Y:S01]  /*1820*/  LDG.E.CONSTANT R23, desc[UR10][R8.64+0xc] ;  /* 0x00000c0a08177981 */ /* 0x000ee2000c1e9900 */
[----:B------:R-:W-:Y:S01]  /*1830*/  SHF.L.U32 R26, R20, 0x10, RZ ;  /* 0x00000010141a7819 */ /* 0x000fe200000006ff */
[----:B------:R-:W-:Y:S02]  /*1840*/  IMAD.U32 R19, R19, 0x10000, RZ ;  /* 0x0001000013137824 */ /* 0x000fe400078e00ff */
[----:B------:R-:W5:Y:S02]  /*1850*/  LDG.E.CONSTANT R20, desc[UR10][R8.64+0x10] ;  /* 0x0000100a08147981 */ /* 0x000f64000c1e9900 */
[----:B------:R-:W-:-:S02]  /*1860*/  FFMA R26, R26, R19, R27 ;  /* 0x000000131a1a7223 */ /* 0x000fc4000000001b */
[----:B------:R-:W4:Y:S01]  /*1870*/  LDG.E.CONSTANT R19, desc[UR10][R6.64+0x10] ;  /* 0x0000100a06137981 */ /* 0x000f22000c1e9900 */
[----:B------:R-:W-:-:S04]  /*1880*/  FADD R14, R17, R14 ;  /* 0x0000000e110e7221 */ /* 0x000fc80000000000 */
[----:B------:R-:W-:-:S04]  /*1890*/  FADD R25, R14, R25 ;  /* 0x000000190e197221 */ /* 0x000fc80000000000 */
[----:B------:R-:W-:Y:S01]  /*18a0*/  FADD R25, R25, R26 ;  /* 0x0000001a19197221 */ /* 0x000fe20000000000 */
[----:B--2---:R-:W-:Y:S02]  /*18b0*/  PRMT R14, R22, 0x7632, R14 ;  /* 0x00007632160e7816 */ /* 0x004fe4000000000e */
[----:B---3--:R-:W-:Y:S02]  /*18c0*/  PRMT R17, R23, 0x7632, R17 ;  /* 0x0000763217117816 */ /* 0x008fe40000000011 */
[----:B------:R-:W-:-:S03]  /*18d0*/  SHF.L.U32 R14, R14, 0x10, RZ ;  /* 0x000000100e0e7819 */ /* 0x000fc600000006ff */
[----:B------:R-:W-:Y:S01]  /*18e0*/  IMAD.U32 R17, R17, 0x10000, RZ ;  /* 0x0001000011117824 */ /* 0x000fe200078e00ff */
[----:B------:R-:W-:Y:S01]  /*18f0*/  SHF.L.U32 R22, R22, 0x10, RZ ;  /* 0x0000001016167819 */ /* 0x000fe200000006ff */
[----:B------:R-:W-:Y:S02]  /*1900*/  IMAD.U32 R23, R23, 0x10000, RZ ;  /* 0x0001000017177824 */ /* 0x000fe400078e00ff */
[----:B------:R-:W-:Y:S02]  /*1910*/  FMUL R17, R14, R17 ;  /* 0x000000110e117220 */ /* 0x000fe40000400000 */
[----:B------:R-:W2:Y:S02]  /*1920*/  LDG.E.CONSTANT R14, desc[UR10][R8.64+0x14] ;  /* 0x0000140a080e7981 */ /* 0x000ea4000c1e9900 */
[----:B------:R-:W-:Y:S02]  /*1930*/  FFMA R22, R22, R23, R17 ;  /* 0x0000001716167223 */ /* 0x000fe40000000011 */
[----:B------:R-:W3:Y:S01]  /*1940*/  LDG.E.CONSTANT R17, desc[UR10][R6.64+0x14] ;  /* 0x0000140a06117981 */ /* 0x000ee2000c1e9900 */
[----:B----4-:R-:W-:-:S02]  /*1950*/  PRMT R23, R19, 0x7632, R23 ;  /* 0x0000763213177816 */ /* 0x010fc40000000017 */
[----:B-----5:R-:W-:Y:S02]  /*1960*/  PRMT R26, R20, 0x7632, R26 ;  /* 0x00007632141a7816 */ /* 0x020fe4000000001a */
[----:B------:R-:W-:-:S03]  /*1970*/  SHF.L.U32 R23, R23, 0x10, RZ ;  /* 0x0000001017177819 */ /* 0x000fc600000006ff */
[----:B------:R-:W-:Y:S02]  /*1980*/  IMAD.U32 R26, R26, 0x10000, RZ ;  /* 0x000100001a1a7824 */ /* 0x000fe400078e00ff */
[----:B------:R-:W-:Y:S02]  /*1990*/  FADD R25, R25, R22 ;  /* 0x0000001619197221 */ /* 0x000fe40000000000 */
[----:B------:R-:W4:Y:S01]  /*19a0*/  LDG.E.CONSTANT R22, desc[UR10][R6.64+0x18] ;  /* 0x0000180a06167981 */ /* 0x000f22000c1e9900 */
[----:B------:R-:W-:-:S03]  /*19b0*/  FMUL R27, R23, R26 ;  /* 0x0000001a171b7220 */ /* 0x000fc60000400000 */
[----:B------:R0:W5:Y:S04]  /*19c0*/  LDG.E.CONSTANT R23, desc[UR10][R8.64+0x18] ;  /* 0x0000180a08177981 */ /* 0x000168000c1e9900 */
[----:B------:R1:W5:Y:S01]  /*19d0*/  LDG.E.CONSTANT R26, desc[UR10][R6.64+0x1c] ;  /* 0x00001c0a061a7981 */ /* 0x000362000c1e9900 */
[----:B------:R-:W-:Y:S01]  /*19e0*/  SHF.L.U32 R19, R19, 0x10, RZ ;  /* 0x0000001013137819 */ /* 0x000fe200000006ff */
[----:B------:R-:W-:-:S04]  /*19f0*/  IMAD.U32 R20, R20, 0x10000, RZ ;  /* 0x0001000014147824 */ /* 0x000fc800078e00ff */
[----:B------:R-:W-:Y:S01]  /*1a00*/  FFMA R20, R19, R20, R27 ;  /* 0x0000001413147223 */ /* 0x000fe2000000001b */
[----:B------:R-:W-:-:S03]  /*1a10*/  IADD3 R15, PT, PT, R15, 0x8, RZ ;  /* 0x000000080f0f7810 */ /* 0x000fc60007ffe0ff */
[----:B------:R-:W-:Y:S01]  /*1a20*/  FADD R25, R25, R20 ;  /* 0x0000001419197221 */ /* 0x000fe20000000000 */
[----:B0-----:R-:W-:Y:S02]  /*1a30*/  PRMT R9, R28, 0x7632, R9 ;  /* 0x000076321c097816 */ /* 0x001fe40000000009 */
[----:B------:R-:W-:Y:S02]  /*1a40*/  ISETP.NE.AND P1, PT, R15, R12, PT ;  /* 0x0000000c0f00720c */ /* 0x000fe40003f25270 */
[----:B--2---:R-:W-:Y:S02]  /*1a50*/  PRMT R27, R14, 0x7632, R27 ;  /* 0x000076320e1b7816 */ /* 0x004fe4000000001b */
[----:B---3--:R-:W-:-:S03]  /*1a60*/  PRMT R19, R17, 0x7632, R19 ;  /* 0x0000763211137816 */ /* 0x008fc60000000013 */
[----:B------:R-:W-:Y:S01]  /*1a70*/  IMAD.U32 R27, R27, 0x10000, RZ ;  /* 0x000100001b1b7824 */ /* 0x000fe200078e00ff */
[----:B------:R-:W-:Y:S01]  /*1a80*/  SHF.L.U32 R19, R19, 0x10, RZ ;  /* 0x0000001013137819 */ /* 0x000fe200000006ff */
[----:B------:R-:W-:Y:S01]  /*1a90*/  IMAD.U32 R14, R14, 0x10000, RZ ;  /* 0x000100000e0e7824 */ /* 0x000fe200078e00ff */
[----:B------:R-:W-:-:S03]  /*1aa0*/  SHF.L.U32 R17, R17, 0x10, RZ ;  /* 0x0000001011117819 */ /* 0x000fc600000006ff */
[----:B-1----:R-:W-:Y:S01]  /*1ab0*/  FMUL R6, R19, R27 ;  /* 0x0000001b13067220 */ /* 0x002fe20000400000 */
[----:B----4-:R-:W-:-:S03]  /*1ac0*/  PRMT R7, R22, 0x7632, R7 ;  /* 0x0000763216077816 */ /* 0x010fc60000000007 */
[----:B------:R-:W-:Y:S01]  /*1ad0*/  FFMA R6, R17, R14, R6 ;  /* 0x0000000e11067223 */ /* 0x000fe20000000006 */
[----:B-----5:R-:W-:-:S03]  /*1ae0*/  PRMT R8, R23, 0x7632, R8 ;  /* 0x0000763217087816 */ /* 0x020fc60000000008 */
[--C-:B------:R-:W-:Y:S01]  /*1af0*/  FADD R25, R25, R6.reuse ;  /* 0x0000000619197221 */ /* 0x100fe20000000000 */
[----:B------:R-:W-:Y:S02]  /*1b00*/  SHF.L.U32 R7, R7, 0x10, RZ ;  /* 0x0000001007077819 */ /* 0x000fe400000006ff */
[----:B------:R-:W-:Y:S01]  /*1b10*/  PRMT R6, R26, 0x7632, R6 ;  /* 0x000076321a067816 */ /* 0x000fe20000000006 */
[----:B------:R-:W-:Y:S01]  /*1b20*/  IMAD.U32 R8, R8, 0x10000, RZ ;  /* 0x0001000008087824 */ /* 0x000fe200078e00ff */
[----:B------:R-:W-:Y:S01]  /*1b30*/  SHF.L.U32 R22, R22, 0x10, RZ ;  /* 0x0000001016167819 */ /* 0x000fe200000006ff */
[----:B------:R-:W-:Y:S01]  /*1b40*/  IMAD.U32 R23, R23, 0x10000, RZ ;  /* 0x0001000017177824 */ /* 0x000fe200078e00ff */
[----:B------:R-:W-:Y:S01]  /*1b50*/  SHF.L.U32 R17, R9, 0x10, RZ ;  /* 0x0000001009117819 */ /* 0x000fe200000006ff */
[----:B------:R-:W-:Y:S01]  /*1b60*/  FMUL R7, R7, R8 ;  /* 0x0000000807077220 */ /* 0x000fe20000400000 */
[----:B------:R-:W-:Y:S01]  /*1b70*/  IMAD.U32 R6, R6, 0x10000, RZ ;  /* 0x0001000006067824 */ /* 0x000fe200078e00ff */
[----:B------:R-:W-:Y:S01]  /*1b80*/  SHF.L.U32 R9, R28, 0x10, RZ ;  /* 0x000000101c097819 */ /* 0x000fe200000006ff */
[----:B------:R-:W-:-:S02]  /*1b90*/  IMAD.U32 R26, R26, 0x10000, RZ ;  /* 0x000100001a1a7824 */ /* 0x000fc400078e00ff */
[----:B------:R-:W-:Y:S01]  /*1ba0*/  FFMA R22, R22, R23, R7 ;  /* 0x0000001716167223 */ /* 0x000fe20000000007 */
[----:B------:R-:W-:-:S03]  /*1bb0*/  FMUL R17, R6, R17 ;  /* 0x0000001106117220 */ /* 0x000fc60000400000 */
[----:B------:R-:W-:Y:S01]  /*1bc0*/  FADD R22, R25, R22 ;  /* 0x0000001619167221 */ /* 0x000fe20000000000 */
[----:B------:R-:W-:-:S04]  /*1bd0*/  FFMA R9, R26, R9, R17 ;  /* 0x000000091a097223 */ /* 0x000fc80000000011 */
[----:B------:R-:W-:Y:S01]  /*1be0*/  FADD R14, R22, R9 ;  /* 0x00000009160e7221 */ /* 0x000fe20000000000 */
[----:B------:R-:W-:Y:S06]  /*1bf0*/  @P1 BRA `(.L_x_18) ;  /* 0xfffffff8008c1947 */ /* 0x000fec000383ffff */
[----:B------:R-:W-:-:S07]  /*1c00*/  IMAD.MOV.U32 R15, RZ, RZ, R12 ;  /* 0x000000ffff0f7224 */ /* 0x000fce00078e000c */
.L_x_17:
[----:B------:R-:W-:-:S13]  /*1c10*/  ISETP.NE.AND P1, PT, R16, RZ, PT ;  /* 0x000000ff1000720c */ /* 0x000fda0003f25270 */
[----:B------:R-:W-:Y:S05]  /*1c20*/  @!P1 BRA `(.L_x_19) ;  /* 0x0000000400789947 */ /* 0x000fea0003800000 */
[----:B------:R-:W-:Y:S02]  /*1c30*/  IADD3 R6, PT, PT, R16, -0x1, RZ ;  /* 0xffffffff10067810 */ /* 0x000fe40007ffe0ff */
[----:B------:R-:W-:Y:S02]  /*1c40*/  ISETP.NE.AND P2, PT, R18, RZ, PT ;  /* 0x000000ff1200720c */ /* 0x000fe40003f45270 */
[----:B------:R-:W-:-:S13]  /*1c50*/  ISETP.GE.U32.AND P1, PT, R6, 0x3, PT ;  /* 0x000000030600780c */ /* 0x000fda0003f26070 */
[----:B------:R-:W-:Y:S05]  /*1c60*/  @!P1 BRA `(.L_x_20) ;  /* 0x0000000000bc9947 */ /* 0x000fea0003800000 */
[----:B------:R-:W-:-:S04]  /*1c70*/  IMAD.WIDE.U32 R6, R15, 0x4, R10 ;  /* 0x000000040f067825 */ /* 0x000fc800078e000a */
[----:B------:R-:W-:Y:S01]  /*1c80*/  IMAD.WIDE.U32 R8, R15, 0x4, R4 ;  /* 0x000000040f087825 */ /* 0x000fe200078e0004 */
[----:B------:R-:W2:Y:S04]  /*1c90*/  LDG.E.CONSTANT R23, desc[UR10][R6.64] ;  /* 0x0000000a06177981 */ /* 0x000ea8000c1e9900 */
[----:B------:R-:W3:Y:S04]  /*1ca0*/  LDG.E.CONSTANT R20, desc[UR10][R8.64] ;  /* 0x0000000a08147981 */ /* 0x000ee8000c1e9900 */
[----:B------:R-:W4:Y:S04]  /*1cb0*/  LDG.E.CONSTANT R19, desc[UR10][R6.64+0x4] ;  /* 0x0000040a06137981 */ /* 0x000f28000c1e9900 */
[----:B------:R-:W5:Y:S01]  /*1cc0*/  LDG.E.CONSTANT R17, desc[UR10][R8.64+0x4] ;  /* 0x0000040a08117981 */ /* 0x000f62000c1e9900 */
[----:B--2---:R-:W-:-:S02]  /*1cd0*/  PRMT R22, R23, 0x7632, R22 ;  /* 0x0000763217167816 */ /* 0x004fc40000000016 */
[----:B---3--:R-:W-:-:S03]  /*1ce0*/  PRMT R25, R20, 0x7632, R25 ;  /* 0x0000763214197816 */ /* 0x008fc60000000019 */
[----:B------:R-:W-:Y:S02]  /*1cf0*/  IMAD.U32 R26, R22, 0x10000, RZ ;  /* 0x00010000161a7824 */ /* 0x000fe400078e00ff */
[----:B------:R-:W2:Y:S01]  /*1d00*/  LDG.E.CONSTANT R22, desc[UR10][R6.64+0x8] ;  /* 0x0000080a06167981 */ /* 0x000ea2000c1e9900 */
[----:B------:R-:W-:-:S03]  /*1d10*/  SHF.L.U32 R27, R25, 0x10, RZ ;  /* 0x00000010191b7819 */ /* 0x000fc600000006ff */
[----:B------:R0:W3:Y:S02]  /*1d20*/  LDG.E.CONSTANT R25, desc[UR10][R6.64+0xc] ;  /* 0x00000c0a06197981 */ /* 0x0000e4000c1e9900 */
[----:B------:R-:W-:Y:S02]  /*1d30*/  FMUL R28, R26, R27 ;  /* 0x0000001b1a1c7220 */ /* 0x000fe40000400000 */
[----:B------:R-:W3:Y:S04]  /*1d40*/  LDG.E.CONSTANT R26, desc[UR10][R8.64+0x8] ;  /* 0x0000080a081a7981 */ /* 0x000ee8000c1e9900 */
[----:B------:R3:W3:Y:S01]  /*1d50*/  LDG.E.CONSTANT R27, desc[UR10][R8.64+0xc] ;  /* 0x00000c0a081b7981 */ /* 0x0006e2000c1e9900 */
[----:B------:R-:W-:Y:S01]  /*1d60*/  SHF.L.U32 R20, R20, 0x10, RZ ;  /* 0x0000001014147819 */ /* 0x000fe200000006ff */
[----:B------:R-:W-:-:S04]  /*1d70*/  IMAD.U32 R23, R23, 0x10000, RZ ;  /* 0x0001000017177824 */ /* 0x000fc800078e00ff */
[----:B------:R-:W-:Y:S01]  /*1d80*/  FFMA R23, R23, R20, R28 ;  /* 0x0000001417177223 */ /* 0x000fe2000000001c */
[----:B----4-:R-:W-:Y:S02]  /*1d90*/  PRMT R20, R19, 0x7632, R20 ;  /* 0x0000763213147816 */ /* 0x010fe40000000014 */
[----:B-----5:R-:W-:-:S03]  /*1da0*/  PRMT R28, R17, 0x7632, R28 ;  /* 0x00007632111c7816 */ /* 0x020fc6000000001c */
[----:B------:R-:W-:Y:S01]  /*1db0*/  IMAD.U32 R20, R20, 0x10000, RZ ;  /* 0x0001000014147824 */ /* 0x000fe200078e00ff */
[----:B------:R-:W-:Y:S02]  /*1dc0*/  SHF.L.U32 R29, R28, 0x10, RZ ;  /* 0x000000101c1d7819 */ /* 0x000fe400000006ff */
[----:B------:R-:W-:Y:S01]  /*1dd0*/  SHF.L.U32 R28, R17, 0x10, RZ ;  /* 0x00000010111c7819 */ /* 0x000fe200000006ff */
[----:B------:R-:W-:Y:S02]  /*1de0*/  IMAD.U32 R19, R19, 0x10000, RZ ;  /* 0x0001000013137824 */ /* 0x000fe400078e00ff */
[----:B0-----:R-:W-:Y:S01]  /*1df0*/  FADD R6, R14, R23 ;  /* 0x000000170e067221 */ /* 0x001fe20000000000 */
[----:B------:R-:W-:-:S04]  /*1e00*/  FMUL R20, R20, R29 ;  /* 0x0000001d14147220 */ /* 0x000fc80000400000 */
[----:B------:R-:W-:-:S04]  /*1e10*/  FFMA R19, R19, R28, R20 ;  /* 0x0000001c13137223 */ /* 0x000fc80000000014 */
[----:B------:R-:W-:Y:S01]  /*1e20*/  FADD R6, R6, R19 ;  /* 0x0000001306067221 */ /* 0x000fe20000000000 */
[----:B------:R-:W-:Y:S01]  /*1e30*/  VIADD R15, R15, 0x4 ;  /* 0x000000040f0f7836 */ /* 0x000fe20000000000 */
[----:B--2---:R-:W-:Y:S02]  /*1e40*/  PRMT R7, R22, 0x7632, R7 ;  /* 0x0000763216077816 */ /* 0x004fe40000000007 */
[----:B---3--:R-:W-:Y:S02]  /*1e50*/  PRMT R9, R25, 0x7632, R9 ;  /* 0x0000763219097816 */ /* 0x008fe40000000009 */
[----:B------:R-:W-:Y:S01]  /*1e60*/  PRMT R8, R26, 0x7632, R8 ;  /* 0x000076321a087816 */ /* 0x000fe20000000008 */
[----:B------:R-:W-:Y:S01]  /*1e70*/  IMAD.U32 R7, R7, 0x10000, RZ ;  /* 0x0001000007077824 */ /* 0x000fe200078e00ff */
[----:B------:R-:W-:Y:S02]  /*1e80*/  PRMT R17, R27, 0x7632, R17 ;  /* 0x000076321b117816 */ /* 0x000fe40000000011 */
[----:B------:R-:W-:-:S02]  /*1e90*/  SHF.L.U32 R8, R8, 0x10, RZ ;  /* 0x0000001008087819 */ /* 0x000fc400000006ff */
[----:B------:R-:W-:Y:S01]  /*1ea0*/  SHF.L.U32 R14, R9, 0x10, RZ ;  /* 0x00000010090e7819 */ /* 0x000fe200000006ff */
[----:B------:R-:W-:Y:S01]  /*1eb0*/  IMAD.U32 R22, R22, 0x10000, RZ ;  /* 0x0001000016167824 */ /* 0x000fe200078e00ff */
[----:B------:R-:W-:Y:S01]  /*1ec0*/  SHF.L.U32 R9, R26, 0x10, RZ ;  /* 0x000000101a097819 */ /* 0x000fe200000006ff */
[----:B------:R-:W-:Y:S02]  /*1ed0*/  IMAD.U32 R17, R17, 0x10000, RZ ;  /* 0x0001000011117824 */ /* 0x000fe400078e00ff */
[----:B------:R-:W-:Y:S01]  /*1ee0*/  FMUL R7, R7, R8 ;  /* 0x0000000807077220 */ /* 0x000fe20000400000 */
[----:B------:R-:W-:Y:S01]  /*1ef0*/  SHF.L.U32 R8, R27, 0x10, RZ ;  /* 0x000000101b087819 */ /* 0x000fe200000006ff */
[----:B------:R-:W-:Y:S02]  /*1f00*/  IMAD.U32 R25, R25, 0x10000, RZ ;  /* 0x0001000019197824 */ /* 0x000fe400078e00ff */
[----:B------:R-:W-:Y:S01]  /*1f10*/  FMUL R14, R14, R17 ;  /* 0x000000110e0e7220 */ /* 0x000fe20000400000 */
[----:B------:R-:W-:-:S03]  /*1f20*/  FFMA R7, R22, R9, R7 ;  /* 0x0000000916077223 */ /* 0x000fc60000000007 */
[----:B------:R-:W-:Y:S01]  /*1f30*/  FFMA R25, R25, R8, R14 ;  /* 0x0000000819197223 */ /* 0x000fe2000000000e */
[----:B------:R-:W-:-:S04]  /*1f40*/  FADD R6, R6, R7 ;  /* 0x0000000706067221 */ /* 0x000fc80000000000 */
[----:B------:R-:W-:-:S07]  /*1f50*/  FADD R14, R6, R25 ;  /* 0x00000019060e7221 */ /* 0x000fce0000000000 */
.L_x_20:
        /* <DEDUP_REMOVED lines=10> */
[----:B------:R-:W-:-:S02]  /*2000*/  IADD3 R15, PT, PT, R15, 0x2, RZ ;  /* 0x000000020f0f7810 */ /* 0x000fc40007ffe0ff */
[C---:B--2---:R-:W-:Y:S02]  /*2010*/  PRMT R23, R22.reuse, 0x7632, R23 ;  /* 0x0000763216177816 */ /* 0x044fe40000000017 */
[----:B------:R-:W-:Y:S02]  /*2020*/  SHF.L.U32 R22, R22, 0x10, RZ ;  /* 0x0000001016167819 */ /* 0x000fe400000006ff */
[C---:B---3--:R-:W-:Y:S01]  /*2030*/  PRMT R25, R19.reuse, 0x7632, R25 ;  /* 0x0000763213197816 */ /* 0x048fe20000000019 */
[----:B------:R-:W-:Y:S01]  /*2040*/  IMAD.U32 R19, R19, 0x10000, RZ ;  /* 0x0001000013137824 */ /* 0x000fe200078e00ff */
[----:B------:R-:W-:Y:S02]  /*2050*/  SHF.L.U32 R23, R23, 0x10, RZ ;  /* 0x0000001017177819 */ /* 0x000fe400000006ff */
[----:B----4-:R-:W-:Y:S01]  /*2060*/  PRMT R27, R17, 0x7632, R27 ;  /* 0x00007632111b7816 */ /* 0x010fe2000000001b */
[----:B------:R-:W-:Y:S01]  /*2070*/  IMAD.U32 R26, R25, 0x10000, RZ ;  /* 0x00010000191a7824 */ /* 0x000fe200078e00ff */
[----:B------:R-:W-:-:S02]  /*2080*/  SHF.L.U32 R17, R17, 0x10, RZ ;  /* 0x0000001011117819 */ /* 0x000fc400000006ff */
[C---:B-----5:R-:W-:Y:S01]  /*2090*/  PRMT R28, R20.reuse, 0x7632, R28 ;  /* 0x00007632141c7816 */ /* 0x060fe2000000001c */
[----:B------:R-:W-:Y:S02]  /*20a0*/  IMAD.U32 R27, R27, 0x10000, RZ ;  /* 0x000100001b1b7824 */ /* 0x000fe400078e00ff */
[----:B------:R-:W-:Y:S01]  /*20b0*/  FMUL R23, R23, R26 ;  /* 0x0000001a17177220 */ /* 0x000fe20000400000 */
[----:B------:R-:W-:Y:S01]  /*20c0*/  IMAD.U32 R20, R20, 0x10000, RZ ;  /* 0x0001000014147824 */ /* 0x000fe200078e00ff */
[----:B------:R-:W-:Y:S02]  /*20d0*/  SHF.L.U32 R28, R28, 0x10, RZ ;  /* 0x000000101c1c7819 */ /* 0x000fe400000006ff */
[----:B------:R-:W-:-:S03]  /*20e0*/  FFMA R19, R22, R19, R23 ;  /* 0x0000001316137223 */ /* 0x000fc60000000017 */
[----:B------:R-:W-:Y:S01]  /*20f0*/  FMUL R28, R27, R28 ;  /* 0x0000001c1b1c7220 */ /* 0x000fe20000400000 */
[----:B------:R-:W-:-:S03]  /*2100*/  FADD R14, R14, R19 ;  /* 0x000000130e0e7221 */ /* 0x000fc60000000000 */
[----:B------:R-:W-:-:S04]  /*2110*/  FFMA R17, R17, R20, R28 ;  /* 0x0000001411117223 */ /* 0x000fc8000000001c */
[----:B------:R-:W-:-:S07]  /*2120*/  FADD R14, R14, R17 ;  /* 0x000000110e0e7221 */ /* 0x000fce0000000000 */
.L_x_21:
[----:B------:R-:W-:Y:S05]  /*2130*/  @!P2 BRA `(.L_x_19) ;  /* 0x000000000034a947 */ /* 0x000fea0003800000 */
[----:B------:R-:W-:-:S04]  /*2140*/  IMAD.WIDE.U32 R6, R15, 0x4, R10 ;  /* 0x000000040f067825 */ /* 0x000fc800078e000a */
[----:B------:R-:W-:Y:S02]  /*2150*/  IMAD.WIDE.U32 R4, R15, 0x4, R4 ;  /* 0x000000040f047825 */ /* 0x000fe400078e0004 */
[----:B------:R-:W2:Y:S04]  /*2160*/  LDG.E.CONSTANT R6, desc[UR10][R6.64] ;  /* 0x0000000a06067981 */ /* 0x000ea8000c1e9900 */
[----:B------:R-:W3:Y:S01]  /*2170*/  LDG.E.CONSTANT R4, desc[UR10][R4.64] ;  /* 0x0000000a04047981 */ /* 0x000ee2000c1e9900 */
[----:B--2---:R-:W-:Y:S02]  /*2180*/  PRMT R8, R6, 0x7632, R8 ;  /* 0x0000763206087816 */ /* 0x004fe40000000008 */
[----:B---3--:R-:W-:-:S03]  /*2190*/  PRMT R15, R4, 0x7632, R15 ;  /* 0x00007632040f7816 */ /* 0x008fc6000000000f */
[----:B------:R-:W-:Y:S02]  /*21a0*/  IMAD.U32 R9, R8, 0x10000, RZ ;  /* 0x0001000008097824 */ /* 0x000fe400078e00ff */
[----:B------:R-:W-:Y:S01]  /*21b0*/  IMAD.U32 R8, R6, 0x10000, RZ ;  /* 0x0001000006087824 */ /* 0x000fe200078e00ff */
[----:B------:R-:W-:Y:S02]  /*21c0*/  SHF.L.U32 R20, R15, 0x10, RZ ;  /* 0x000000100f147819 */ /* 0x000fe400000006ff */
[----:B------:R-:W-:-:S03]  /*21d0*/  SHF.L.U32 R15, R4, 0x10, RZ ;  /* 0x00000010040f7819 */ /* 0x000fc600000006ff */
[----:B------:R-:W-:-:S04]  /*21e0*/  FMUL R9, R9, R20 ;  /* 0x0000001409097220 */ /* 0x000fc80000400000 */
[----:B------:R-:W-:-:S04]  /*21f0*/  FFMA R9, R8, R15, R9 ;  /* 0x0000000f08097223 */ /* 0x000fc80000000009 */
[----:B------:R-:W-:-:S07]  /*2200*/  FADD R14, R14, R9 ;  /* 0x000000090e0e7221 */ /* 0x000fce0000000000 */
.L_x_19:
[----:B------:R-:W0:Y:S01]  /*2210*/  S2UR UR5, SR_CgaCtaId ;  /* 0x00000000000579c3 */ /* 0x000e220000008800 */
[----:B------:R-:W-:Y:S01]  /*2220*/  UMOV UR4, 0x400 ;  /* 0x0000040000047882 */ /* 0x000fe20000000000 */
[----:B------:R-:W-:Y:S01]  /*2230*/  F2FP.BF16.F32.PACK_AB R14, RZ, R14 ;  /* 0x0000000eff0e723e */ /* 0x000fe200000010ff */
[----:B0-----:R-:W-:-:S06]  /*2240*/  ULEA UR4, UR5, UR4, 0x18 ;  /* 0x0000000405047291 */ /* 0x001fcc000f8ec0ff */
[----:B------:R-:W-:-:S05]  /*2250*/  IMAD.U32 R7, RZ, RZ, UR4 ;  /* 0x00000004ff077e24 */ /* 0x000fca000f8e00ff */
[----:B------:R-:W-:Y:S01]  /*2260*/  LEA R4, R13, R7, 0x1 ;  /* 0x000000070d047211 */ /* 0x000fe200078e08ff */
[----:B-1----:R-:W-:-:S04]  /*2270*/  IMAD.IADD R13, R2, 0x1, R13 ;  /* 0x00000001020d7824 */ /* 0x002fc800078e020d */
[----:B------:R0:W-:Y:S01]  /*2280*/  STS.U16 [R4], R14 ;  /* 0x0000000e04007388 */ /* 0x0001e20000000400 */
[----:B------:R-:W-:-:S13]  /*2290*/  ISETP.GE.AND P1, PT, R13, R0, PT ;  /* 0x000000000d00720c */ /* 0x000fda0003f26270 */
[----:B0-----:R-:W-:Y:S05]  /*22a0*/  @!P1 BRA `(.L_x_22) ;  /* 0xfffffff000c49947 */ /* 0x001fea000383ffff */
[----:B------:R-:W-:Y:S05]  /*22b0*/  BSYNC.RECONVERGENT B1 ;  /* 0x0000000000017941 */ /* 0x000fea0003800200 */
.L_x_16:
[----:B------:R-:W-:Y:S05]  /*22c0*/  BRA `(.L_x_5) ;  /* 0x0000001000a07947 */ /* 0x000fea0003800000 */
.L_x_15:
[C---:B------:R-:W-:Y:S01]  /*22d0*/  IADD3 R4, PT, PT, R3.reuse, -0x1, RZ ;  /* 0xffffffff03047810 */ /* 0x040fe20007ffe0ff */
[----:B------:R-:W-:Y:S01]  /*22e0*/  BSSY.RECONVERGENT B1, `(.L_x_23) ;  /* 0x00000da000017945 */ /* 0x000fe20003800200 */
[C---:B------:R-:W-:Y:S01]  /*22f0*/  LOP3.LUT R16, R3.reuse, 0x7, RZ, 0xc0, !PT ;  /* 0x0000000703107812 */ /* 0x040fe200078ec0ff */
[----:B------:R-:W-:Y:S01]  /*2300*/  IMAD.MOV.U32 R13, RZ, RZ, R21 ;  /* 0x000000ffff0d7224 */ /* 0x000fe200078e0015 */
[----:B------:R-:W-:Y:S02]  /*2310*/  ISETP.GE.U32.AND P0, PT, R4, 0x7, PT ;  /* 0x000000070400780c */ /* 0x000fe40003f06070 */
[C---:B------:R-:W-:Y:S02]  /*2320*/  LOP3.LUT R18, R3.reuse, 0x3, RZ, 0xc0, !PT ;  /* 0x0000000303127812 */ /* 0x040fe400078ec0ff */
[----:B------:R-:W-:-:S09]  /*2330*/  LOP3.LUT R12, R3, 0x3ffffff8, RZ, 0xc0, !PT ;  /* 0x3ffffff8030c7812 */ /* 0x000fd200078ec0ff */
.L_x_29:
[----:B------:R-:W0:Y:S01]  /*2340*/  LDC.64 R4, c[0x0][0x390] ;  /* 0x0000e400ff047b82 */ /* 0x000e220000000a00 */
[----:B------:R-:W2:Y:S01]  /*2350*/  LDCU UR4, c[0x0][0x3d0] ;  /* 0x00007a00ff0477ac */ /* 0x000ea20008000800 */
[----:B------:R-:W-:Y:S01]  /*2360*/  CS2R R14, SRZ ;  /* 0x00000000000e7805 */ /* 0x000fe2000001ff00 */
[----:B--2---:R-:W-:-:S04]  /*2370*/  IMAD R7, R13, UR4, RZ ;  /* 0x000000040d077c24 */ /* 0x004fc8000f8e02ff */
[----:B0-----:R-:W-:Y:S01]  /*2380*/  IMAD.WIDE R4, R7, 0x2, R4 ;  /* 0x0000000207047825 */ /* 0x001fe200078e0204 */
[----:B------:R-:W-:Y:S06]  /*2390*/  @!P0 BRA `(.L_x_24) ;  /* 0x00000004007c8947 */ /* 0x000fec0003800000 */
[----:B------:R-:W-:-:S07]  /*23a0*/  CS2R R14, SRZ ;  /* 0x00000000000e7805 */ /* 0x000fce000001ff00 */
.L_x_25:
        /* <DEDUP_REMOVED lines=94> */
.L_x_24:
        /* <DEDUP_REMOVED lines=53> */
.L_x_27:
        /* <DEDUP_REMOVED lines=29> */
.L_x_28:
        /* <DEDUP_REMOVED lines=14> */
.L_x_26:
[----:B------:R-:W0:Y:S02]  /*2f90*/  LDC.64 R4, c[0x0][0x398] ;  /* 0x0000e600ff047b82 */ /* 0x000e240000000a00 */
[----:B0-----:R-:W-:-:S06]  /*2fa0*/  IMAD.WIDE R4, R13, 0x2, R4 ;  /* 0x000000020d047825 */ /* 0x001fcc00078e0204 */
[----:B------:R-:W2:Y:S01]  /*2fb0*/  LDG.E.U16.CONSTANT R4, desc[UR10][R4.64] ;  /* 0x0000000a04047981 */ /* 0x000ea2000c1e9500 */
[----:B------:R-:W0:Y:S01]  /*2fc0*/  S2UR UR5, SR_CgaCtaId ;  /* 0x00000000000579c3 */ /* 0x000e220000008800 */
[----:B------:R-:W-:Y:S02]  /*2fd0*/  UMOV UR4, 0x400 ;  /* 0x0000040000047882 */ /* 0x000fe40000000000 */
[----:B0-----:R-:W-:Y:S01]  /*2fe0*/  ULEA UR4, UR5, UR4, 0x18 ;  /* 0x0000000405047291 */ /* 0x001fe2000f8ec0ff */
[----:B--2---:R-:W-:-:S04]  /*2ff0*/  IMAD.U32 R7, R4, 0x10000, RZ ;  /* 0x0001000004077824 */ /* 0x004fc800078e00ff */
[----:B------:R-:W-:Y:S01]  /*3000*/  FADD R14, R7, R14 ;  /* 0x0000000e070e7221 */ /* 0x000fe20000000000 */
[----:B------:R-:W-:-:S04]  /*3010*/  MOV R7, UR4 ;  /* 0x0000000400077c02 */ /* 0x000fc80008000f00 */
[----:B------:R-:W-:Y:S01]  /*3020*/  F2FP.BF16.F32.PACK_AB R14, RZ, R14 ;  /* 0x0000000eff0e723e */ /* 0x000fe200000010ff */
[----:B------:R-:W-:Y:S01]  /*3030*/  IMAD R6, R13, 0x2, R7 ;  /* 0x000000020d067824 */ /* 0x000fe200078e0207 */
[----:B-1----:R-:W-:-:S04]  /*3040*/  IADD3 R13, PT, PT, R2, R13, RZ ;  /* 0x0000000d020d7210 */ /* 0x002fc80007ffe0ff */
[----:B------:R0:W-:Y:S01]  /*3050*/  STS.U16 [R6], R14 ;  /* 0x0000000e06007388 */ /* 0x0001e20000000400 */
[----:B------:R-:W-:-:S13]  /*3060*/  ISETP.GE.AND P1, PT, R13, R0, PT ;  /* 0x000000000d00720c */ /* 0x000fda0003f26270 */
[----:B0-----:R-:W-:Y:S05]  /*3070*/  @!P1 BRA `(.L_x_29) ;  /* 0xfffffff000b09947 */ /* 0x001fea000383ffff */
[----:B------:R-:W-:Y:S05]  /*3080*/  BSYNC.RECONVERGENT B1 ;  /* 0x0000000000017941 */ /* 0x000fea0003800200 */
.L_x_23:
[----:B------:R-:W-:Y:S05]  /*3090*/  BRA `(.L_x_5) ;  /* 0x00000004002c7947 */ /* 0x000fea0003800000 */
.L_x_6:
[----:B------:R-:W-:-:S13]  /*30a0*/  ISETP.NE.AND P0, PT, R3, 0x1, PT ;  /* 0x000000010300780c */ /* 0x000fda0003f05270 */
[----:B------:R-:W-:Y:S05]  /*30b0*/  @P0 BRA `(.L_x_30) ;  /* 0x0000000000c00947 */ /* 0x000fea0003800000 */
[----:B------:R0:W5:Y:S01]  /*30c0*/  LDG.E.U16.CONSTANT R3, desc[UR10][R12.64+-0x2] ;  /* 0xfffffe0a0c037981 */ /* 0x000162000c1e9500 */
[----:B------:R-:W2:Y:S02]  /*30d0*/  LDCU.U8 UR4, c[0x0][0x3d8] ;  /* 0x00007b00ff0477ac */ /* 0x000ea40008000000 */
[----:B--2---:R-:W-:-:S04]  /*30e0*/  UPRMT UR4, UR4, 0x8880, URZ ;  /* 0x0000888004047896 */ /* 0x004fc800080000ff */
[----:B------:R-:W-:-:S09]  /*30f0*/  UISETP.NE.AND UP0, UPT, UR4, URZ, UPT ;  /* 0x000000ff0400728c */ /* 0x000fd2000bf05270 */
[----:B0-----:R-:W-:Y:S05]  /*3100*/  BRA.U UP0, `(.L_x_31) ;  /* 0x00000001004c7547 */ /* 0x001fea000b800000 */
[----:B------:R-:W-:Y:S01]  /*3110*/  BSSY.RECONVERGENT B1, `(.L_x_32) ;  /* 0x0000011000017945 */ /* 0x000fe20003800200 */
[----:B-----5:R-:W-:Y:S01]  /*3120*/  IMAD.U32 R3, R3, 0x10000, RZ ;  /* 0x0001000003037824 */ /* 0x020fe200078e00ff */
[----:B------:R-:W-:-:S07]  /*3130*/  MOV R5, R21 ;  /* 0x0000001500057202 */ /* 0x000fce0000000f00 */
.L_x_33:
[----:B------:R-:W-:-:S05]  /*3140*/  IMAD R9, R5, R4, RZ ;  /* 0x0000000405097224 */ /* 0x000fca00078e02ff */
[----:B0-----:R-:W-:-:S04]  /*3150*/  IADD3 R6, P0, PT, R9, R4, RZ ;  /* 0x0000000409067210 */ /* 0x001fc80007f1e0ff */
[----:B------:R-:W-:Y:S02]  /*3160*/  LEA.HI.X.SX32 R9, R9, RZ, 0x1, P0 ;  /* 0x000000ff09097211 */ /* 0x000fe400000f0eff */
[----:B------:R-:W-:-:S04]  /*3170*/  LEA R8, P0, R6, UR8, 0x1 ;  /* 0x0000000806087c11 */ /* 0x000fc8000f8008ff */
[----:B------:R-:W-:-:S05]  /*3180*/  LEA.HI.X R9, R6, UR9, R9, 0x1, P0 ;  /* 0x0000000906097c11 */ /* 0x000fca00080f0c09 */
[----:B------:R-:W2:Y:S01]  /*3190*/  LDG.E.U16.CONSTANT R8, desc[UR10][R8.64+-0x2] ;  /* 0xfffffe0a08087981 */ /* 0x000ea2000c1e9500 */
[----:B------:R-:W-:Y:S01]  /*31a0*/  LEA R10, R5, R7, 0x1 ;  /* 0x00000007050a7211 */ /* 0x000fe200078e08ff */
[----:B-1----:R-:W-:-:S05]  /*31b0*/  IMAD.IADD R5, R2, 0x1, R5 ;  /* 0x0000000102057824 */ /* 0x002fca00078e0205 */
[----:B------:R-:W-:Y:S01]  /*31c0*/  ISETP.GE.AND P0, PT, R5, R0, PT ;  /* 0x000000000500720c */ /* 0x000fe20003f06270 */
[----:B--2---:R-:W-:-:S04]  /*31d0*/  IMAD.U32 R6, R8, 0x10000, RZ ;  /* 0x0001000008067824 */ /* 0x004fc800078e00ff */
[----:B------:R-:W-:-:S05]  /*31e0*/  FFMA R6, R3, R6, RZ ;  /* 0x0000000603067223 */ /* 0x000fca00000000ff */
[----:B------:R-:W-:-:S05]  /*31f0*/  F2FP.BF16.F32.PACK_AB R6, RZ, R6 ;  /* 0x00000006ff06723e */ /* 0x000fca00000010ff */
[----:B------:R0:W-:Y:S01]  /*3200*/  STS.U16 [R10], R6 ;  /* 0x000000060a007388 */ /* 0x0001e20000000400 */
[----:B------:R-:W-:Y:S05]  /*3210*/  @!P0 BRA `(.L_x_33) ;  /* 0xfffffffc00c88947 */ /* 0x000fea000383ffff */
[----:B------:R-:W-:Y:S05]  /*3220*/  BSYNC.RECONVERGENT B1 ;  /* 0x0000000000017941 */ /* 0x000fea0003800200 */
.L_x_32:
[----:B------:R-:W-:Y:S05]  /*3230*/  BRA `(.L_x_5) ;  /* 0x0000000000c47947 */ /* 0x000fea0003800000 */
.L_x_31:
[----:B------:R-:W0:Y:S01]  /*3240*/  LDC.64 R8, c[0x0][0x398] ;  /* 0x0000e600ff087b82 */ /* 0x000e220000000a00 */
[----:B------:R-:W-:Y:S01]  /*3250*/  BSSY.RECONVERGENT B1, `(.L_x_34) ;  /* 0x0000015000017945 */ /* 0x000fe20003800200 */
[----:B-----5:R-:W-:Y:S01]  /*3260*/  SHF.L.U32 R3, R3, 0x10, RZ ;  /* 0x0000001003037819 */ /* 0x020fe200000006ff */
[----:B------:R-:W-:-:S07]  /*3270*/  IMAD.MOV.U32 R5, RZ, RZ, R21 ;  /* 0x000000ffff057224 */ /* 0x000fce00078e0015 */
.L_x_35:
[----:B------:R-:W-:-:S05]  /*3280*/  IMAD R11, R5, R4, RZ ;  /* 0x00000004050b7224 */ /* 0x000fca00078e02ff */
[----:B--2---:R-:W-:-:S04]  /*3290*/  IADD3 R6, P0, PT, R11, R4, RZ ;  /* 0x000000040b067210 */ /* 0x004fc80007f1e0ff */
[----:B------:R-:W-:Y:S02]  /*32a0*/  LEA.HI.X.SX32 R11, R11, RZ, 0x1, P0 ;  /* 0x000000ff0b0b7211 */ /* 0x000fe400000f0eff */
[----:B------:R-:W-:-:S04]  /*32b0*/  LEA R12, P0, R6, UR14, 0x1 ;  /* 0x0000000e060c7c11 */ /* 0x000fc8000f8008ff */
[----:B------:R-:W-:Y:S01]  /*32c0*/  LEA.HI.X R13, R6, UR15, R11, 0x1, P0 ;  /* 0x0000000f060d7c11 */ /* 0x000fe200080f0c0b */
[----:B0-----:R-:W-:-:S04]  /*32d0*/  IMAD.WIDE R10, R5, 0x2, R8 ;  /* 0x00000002050a7825 */ /* 0x001fc800078e0208 */
[----:B------:R-:W2:Y:S04]  /*32e0*/  LDG.E.U16.CONSTANT R12, desc[UR10][R12.64+-0x2] ;  /* 0xfffffe0a0c0c7981 */ /* 0x000ea8000c1e9500 */
[----:B------:R-:W3:Y:S01]  /*32f0*/  LDG.E.U16.CONSTANT R10, desc[UR10][R10.64] ;  /* 0x0000000a0a0a7981 */ /* 0x000ee2000c1e9500 */
[----:B------:R-:W-:Y:S01]  /*3300*/  LEA R14, R5, R7, 0x1 ;  /* 0x00000007050e7211 */ /* 0x000fe200078e08ff */
[----:B-1----:R-:W-:-:S05]  /*3310*/  IMAD.IADD R5, R2, 0x1, R5 ;  /* 0x0000000102057824 */ /* 0x002fca00078e0205 */
[----:B------:R-:W-:Y:S02]  /*3320*/  ISETP.GE.AND P0, PT, R5, R0, PT ;  /* 0x000000000500720c */ /* 0x000fe40003f06270 */
[----:B--2---:R-:W-:Y:S01]  /*3330*/  SHF.L.U32 R6, R12, 0x10, RZ ;  /* 0x000000100c067819 */ /* 0x004fe200000006ff */
[----:B---3--:R-:W-:-:S04]  /*3340*/  IMAD.U32 R15, R10, 0x10000, RZ ;  /* 0x000100000a0f7824 */ /* 0x008fc800078e00ff */
[----:B------:R-:W-:-:S04]  /*3350*/  FFMA R6, R3, R6, RZ ;  /* 0x0000000603067223 */ /* 0x000fc800000000ff */
[----:B------:R-:W-:-:S05]  /*3360*/  FADD R6, R6, R15 ;  /* 0x0000000f06067221 */ /* 0x000fca0000000000 */
[----:B------:R-:W-:-:S05]  /*3370*/  F2FP.BF16.F32.PACK_AB R6, RZ, R6 ;  /* 0x00000006ff06723e */ /* 0x000fca00000010ff */
[----:B------:R2:W-:Y:S01]  /*3380*/  STS.U16 [R14], R6 ;  /* 0x000000060e007388 */ /* 0x0005e20000000400 */
[----:B------:R-:W-:Y:S05]  /*3390*/  @!P0 BRA `(.L_x_35) ;  /* 0xfffffffc00b88947 */ /* 0x000fea000383ffff */
[----:B------:R-:W-:Y:S05]  /*33a0*/  BSYNC.RECONVERGENT B1 ;  /* 0x0000000000017941 */ /* 0x000fea0003800200 */
.L_x_34:
[----:B------:R-:W-:Y:S05]  /*33b0*/  BRA `(.L_x_5) ;  /* 0x0000000000647947 */ /* 0x000fea0003800000 */
.L_x_30:
[----:B------:R-:W0:Y:S02]  /*33c0*/  LDCU.U8 UR4, c[0x0][0x3d8] ;  /* 0x00007b00ff0477ac */ /* 0x000e240008000000 */
[----:B0-----:R-:W-:-:S04]  /*33d0*/  UPRMT UR4, UR4, 0x8880, URZ ;  /* 0x0000888004047896 */ /* 0x001fc800080000ff */
[----:B------:R-:W-:-:S09]  /*33e0*/  UISETP.NE.AND UP0, UPT, UR4, URZ, UPT ;  /* 0x000000ff0400728c */ /* 0x000fd2000bf05270 */
[----:B------:R-:W-:Y:S05]  /*33f0*/  BRA.U !UP0, `(.L_x_36) ;  /* 0x00000001083c7547 */ /* 0x000fea000b800000 */
[----:B------:R-:W0:Y:S01]  /*3400*/  LDC.64 R8, c[0x0][0x398] ;  /* 0x0000e600ff087b82 */ /* 0x000e220000000a00 */
[----:B------:R-:W-:Y:S01]  /*3410*/  BSSY.RECONVERGENT B1, `(.L_x_37) ;  /* 0x000000c000017945 */ /* 0x000fe20003800200 */
[----:B------:R-:W-:-:S07]  /*3420*/  MOV R3, R21 ;  /* 0x0000001500037202 */ /* 0x000fce0000000f00 */
.L_x_38:
[----:B0-----:R-:W-:-:S06]  /*3430*/  IMAD.WIDE R4, R3, 0x2, R8 ;  /* 0x0000000203047825 */ /* 0x001fcc00078e0208 */
[----:B--2---:R-:W2:Y:S01]  /*3440*/  LDG.E.U16.CONSTANT R4, desc[UR10][R4.64] ;  /* 0x0000000a04047981 */ /* 0x004ea2000c1e9500 */
[----:B------:R-:W-:Y:S01]  /*3450*/  LEA R10, R3, R7, 0x1 ;  /* 0x00000007030a7211 */ /* 0x000fe200078e08ff */
[----:B-1----:R-:W-:-:S05]  /*3460*/  IMAD.IADD R3, R2, 0x1, R3 ;  /* 0x0000000102037824 */ /* 0x002fca00078e0203 */
[----:B------:R-:W-:Y:S01]  /*3470*/  ISETP.GE.AND P0, PT, R3, R0, PT ;  /* 0x000000000300720c */ /* 0x000fe20003f06270 */
[----:B--2---:R-:W-:-:S04]  /*3480*/  IMAD.U32 R6, R4, 0x10000, RZ ;  /* 0x0001000004067824 */ /* 0x004fc800078e00ff */
[----:B------:R-:W-:-:S05]  /*3490*/  FADD R6, RZ, R6 ;  /* 0x00000006ff067221 */ /* 0x000fca0000000000 */
[----:B------:R-:W-:-:S05]  /*34a0*/  F2FP.BF16.F32.PACK_AB R6, RZ, R6 ;  /* 0x00000006ff06723e */ /* 0x000fca00000010ff */
[----:B------:R2:W-:Y:S01]  /*34b0*/  STS.U16 [R10], R6 ;  /* 0x000000060a007388 */ /* 0x0005e20000000400 */
[----:B------:R-:W-:Y:S05]  /*34c0*/  @!P0 BRA `(.L_x_38) ;  /* 0xfffffffc00d88947 */ /* 0x000fea000383ffff */
[----:B------:R-:W-:Y:S05]  /*34d0*/  BSYNC.RECONVERGENT B1 ;  /* 0x0000000000017941 */ /* 0x000fea0003800200 */
.L_x_37:
[----:B------:R-:W-:Y:S05]  /*34e0*/  BRA `(.L_x_5) ;  /* 0x0000000000187947 */ /* 0x000fea0003800000 */
.L_x_36:
[----:B------:R-:W-:-:S07]  /*34f0*/  MOV R3, R21 ;  /* 0x0000001500037202 */ /* 0x000fce0000000f00 */
.L_x_39:
[----:B------:R-:W-:Y:S01]  /*3500*/  IMAD R4, R3, 0x2, R7 ;  /* 0x0000000203047824 */ /* 0x000fe200078e0207 */
[----:B-1----:R-:W-:-:S04]  /*3510*/  IADD3 R3, PT, PT, R2, R3, RZ ;  /* 0x0000000302037210 */ /* 0x002fc80007ffe0ff */
[----:B------:R0:W-:Y:S01]  /*3520*/  STS.U16 [R4], RZ ;  /* 0x000000ff04007388 */ /* 0x0001e20000000400 */
[----:B------:R-:W-:-:S13]  /*3530*/  ISETP.GE.AND P0, PT, R3, R0, PT ;  /* 0x000000000300720c */ /* 0x000fda0003f06270 */
[----:B0-----:R-:W-:Y:S05]  /*3540*/  @!P0 BRA `(.L_x_39) ;  /* 0xfffffffc00ec8947 */ /* 0x001fea000383ffff */
.L_x_5:
[----:B------:R-:W-:Y:S05]  /*3550*/  BSYNC.RECONVERGENT B0 ;  /* 0x0000000000007941 */ /* 0x000fea0003800200 */
.L_x_4:
[----:B------:R-:W1:Y:S01]  /*3560*/  LDCU UR5, c[0x0][0x3d4] ;  /* 0x00007a80ff0577ac */ /* 0x000e620008000800 */
[----:B------:R-:W-:-:S05]  /*3570*/  IMAD R22, R24, 0x2, R7 ;  /* 0x0000000218167824 */ /* 0x000fca00078e0207 */
[----:B------:R-:W-:Y:S01]  /*3580*/  IADD3 R19, PT, PT, R22, 0x600, RZ ;  /* 0x0000060016137810 */ /* 0x000fe20007ffe0ff */
[----:B-1----:R-:W-:Y:S01]  /*3590*/  UISETP.GE.AND UP0, UPT, UR5, 0x1, UPT ;  /* 0x000000010500788c */ /* 0x002fe2000bf06270 */
[----:B------:R-:W-:Y:S08]  /*35a0*/  BAR.SYNC.DEFER_BLOCKING 0x0 ;  /* 0x0000000000007b1d */ /* 0x000ff00000010000 */
[----:B------:R-:W-:Y:S05]  /*35b0*/  BRA.U !UP0, `(.L_x_40) ;  /* 0x0000001908407547 */ /* 0x000fea000b800000 */
[C---:B------:R-:W-:Y:S01]  /*35c0*/  ISETP.GT.AND P0, PT, R24.reuse, RZ, PT ;  /* 0x000000ff1800720c */ /* 0x040fe20003f04270 */
[----:B------:R-:W-:Y:S01]  /*35d0*/  IMAD R0, R24, UR7, RZ ;  /* 0x0000000718007c24 */ /* 0x000fe2000f8e02ff */
[----:B------:R-:W-:Y:S01]  /*35e0*/  SHF.R.S32.HI R3, RZ, 0x1f, R24 ;  /* 0x0000001fff037819 */ /* 0x000fe20000011418 */
[----:B------:R-:W1:Y:S03]  /*35f0*/  LDCU UR9, c[0x0][0x360] ;  /* 0x00006c00ff0977ac */ /* 0x000e660008000800 */
[----:B------:R-:W-:Y:S02]  /*3600*/  LEA.HI R20, R0, R0, RZ, 0x1 ;  /* 0x0000000000147211 */ /* 0x000fe400078f08ff */
[-C--:B------:R-:W-:Y:S02]  /*3610*/  LEA.HI R3, R3, R24.reuse, RZ, 0x2 ;  /* 0x0000001803037211 */ /* 0x080fe400078f10ff */
[----:B------:R-:W-:-:S02]  /*3620*/  I2FP.F32.S32 R0, R24 ;  /* 0x0000001800007245 */ /* 0x000fc40000201400 */
[----:B------:R-:W-:Y:S02]  /*3630*/  SHF.R.S32.HI R20, RZ, 0x1, R20 ;  /* 0x00000001ff147819 */ /* 0x000fe40000011414 */
[----:B------:R-:W-:Y:S01]  /*3640*/  SHF.R.S32.HI R18, RZ, 0x2, R3 ;  /* 0x00000002ff127819 */ /* 0x000fe20000011403 */
[----:B------:R-:W-:Y:S06]  /*3650*/  @P0 BRA `(.L_x_41) ;  /* 0x0000000400940947 */ /* 0x000fec0003800000 */
[----:B------:R-:W3:Y:S08]  /*3660*/  MUFU.RCP R3, R0 ;  /* 0x0000000000037308 */ /* 0x000ef00000001000 */
[----:B------:R-:W4:Y:S01]  /*3670*/  FCHK P0, RZ, R0 ;  /* 0x00000000ff007302 */ /* 0x000f220000000000 */
[----:B---3--:R-:W-:-:S04]  /*3680*/  FFMA R2, -R0, R3, 1 ;  /* 0x3f80000000027423 */ /* 0x008fc80000000103 */
[----:B------:R-:W-:-:S04]  /*3690*/  FFMA R2, R3, R2, R3 ;  /* 0x0000000203027223 */ /* 0x000fc80000000003 */
[----:B------:R-:W-:-:S04]  /*36a0*/  FFMA R3, RZ, R2, RZ ;  /* 0x00000002ff037223 */ /* 0x000fc800000000ff */
[----:B------:R-:W-:-:S04]  /*36b0*/  FFMA R4, -R0, R3, RZ ;  /* 0x0000000300047223 */ /* 0x000fc800000001ff */
[----:B------:R-:W-:Y:S01]  /*36c0*/  FFMA R2, R2, R4, R3 ;  /* 0x0000000402027223 */ /* 0x000fe20000000003 */
[----:B----4-:R-:W-:Y:S06]  /*36d0*/  @!P0 BRA `(.L_x_42) ;  /* 0x0000000000108947 */ /* 0x010fec0003800000 */
[----:B------:R-:W-:Y:S02]  /*36e0*/  HFMA2 R25, -RZ, RZ, 0, 0 ;  /* 0x00000000ff197431 */ /* 0x000fe400000001ff */
[----:B------:R-:W-:Y:S01]  /*36f0*/  IMAD.MOV.U32 R2, RZ, RZ, R0 ;  /* 0x000000ffff027224 */ /* 0x000fe200078e0000 */
[----:B------:R-:W-:-:S07]  /*3700*/  MOV R26, 0x3720 ;  /* 0x00003720001a7802 */ /* 0x000fce0000000f00 */
[----:B012---:R-:W-:Y:S05]  /*3710*/  CALL.REL.NOINC `($__internal_1_$__cuda_sm3x_div_rn_noftz_f32_slowpath) ;  /* 0x0000006c00847944 */ /* 0x007fea0003c00000 */
.L_x_42:
[----:B------:R-:W-:Y:S01]  /*3720*/  FADD R2, R2, 9.9999999747524270788e-07 ;  /* 0x358637bd02027421 */ /* 0x000fe20000000000 */
[----:B------:R-:W-:-:S04]  /*3730*/  UMOV UR4, URZ ;  /* 0x000000ff00047c82 */ /* 0x000fc80008000000 */
[----:B------:R-:W-:-:S13]  /*3740*/  FSETP.GEU.AND P0, PT, |R2|, 1.175494350822287508e-38, PT ;  /* 0x008000000200780b */ /* 0x000fda0003f0e200 */
[----:B------:R-:W-:-:S04]  /*3750*/  @!P0 FMUL R2, R2, 16777216 ;  /* 0x4b80000002028820 */ /* 0x000fc80000400000 */
[----:B------:R-:W3:Y:S02]  /*3760*/  MUFU.RSQ R0, R2 ;  /* 0x0000000200007308 */ /* 0x000ee40000001400 */
[----:B---3--:R-:W-:-:S07]  /*3770*/  @!P0 FMUL R0, R0, 4096 ;  /* 0x4580000000008820 */ /* 0x008fce0000400000 */
.L_x_48:
[----:B------:R-:W-:Y:S01]  /*3780*/  ISETP.GE.AND P0, PT, R21, R24, PT ;  /* 0x000000181500720c */ /* 0x000fe20003f06270 */
[----:B------:R-:W-:-:S12]  /*3790*/  BSSY.RECONVERGENT B0, `(.L_x_43) ;  /* 0x000004c000007945 */ /* 0x000fd80003800200 */
[----:B------:R-:W-:Y:S05]  /*37a0*/  @P0 BRA `(.L_x_44) ;  /* 0x0000000400280947 */ /* 0x000fea0003800000 */
[----:B0-2---:R-:W0:Y:S01]  /*37b0*/  LDC R6, c[0x0][0x3d0] ;  /* 0x0000f400ff067b82 */ /* 0x005e220000000800 */
[----:B------:R-:W-:Y:S02]  /*37c0*/  IMAD R12, R24, UR4, RZ ;  /* 0x00000004180c7c24 */ /* 0x000fe4000f8e02ff */
[----:B------:R-:W-:-:S05]  /*37d0*/  IMAD.MOV.U32 R13, RZ, RZ, R21 ;  /* 0x000000ffff0d7224 */ /* 0x000fca00078e0015 */
[----:B------:R-:W2:Y:S02]  /*37e0*/  LDC.64 R2, c[0x0][0x3c0] ;  /* 0x0000f000ff027b82 */ /* 0x000ea40000000a00 */
.L_x_47:
[C---:B------:R-:W-:Y:S02]  /*37f0*/  IADD3 R5, PT, PT, R13.reuse, 0x1, RZ ;  /* 0x000000010d057810 */ /* 0x040fe40007ffe0ff */
[----:B------:R-:W-:Y:S02]  /*3800*/  LOP3.LUT R10, R13, 0x1, RZ, 0xc0, !PT ;  /* 0x000000010d0a7812 */ /* 0x000fe400078ec0ff */
[----:B------:R-:W-:-:S04]  /*3810*/  ISETP.GE.AND P0, PT, R5, R24, PT ;  /* 0x000000180500720c */ /* 0x000fc80003f06270 */
[----:B------:R-:W-:-:S13]  /*3820*/  ISETP.EQ.U32.OR P0, PT, R10, 0x1, P0 ;  /* 0x000000010a00780c */ /* 0x000fda0000702470 */
[----:B------:R-:W3:Y:S01]  /*3830*/  @!P0 LDC.64 R4, c[0x0][0x3c0] ;  /* 0x0000f000ff048b82 */ /* 0x000ee20000000a00 */
[----:B------:R-:W-:-:S05]  /*3840*/  @!P0 LEA.HI.SX32 R9, R13, R20, 0x1f ;  /* 0x000000140d098211 */ /* 0x000fca00078ffaff */
[----:B---3--:R-:W-:-:S04]  /*3850*/  @!P0 IMAD.WIDE R4, R9, 0x2, R4 ;  /* 0x0000000209048825 */ /* 0x008fc800078e0204 */
[----:B------:R-:W-:Y:S02]  /*3860*/  @!P0 IMAD.WIDE R8, R18, 0x2, R4 ;  /* 0x0000000212088825 */ /* 0x000fe400078e0204 */
[----:B------:R-:W3:Y:S04]  /*3870*/  @!P0 LDG.E.U16.CONSTANT R4, desc[UR10][R4.64] ;  /* 0x0000000a04048981 */ /* 0x000ee8000c1e9500 */
[----:B------:R4:W5:Y:S01]  /*3880*/  @!P0 LDG.E.U16.CONSTANT R8, desc[UR10][R8.64] ;  /* 0x0000000a08088981 */ /* 0x000962000c1e9500 */
[----:B------:R-:W-:-:S05]  /*3890*/  IMAD.IADD R14, R12, 0x1, R13 ;  /* 0x000000010c0e7824 */ /* 0x000fca00078e020d */
[-C--:B------:R-:W-:Y:S02]  /*38a0*/  LEA R15, R14, R7.reuse, 0x1 ;  /* 0x000000070e0f7211 */ /* 0x080fe400078e08ff */
[----:B------:R-:W-:-:S03]  /*38b0*/  LEA R25, R13, R7, 0x1 ;  /* 0x000000070d197211 */ /* 0x000fc600078e08ff */
[----:B0-----:R-:W-:Y:S01]  /*38c0*/  IMAD R14, R6, 0x2, R15 ;  /* 0x00000002060e7824 */ /* 0x001fe200078e020f */
[----:B------:R-:W0:Y:S01]  /*38d0*/  LDS.U16 R11, [R15] ;  /* 0x000000000f0b7984 */ /* 0x000e220000000400 */
[----:B------:R-:W-:-:S03]  /*38e0*/  IMAD R27, R13, 0x2, R22 ;  /* 0x000000020d1b7824 */ /* 0x000fc600078e0216 */
[----:B------:R-:W1:Y:S04]  /*38f0*/  LDS.U16 R16, [R14] ;  /* 0x000000000e107984 */ /* 0x000e680000000400 */
[----:B------:R-:W2:Y:S04]  /*3900*/  LDS.U16 R25, [R25+0x600] ;  /* 0x0006000019197984 */ /* 0x000ea80000000400 */
[----:B----4-:R-:W4:Y:S04]  /*3910*/  @!P0 LDS.U16 R9, [R15+0x2] ;  /* 0x000002000f098984 */ /* 0x010f280000000400 */
[----:B------:R-:W4:Y:S04]  /*3920*/  @!P0 LDS.U16 R5, [R14+0x2] ;  /* 0x000002000e058984 */ /* 0x000f280000000400 */
[----:B------:R-:W4:Y:S01]  /*3930*/  LDS.U16 R17, [R27+0x600] ;  /* 0x000600001b117984 */ /* 0x000f220000000400 */
[----:B------:R-:W-:Y:S01]  /*3940*/  BSSY.RECONVERGENT B1, `(.L_x_45) ;  /* 0x0000029000017945 */ /* 0x000fe20003800200 */
[----:B0-----:R-:W-:Y:S01]  /*3950*/  SHF.L.U32 R11, R11, 0x10, RZ ;  /* 0x000000100b0b7819 */ /* 0x001fe200000006ff */
[----:B-1----:R-:W-:-:S04]  /*3960*/  IMAD.U32 R23, R16, 0x10000, RZ ;  /* 0x0001000010177824 */ /* 0x002fc800078e00ff */
[C---:B------:R-:W-:Y:S01]  /*3970*/  FMUL R11, R0.reuse, R11 ;  /* 0x0000000b000b7220 */ /* 0x040fe20000400000 */
[----:B--2---:R-:W-:Y:S01]  /*3980*/  SHF.L.U32 R16, R25, 0x10, RZ ;  /* 0x0000001019107819 */ /* 0x004fe200000006ff */
[----:B------:R-:W-:Y:S01]  /*3990*/  FMUL R26, R0, R23 ;  /* 0x00000017001a7220 */ /* 0x000fe20000400000 */
[----:B----4-:R-:W-:Y:S02]  /*39a0*/  @!P0 SHF.L.U32 R9, R9, 0x10, RZ ;  /* 0x0000001009098819 */ /* 0x010fe400000006ff */
[----:B------:R-:W-:Y:S01]  /*39b0*/  @!P0 SHF.L.U32 R5, R5, 0x10, RZ ;  /* 0x0000001005058819 */ /* 0x000fe200000006ff */
[----:B------:R-:W-:Y:S01]  /*39c0*/  FMUL R16, R11, R16 ;  /* 0x000000100b107220 */ /* 0x000fe20000400000 */
[----:B------:R-:W-:-:S04]  /*39d0*/  IMAD.U32 R17, R17, 0x10000, RZ ;  /* 0x0001000011117824 */ /* 0x000fc800078e00ff */
[----:B------:R-:W-:Y:S01]  /*39e0*/  FMUL R17, R26, R17 ;  /* 0x000000111a117220 */ /* 0x000fe20000400000 */
[----:B---3--:R-:W-:Y:S02]  /*39f0*/  @!P0 IMAD.U32 R4, R4, 0x10000, RZ ;  /* 0x0001000004048824 */ /* 0x008fe400078e00ff */
[----:B-----5:R-:W-:-:S04]  /*3a00*/  @!P0 IMAD.U32 R8, R8, 0x10000, RZ ;  /* 0x0001000008088824 */ /* 0x020fc800078e00ff */
[C---:B------:R-:W-:Y:S01]  /*3a10*/  @!P0 FMUL R9, R8.reuse, R9 ;  /* 0x0000000908098220 */ /* 0x040fe20000400000 */
[----:B------:R-:W-:-:S03]  /*3a20*/  @!P0 FMUL R8, R8, R5 ;  /* 0x0000000508088220 */ /* 0x000fc60000400000 */
[-C--:B------:R-:W-:Y:S01]  /*3a30*/  @!P0 FFMA R9, R16, R4.reuse, -R9 ;  /* 0x0000000410098223 */ /* 0x080fe20000000809 */
[----:B------:R-:W-:Y:S01]  /*3a40*/  @!P0 FFMA R4, R17, R4, -R8 ;  /* 0x0000000411048223 */ /* 0x000fe20000000808 */
[----:B------:R-:W-:Y:S06]  /*3a50*/  @!P0 BRA `(.L_x_46) ;  /* 0x00000000005c8947 */ /* 0x000fec0003800000 */
[----:B------:R-:W-:-:S13]  /*3a60*/  ISETP.NE.AND P0, PT, R10, RZ, PT ;  /* 0x000000ff0a00720c */ /* 0x000fda0003f05270 */
[C---:B------:R-:W-:Y:S01]  /*3a70*/  @P0 IADD3 R5, PT, PT, R13.reuse, -0x1, RZ ;  /* 0xffffffff0d050810 */ /* 0x040fe20007ffe0ff */
[----:B------:R-:W0:Y:S01]  /*3a80*/  @P0 LDS.U16 R25, [R15+-0x2] ;  /* 0xfffffe000f190984 */ /* 0x000e220000000400 */
[-C--:B------:R-:W-:Y:S02]  /*3a90*/  @!P0 LEA.HI.SX32 R11, R13, R20.reuse, 0x1f ;  /* 0x000000140d0b8211 */ /* 0x080fe400078ffaff */
[----:B------:R-:W-:Y:S01]  /*3aa0*/  @P0 LEA.HI.SX32 R5, R5, R20, 0x1f ;  /* 0x0000001405050211 */ /* 0x000fe200078ffaff */
[----:B------:R-:W1:Y:S04]  /*3ab0*/  @P0 LDS.U16 R27, [R14+-0x2] ;  /* 0xfffffe000e1b0984 */ /* 0x000e680000000400 */
[----:B------:R-:W-:-:S04]  /*3ac0*/  @P0 IMAD.WIDE R8, R5, 0x2, R2 ;  /* 0x0000000205080825 */ /* 0x000fc800078e0202 */
[----:B------:R-:W-:Y:S01]  /*3ad0*/  @!P0 IMAD.WIDE R4, R11, 0x2, R2 ;  /* 0x000000020b048825 */ /* 0x000fe200078e0202 */
[----:B------:R-:W2:Y:S03]  /*3ae0*/  @P0 LDG.E.U16.CONSTANT R23, desc[UR10][R8.64] ;  /* 0x0000000a08170981 */ /* 0x000ea6000c1e9500 */
[----:B------:R-:W-:Y:S02]  /*3af0*/  @P0 IMAD.WIDE R10, R18, 0x2, R8 ;  /* 0x00000002120a0825 */ /* 0x000fe400078e0208 */
[----:B------:R-:W3:Y:S04]  /*3b00*/  @!P0 LDG.E.U16.CONSTANT R4, desc[UR10][R4.64] ;  /* 0x0000000a04048981 */ /* 0x000ee8000c1e9500 */
[----:B------:R-:W4:Y:S01]  /*3b10*/  @P0 LDG.E.U16.CONSTANT R10, desc[UR10][R10.64] ;  /* 0x0000000a0a0a0981 */ /* 0x000f22000c1e9500 */
[----:B0-----:R-:W-:-:S02]  /*3b20*/  @P0 IMAD.U32 R26, R25, 0x10000, RZ ;  /* 0x00010000191a0824 */ /* 0x001fc400078e00ff */
[----:B-1----:R-:W-:Y:S01]  /*3b30*/  @P0 IMAD.U32 R28, R27, 0x10000, RZ ;  /* 0x000100001b1c0824 */ /* 0x002fe200078e00ff */
[----:B--2---:R-:W-:Y:S02]  /*3b40*/  @P0 SHF.L.U32 R23, R23, 0x10, RZ ;  /* 0x0000001017170819 */ /* 0x004fe400000006ff */
[----:B---3--:R-:W-:-:S03]  /*3b50*/  @!P0 SHF.L.U32 R27, R4, 0x10, RZ ;  /* 0x00000010041b8819 */ /* 0x008fc600000006ff */
[C---:B------:R-:W-:Y:S01]  /*3b60*/  @P0 FMUL R25, R23.reuse, R26 ;  /* 0x0000001a17190220 */ /* 0x040fe20000400000 */
[----:B------:R-:W-:Y:S01]  /*3b70*/  @P0 FMUL R28, R23, R28 ;  /* 0x0000001c171c0220 */ /* 0x000fe20000400000 */
[----:B----4-:R-:W-:Y:S02]  /*3b80*/  @P0 IMAD.U32 R8, R10, 0x10000, RZ ;  /* 0x000100000a080824 */ /* 0x010fe400078e00ff */
[CC--:B------:R-:W-:Y:S01]  /*3b90*/  @!P0 FMUL R9, R16.reuse, R27.reuse ;  /* 0x0000001b10098220 */ /* 0x0c0fe20000400000 */
[C---:B------:R-:W-:Y:S01]  /*3ba0*/  @!P0 FMUL R4, R17.reuse, R27 ;  /* 0x0000001b11048220 */ /* 0x040fe20000400000 */
[-C--:B------:R-:W-:Y:S01]  /*3bb0*/  @P0 FFMA R9, R16, R8.reuse, R25 ;  /* 0x0000000810090223 */ /* 0x080fe20000000019 */
[----:B------:R-:W-:-:S07]  /*3bc0*/  @P0 FFMA R4, R17, R8, R28 ;  /* 0x0000000811040223 */ /* 0x000fce000000001c */
.L_x_46:
[----:B------:R-:W-:Y:S05]  /*3bd0*/  BSYNC.RECONVERGENT B1 ;  /* 0x0000000000017941 */ /* 0x000fea0003800200 */
.L_x_45:
[----:B------:R-:W-:Y:S02]  /*3be0*/  F2FP.BF16.F32.PACK_AB R4, R4, R9 ;  /* 0x000000090404723e */ /* 0x000fe400000010ff */
[----:B------:R-:W-:Y:S02]  /*3bf0*/  IADD3 R13, PT, PT, R13, UR9, RZ ;  /* 0x000000090d0d7c10 */ /* 0x000fe4000fffe0ff */
[----:B------:R-:W-:Y:S01]  /*3c00*/  PRMT R5, R4, 0x7632, R5 ;  /* 0x0000763204057816 */ /* 0x000fe20000000005 */
[----:B------:R3:W-:Y:S01]  /*3c10*/  STS.U16 [R15], R4 ;  /* 0x000000040f007388 */ /* 0x0007e20000000400 */
[----:B------:R-:W-:-:S03]  /*3c20*/  ISETP.GE.AND P0, PT, R13, R24, PT ;  /* 0x000000180d00720c */ /* 0x000fc60003f06270 */
[----:B------:R3:W-:Y:S10]  /*3c30*/  STS.U16 [R14], R5 ;  /* 0x000000050e007388 */ /* 0x0007f40000000400 */
[----:B---3--:R-:W-:Y:S05]  /*3c40*/  @!P0 BRA `(.L_x_47) ;  /* 0xfffffff800e88947 */ /* 0x008fea000383ffff */
.L_x_44:
[----:B-1----:R-:W-:Y:S05]  /*3c50*/  BSYNC.RECONVERGENT B0 ;  /* 0x0000000000007941 */ /* 0x002fea0003800200 */
.L_x_43:
[----:B------:R-:W1:Y:S01]  /*3c60*/  LDCU UR5, c[0x0][0x3d4] ;  /* 0x00007a80ff0577ac */ /* 0x000e620008000800 */
[----:B------:R-:W-:-:S04]  /*3c70*/  UIADD3 UR4, UPT, UPT, UR4, 0x1, URZ ;  /* 0x0000000104047890 */ /* 0x000fc8000fffe0ff */
[----:B-1----:R-:W-:-:S09]  /*3c80*/  UISETP.NE.AND UP0, UPT, UR4, UR5, UPT ;  /* 0x000000050400728c */ /* 0x002fd2000bf05270 */
[----:B------:R-:W-:Y:S05]  /*3c90*/  BRA.U UP0, `(.L_x_48) ;  /* 0xfffffff900b87547 */ /* 0x000fea000b83ffff */
[----:B------:R-:W-:Y:S05]  /*3ca0*/  BRA `(.L_x_40) ;  /* 0x0000001000847947 */ /* 0x000fea0003800000 */
.L_x_41:
[C---:B------:R-:W-:Y:S01]  /*3cb0*/  LOP3.LUT R17, R24.reuse, 0x7, RZ, 0xc0, !PT ;  /* 0x0000000718117812 */ /* 0x040fe200078ec0ff */
[----:B------:R-:W-:Y:S01]  /*3cc0*/  UMOV UR4, URZ ;  /* 0x000000ff00047c82 */ /* 0x000fe20008000000 */
[C---:B------:R-:W-:Y:S02]  /*3cd0*/  LOP3.LUT R16, R24.reuse, 0x3, RZ, 0xc0, !PT ;  /* 0x0000000318107812 */ /* 0x040fe400078ec0ff */
[----:B------:R-:W-:-:S07]  /*3ce0*/  LOP3.LUT R15, R24, 0x7ffffff8, RZ, 0xc0, !PT ;  /* 0x7ffffff8180f7812 */ /* 0x000fce00078ec0ff */
.L_x_67:
[----:B------:R-:W-:Y:S01]  /*3cf0*/  ISETP.GE.AND P0, PT, R21, R24, PT ;  /* 0x000000181500720c */ /* 0x000fe20003f06270 */
[----:B------:R-:W-:-:S12]  /*3d00*/  BSSY.RECONVERGENT B0, `(.L_x_49) ;  /* 0x0000117000007945 */ /* 0x000fd80003800200 */
[----:B------:R-:W-:Y:S05]  /*3d10*/  @P0 BRA `(.L_x_50) ;  /* 0x0000001000540947 */ /* 0x000fea0003800000 */
[----:B------:R-:W3:Y:S01]  /*3d20*/  LDCU UR5, c[0x0][0x3d0] ;  /* 0x00007a00ff0577ac */ /* 0x000ee20008000800 */
[----:B--2---:R-:W-:Y:S02]  /*3d30*/  IMAD R14, R24, UR4, RZ ;  /* 0x00000004180e7c24 */ /* 0x004fe4000f8e02ff */
[----:B------:R-:W-:-:S03]  /*3d40*/  IMAD.MOV.U32 R13, RZ, RZ, R21 ;  /* 0x000000ffff0d7224 */ /* 0x000fc600078e0015 */
[----:B---3--:R-:W-:-:S07]  /*3d50*/  IADD3 R12, PT, PT, R14, UR5, RZ ;  /* 0x000000050e0c7c10 */ /* 0x008fce000fffe0ff */
.L_x_66:
[----:B------:R-:W2:Y:S01]  /*3d60*/  S2R R3, SR_CgaCtaId ;  /* 0x0000000000037919 */ /* 0x000ea20000008800 */
[----:B0-----:R-:W0:Y:S01]  /*3d70*/  LDC R10, c[0x0][0x3d0] ;  /* 0x0000f400ff0a7b82 */ /* 0x001e220000000800 */
[----:B------:R-:W-:Y:S01]  /*3d80*/  MOV R2, 0x400 ;  /* 0x0000040000027802 */ /* 0x000fe20000000f00 */
[----:B------:R-:W-:Y:S01]  /*3d90*/  IMAD.IADD R11, R14, 0x1, R13 ;  /* 0x000000010e0b7824 */ /* 0x000fe200078e020d */
[----:B------:R-:W-:Y:S01]  /*3da0*/  ISETP.GE.U32.AND P2, PT, R24, 0x8, PT ;  /* 0x000000081800780c */ /* 0x000fe20003f46070 */
[----:B------:R-:W-:Y:S01]  /*3db0*/  HFMA2 R25, -RZ, RZ, 0, 0 ;  /* 0x00000000ff197431 */ /* 0x000fe200000001ff */
[----:B--2---:R-:W-:Y:S02]  /*3dc0*/  LEA R2, R3, R2, 0x18 ;  /* 0x0000000203027211 */ /* 0x004fe400078ec0ff */
[----:B------:R-:W-:Y:S02]  /*3dd0*/  MOV R3, RZ ;  /* 0x000000ff00037202 */ /* 0x000fe40000000f00 */
[----:B------:R-:W-:-:S05]  /*3de0*/  LEA R11, R11, R2, 0x1 ;  /* 0x000000020b0b7211 */ /* 0x000fca00078e08ff */
[----:B0-----:R-:W-:Y:S01]  /*3df0*/  IMAD R10, R10, 0x2, R11 ;  /* 0x000000020a0a7824 */ /* 0x001fe200078e020b */
[----:B------:R-:W0:Y:S04]  /*3e00*/  LDS.U16 R9, [R11] ;  /* 0x000000000b097984 */ /* 0x000e280000000400 */
[----:B------:R-:W2:Y:S01]  /*3e10*/  LDS.U16 R8, [R10] ;  /* 0x000000000a087984 */ /* 0x000ea20000000400 */
[----:B0-----:R-:W-:Y:S01]  /*3e20*/  IMAD.U32 R9, R9, 0x10000, RZ ;  /* 0x0001000009097824 */ /* 0x001fe200078e00ff */
[----:B--2---:R-:W-:Y:S01]  /*3e30*/  SHF.L.U32 R8, R8, 0x10, RZ ;  /* 0x0000001008087819 */ /* 0x004fe200000006ff */
[----:B------:R-:W-:Y:S06]  /*3e40*/  @!P2 BRA `(.L_x_51) ;  /* 0x000000000080a947 */ /* 0x000fec0003800000 */
[----:B------:R-:W-:Y:S01]  /*3e50*/  MOV R25, RZ ;  /* 0x000000ff00197202 */ /* 0x000fe20000000f00 */
[----:B------:R-:W-:-:S07]  /*3e60*/  IMAD.MOV.U32 R3, RZ, RZ, RZ ;  /* 0x000000ffff037224 */ /* 0x000fce00078e00ff */
.L_x_52:
[----:B------:R-:W-:Y:S01]  /*3e70*/  IADD3 R5, PT, PT, R14, R3, RZ ;  /* 0x000000030e057210 */ /* 0x000fe20007ffe0ff */
[----:B------:R-:W-:-:S03]  /*3e80*/  VIADD R3, R3, 0x8 ;  /* 0x0000000803037836 */ /* 0x000fc60000000000 */
[----:B------:R-:W-:Y:S02]  /*3e90*/  LEA R5, R5, R2, 0x1 ;  /* 0x0000000205057211 */ /* 0x000fe400078e08ff */
[----:B------:R-:W-:-:S03]  /*3ea0*/  ISETP.NE.AND P0, PT, R3, R15, PT ;  /* 0x0000000f0300720c */ /* 0x000fc60003f05270 */
[----:B------:R-:W0:Y:S04]  /*3eb0*/  LDS.U16 R6, [R5] ;  /* 0x0000000005067984 */ /* 0x000e280000000400 */
[----:B------:R-:W2:Y:S04]  /*3ec0*/  LDS.U16 R7, [R5+0x2] ;  /* 0x0000020005077984 */ /* 0x000ea80000000400 */
[----:B------:R-:W3:Y:S04]  /*3ed0*/  LDS.U16 R4, [R5+0x4] ;  /* 0x0000040005047984 */ /* 0x000ee80000000400 */
[----:B------:R-:W-:Y:S01]  /*3ee0*/  LDS.U16 R23, [R5+0xc] ;  /* 0x00000c0005177984 */ /* 0x000fe20000000400 */
[----:B0-----:R-:W-:-:S03]  /*3ef0*/  IMAD.U32 R26, R6, 0x10000, RZ ;  /* 0x00010000061a7824 */ /* 0x001fc600078e00ff */
[----:B------:R-:W0:Y:S01]  /*3f00*/  LDS.U16 R6, [R5+0x6] ;  /* 0x0000060005067984 */ /* 0x000e220000000400 */
[----:B------:R-:W-:Y:S01]  /*3f10*/  FFMA R25, R26, R26, R25 ;  /* 0x0000001a1a197223 */ /* 0x000fe20000000019 */
[----:B--2---:R-:W-:Y:S02]  /*3f20*/  SHF.L.U32 R26, R7, 0x10, RZ ;  /* 0x00000010071a7819 */ /* 0x004fe400000006ff */
[----:B------:R-:W2:Y:S01]  /*3f30*/  LDS.U16 R7, [R5+0x8] ;  /* 0x0000080005077984 */ /* 0x000ea20000000400 */
[----:B---3--:R-:W-:Y:S02]  /*3f40*/  SHF.L.U32 R4, R4, 0x10, RZ ;  /* 0x0000001004047819 */ /* 0x008fe400000006ff */
[----:B------:R-:W-:Y:S02]  /*3f50*/  FFMA R27, R26, R26, R25 ;  /* 0x0000001a1a1b7223 */ /* 0x000fe40000000019 */
[----:B------:R-:W3:Y:S02]  /*3f60*/  LDS.U16 R25, [R5+0xa] ;  /* 0x00000a0005197984 */ /* 0x000ee40000000400 */
[----:B------:R-:W-:-:S02]  /*3f70*/  FFMA R27, R4, R4, R27 ;  /* 0x00000004041b7223 */ /* 0x000fc4000000001b */
[----:B------:R-:W4:Y:S01]  /*3f80*/  LDS.U16 R26, [R5+0xe] ;  /* 0x00000e00051a7984 */ /* 0x000f220000000400 */
[----:B0-----:R-:W-:-:S04]  /*3f90*/  IMAD.U32 R6, R6, 0x10000, RZ ;  /* 0x0001000006067824 */ /* 0x001fc800078e00ff */
[----:B------:R-:W-:Y:S01]  /*3fa0*/  FFMA R27, R6, R6, R27 ;  /* 0x00000006061b7223 */ /* 0x000fe2000000001b */
[----:B--2---:R-:W-:Y:S02]  /*3fb0*/  SHF.L.U32 R4, R7, 0x10, RZ ;  /* 0x0000001007047819 */ /* 0x004fe400000006ff */
[----:B---3--:R-:W-:-:S03]  /*3fc0*/  SHF.L.U32 R6, R25, 0x10, RZ ;  /* 0x0000001019067819 */ /* 0x008fc600000006ff */
[----:B------:R-:W-:Y:S01]  /*3fd0*/  FFMA R27, R4, R4, R27 ;  /* 0x00000004041b7223 */ /* 0x000fe2000000001b */
[----:B------:R-:W-:Y:S02]  /*3fe0*/  SHF.L.U32 R4, R23, 0x10, RZ ;  /* 0x0000001017047819 */ /* 0x000fe400000006ff */
[----:B----4-:R-:W-:Y:S01]  /*3ff0*/  SHF.L.U32 R26, R26, 0x10, RZ ;  /* 0x000000101a1a7819 */ /* 0x010fe200000006ff */
[----:B------:R-:W-:-:S04]  /*4000*/  FFMA R27, R6, R6, R27 ;  /* 0x00000006061b7223 */ /* 0x000fc8000000001b */
[----:B------:R-:W-:-:S04]  /*4010*/  FFMA R27, R4, R4, R27 ;  /* 0x00000004041b7223 */ /* 0x000fc8000000001b */
[----:B------:R-:W-:Y:S01]  /*4020*/  FFMA R25, R26, R26, R27 ;  /* 0x0000001a1a197223 */ /* 0x000fe2000000001b */
[----:B------:R-:W-:Y:S06]  /*4030*/  @P0 BRA `(.L_x_52) ;  /* 0xfffffffc008c0947 */ /* 0x000fec000383ffff */
[----:B------:R-:W-:-:S07]  /*4040*/  IMAD.MOV.U32 R3, RZ, RZ, R15 ;  /* 0x000000ffff037224 */ /* 0x000fce00078e000f */
.L_x_51:
[C---:B------:R-:W-:Y:S02]  /*4050*/  ISETP.NE.AND P3, PT, R17.reuse, RZ, PT ;  /* 0x000000ff1100720c */ /* 0x040fe40003f65270 */
[----:B------:R-:W-:-:S11]  /*4060*/  IADD3 R7, PT, PT, R17, -0x1, RZ ;  /* 0xffffffff11077810 */ /* 0x000fd60007ffe0ff */
[----:B------:R-:W-:Y:S05]  /*4070*/  @!P3 BRA `(.L_x_53) ;  /* 0x000000000094b947 */ /* 0x000fea0003800000 */
[----:B------:R-:W-:Y:S02]  /*4080*/  ISETP.GE.U32.AND P0, PT, R7, 0x3, PT ;  /* 0x000000030700780c */ /* 0x000fe40003f06070 */
[----:B------:R-:W-:-:S11]  /*4090*/  ISETP.NE.AND P1, PT, R16, RZ, PT ;  /* 0x000000ff1000720c */ /* 0x000fd60003f25270 */
[----:B------:R-:W-:Y:S05]  /*40a0*/  @!P0 BRA `(.L_x_54) ;  /* 0x00000000003c8947 */ /* 0x000fea0003800000 */
[----:B------:R-:W-:Y:S02]  /*40b0*/  IADD3 R5, PT, PT, R14, R3, RZ ;  /* 0x000000030e057210 */ /* 0x000fe40007ffe0ff */
[----:B------:R-:W-:-:S03]  /*40c0*/  IADD3 R3, PT, PT, R3, 0x4, RZ ;  /* 0x0000000403037810 */ /* 0x000fc60007ffe0ff */
[----:B------:R-:W-:-:S05]  /*40d0*/  IMAD R5, R5, 0x2, R2 ;  /* 0x0000000205057824 */ /* 0x000fca00078e0202 */
[----:B------:R-:W0:Y:S04]  /*40e0*/  LDS.U16 R6, [R5] ;  /* 0x0000000005067984 */ /* 0x000e280000000400 */
[----:B------:R-:W2:Y:S04]  /*40f0*/  LDS.U16 R23, [R5+0x2] ;  /* 0x0000020005177984 */ /* 0x000ea80000000400 */
[----:B------:R-:W3:Y:S04]  /*4100*/  LDS.U16 R26, [R5+0x4] ;  /* 0x00000400051a7984 */ /* 0x000ee80000000400 */
[----:B------:R-:W4:Y:S01]  /*4110*/  LDS.U16 R4, [R5+0x6] ;  /* 0x0000060005047984 */ /* 0x000f220000000400 */
[----:B0-----:R-:W-:-:S02]  /*4120*/  SHF.L.U32 R6, R6, 0x10, RZ ;  /* 0x0000001006067819 */ /* 0x001fc400000006ff */
[----:B--2---:R-:W-:-:S03]  /*4130*/  SHF.L.U32 R23, R23, 0x10, RZ ;  /* 0x0000001017177819 */ /* 0x004fc600000006ff */
[----:B------:R-:W-:Y:S01]  /*4140*/  FFMA R6, R6, R6, R25 ;  /* 0x0000000606067223 */ /* 0x000fe20000000019 */
[----:B---3--:R-:W-:-:S03]  /*4150*/  IMAD.U32 R25, R26, 0x10000, RZ ;  /* 0x000100001a197824 */ /* 0x008fc600078e00ff */
[----:B------:R-:W-:Y:S01]  /*4160*/  FFMA R6, R23, R23, R6 ;  /* 0x0000001717067223 */ /* 0x000fe20000000006 */
[----:B----4-:R-:W-:-:S03]  /*4170*/  SHF.L.U32 R23, R4, 0x10, RZ ;  /* 0x0000001004177819 */ /* 0x010fc600000006ff */
[----:B------:R-:W-:-:S04]  /*4180*/  FFMA R6, R25, R25, R6 ;  /* 0x0000001919067223 */ /* 0x000fc80000000006 */
[----:B------:R-:W-:-:S07]  /*4190*/  FFMA R25, R23, R23, R6 ;  /* 0x0000001717197223 */ /* 0x000fce0000000006 */
.L_x_54:
[----:B------:R-:W-:Y:S05]  /*41a0*/  @!P1 BRA `(.L_x_53) ;  /* 0x0000000000489947 */ /* 0x000fea0003800000 */
[----:B------:R-:W-:Y:S02]  /*41b0*/  ISETP.NE.AND P0, PT, R16, 0x1, PT ;  /* 0x000000011000780c */ /* 0x000fe40003f05270 */
[----:B------:R-:W-:-:S04]  /*41c0*/  LOP3.LUT R4, R24, 0x1, RZ, 0xc0, !PT ;  /* 0x0000000118047812 */ /* 0x000fc800078ec0ff */
[----:B------:R-:W-:-:S07]  /*41d0*/  ISETP.NE.U32.AND P1, PT, R4, 0x1, PT ;  /* 0x000000010400780c */ /* 0x000fce0003f25070 */
[----:B------:R-:W-:Y:S06]  /*41e0*/  @!P0 BRA `(.L_x_55) ;  /* 0x0000000000248947 */ /* 0x000fec0003800000 */
[----:B------:R-:W-:Y:S01]  /*41f0*/  IMAD.IADD R5, R14, 0x1, R3 ;  /* 0x000000010e057824 */ /* 0x000fe200078e0203 */
[----:B------:R-:W-:-:S04]  /*4200*/  IADD3 R3, PT, PT, R3, 0x2, RZ ;  /* 0x0000000203037810 */ /* 0x000fc80007ffe0ff */
[----:B------:R-:W-:-:S05]  /*4210*/  LEA R5, R5, R2, 0x1 ;  /* 0x0000000205057211 */ /* 0x000fca00078e08ff */
[----:B------:R-:W0:Y:S04]  /*4220*/  LDS.U16 R4, [R5] ;  /* 0x0000000005047984 */ /* 0x000e280000000400 */
[----:B------:R-:W2:Y:S01]  /*4230*/  LDS.U16 R6, [R5+0x2] ;  /* 0x0000020005067984 */ /* 0x000ea20000000400 */
[----:B0-----:R-:W-:Y:S01]  /*4240*/  SHF.L.U32 R4, R4, 0x10, RZ ;  /* 0x0000001004047819 */ /* 0x001fe200000006ff */
[----:B--2---:R-:W-:-:S04]  /*4250*/  IMAD.U32 R6, R6, 0x10000, RZ ;  /* 0x0001000006067824 */ /* 0x004fc800078e00ff */
[----:B------:R-:W-:-:S04]  /*4260*/  FFMA R25, R4, R4, R25 ;  /* 0x0000000404197223 */ /* 0x000fc80000000019 */
[----:B------:R-:W-:-:S07]  /*4270*/  FFMA R25, R6, R6, R25 ;  /* 0x0000000606197223 */ /* 0x000fce0000000019 */
.L_x_55:
[----:B------:R-:W-:-:S05]  /*4280*/  @!P1 IADD3 R3, PT, PT, R14, R3, RZ ;  /* 0x000000030e039210 */ /* 0x000fca0007ffe0ff */
[----:B------:R-:W-:-:S06]  /*4290*/  @!P1 IMAD R3, R3, 0x2, R2 ;  /* 0x0000000203039824 */ /* 0x000fcc00078e0202 */
[----:B------:R-:W0:Y:S02]  /*42a0*/  @!P1 LDS.U16 R3, [R3] ;  /* 0x0000000003039984 */ /* 0x000e240000000400 */
[----:B0-----:R-:W-:-:S05]  /*42b0*/  @!P1 SHF.L.U32 R2, R3, 0x10, RZ ;  /* 0x0000001003029819 */ /* 0x001fca00000006ff */
[----:B------:R-:W-:-:S07]  /*42c0*/  @!P1 FFMA R25, R2, R2, R25 ;  /* 0x0000000202199223 */ /* 0x000fce0000000019 */
.L_x_53:
[----:B------:R-:W0:Y:S08]  /*42d0*/  MUFU.RCP R3, R0 ;  /* 0x0000000000037308 */ /* 0x000e300000001000 */
[----:B------:R-:W2:Y:S01]  /*42e0*/  FCHK P0, R25, R0 ;  /* 0x0000000019007302 */ /* 0x000ea20000000000 */
[----:B0-----:R-:W-:-:S04]  /*42f0*/  FFMA R2, -R0, R3, 1 ;  /* 0x3f80000000027423 */ /* 0x001fc80000000103 */
[----:B------:R-:W-:-:S04]  /*4300*/  FFMA R2, R3, R2, R3 ;  /* 0x0000000203027223 */ /* 0x000fc80000000003 */
[----:B------:R-:W-:-:S04]  /*4310*/  FFMA R3, R2, R25, RZ ;  /* 0x0000001902037223 */ /* 0x000fc800000000ff */
[----:B------:R-:W-:-:S04]  /*4320*/  FFMA R4, -R0, R3, R25 ;  /* 0x0000000300047223 */ /* 0x000fc80000000119 */
[----:B------:R-:W-:Y:S01]  /*4330*/  FFMA R2, R2, R4, R3 ;  /* 0x0000000402027223 */ /* 0x000fe20000000003 */
[----:B--2---:R-:W-:Y:S06]  /*4340*/  @!P0 BRA `(.L_x_56) ;  /* 0x00000000000c8947 */ /* 0x004fec0003800000 */
[----:B------:R-:W-:Y:S02]  /*4350*/  MOV R2, R0 ;  /* 0x0000000000027202 */ /* 0x000fe40000000f00 */
[----:B------:R-:W-:-:S07]  /*4360*/  MOV R26, 0x4380 ;  /* 0x00004380001a7802 */ /* 0x000fce0000000f00 */
[----:B-1----:R-:W-:Y:S05]  /*4370*/  CALL.REL.NOINC `($__internal_1_$__cuda_sm3x_div_rn_noftz_f32_slowpath) ;  /* 0x00000060006c7944 */ /* 0x002fea0003c00000 */
.L_x_56:
[----:B------:R-:W-:Y:S02]  /*4380*/  HFMA2 R3, -RZ, RZ, 0, 0 ;  /* 0x00000000ff037431 */ /* 0x000fe400000001ff */
[----:B------:R-:W-:Y:S01]  /*4390*/  FADD R6, R2, 9.9999999747524270788e-07 ;  /* 0x358637bd02067421 */ /* 0x000fe20000000000 */
[----:B------:R-:W-:Y:S01]  /*43a0*/  IMAD.MOV.U32 R25, RZ, RZ, RZ ;  /* 0x000000ffff197224 */ /* 0x000fe200078e00ff */
[----:B------:R-:W-:Y:S06]  /*43b0*/  @!P2 BRA `(.L_x_57) ;  /* 0x00000000008ca947 */ /* 0x000fec0003800000 */
[----:B------:R-:W0:Y:S01]  /*43c0*/  S2UR UR8, SR_CgaCtaId ;  /* 0x00000000000879c3 */ /* 0x000e220000008800 */
[----:B------:R-:W-:Y:S01]  /*43d0*/  UMOV UR5, 0x400 ;  /* 0x0000040000057882 */ /* 0x000fe20000000000 */
[----:B------:R-:W-:Y:S01]  /*43e0*/  MOV R25, RZ ;  /* 0x000000ff00197202 */ /* 0x000fe20000000f00 */
[----:B0-----:R-:W-:-:S03]  /*43f0*/  ULEA UR8, UR8, UR5, 0x18 ;  /* 0x0000000508087291 */ /* 0x001fc6000f8ec0ff */
[----:B------:R-:W-:-:S09]  /*4400*/  UMOV UR5, URZ ;  /* 0x000000ff00057c82 */ /* 0x000fd20008000000 */
.L_x_58:
[----:B------:R-:W-:Y:S01]  /*4410*/  VIADD R3, R12, UR5 ;  /* 0x000000050c037c36 */ /* 0x000fe20008000000 */
[----:B------:R-:W-:-:S04]  /*4420*/  UIADD3 UR5, UPT, UPT, UR5, 0x8, URZ ;  /* 0x0000000805057890 */ /* 0x000fc8000fffe0ff */
[----:B------:R-:W-:Y:S02]  /*4430*/  LEA R3, R3, UR8, 0x1 ;  /* 0x0000000803037c11 */ /* 0x000fe4000f8e08ff */
[----:B------:R-:W-:-:S03]  /*4440*/  ISETP.NE.AND P0, PT, R15, UR5, PT ;  /* 0x000000050f007c0c */ /* 0x000fc6000bf05270 */
[----:B------:R-:W0:Y:S04]  /*4450*/  LDS.U16 R4, [R3] ;  /* 0x0000000003047984 */ /* 0x000e280000000400 */
[----:B------:R-:W2:Y:S04]  /*4460*/  LDS.U16 R5, [R3+0x2] ;  /* 0x0000020003057984 */ /* 0x000ea80000000400 */
[----:B------:R-:W3:Y:S04]  /*4470*/  LDS.U16 R2, [R3+0x4] ;  /* 0x0000040003027984 */ /* 0x000ee80000000400 */
[----:B------:R-:W-:Y:S01]  /*4480*/  LDS.U16 R23, [R3+0xa] ;  /* 0x00000a0003177984 */ /* 0x000fe20000000400 */
[----:B0-----:R-:W-:-:S03]  /*4490*/  SHF.L.U32 R26, R4, 0x10, RZ ;  /* 0x00000010041a7819 */ /* 0x001fc600000006ff */
[----:B------:R-:W0:Y:S02]  /*44a0*/  LDS.U16 R4, [R3+0x6] ;  /* 0x0000060003047984 */ /* 0x000e240000000400 */
[----:B------:R-:W-:Y:S01]  /*44b0*/  FFMA R25, R26, R26, R25 ;  /* 0x0000001a1a197223 */ /* 0x000fe20000000019 */
[----:B--2---:R-:W-:Y:S02]  /*44c0*/  SHF.L.U32 R26, R5, 0x10, RZ ;  /* 0x00000010051a7819 */ /* 0x004fe400000006ff */
[----:B------:R-:W2:Y:S01]  /*44d0*/  LDS.U16 R5, [R3+0x8] ;  /* 0x0000080003057984 */ /* 0x000ea20000000400 */
[----:B---3--:R-:W-:Y:S02]  /*44e0*/  IMAD.U32 R2, R2, 0x10000, RZ ;  /* 0x0001000002027824 */ /* 0x008fe400078e00ff */
[----:B------:R-:W-:Y:S02]  /*44f0*/  FFMA R27, R26, R26, R25 ;  /* 0x0000001a1a1b7223 */ /* 0x000fe40000000019 */
[----:B------:R-:W3:Y:S02]  /*4500*/  LDS.U16 R25, [R3+0xc] ;  /* 0x00000c0003197984 */ /* 0x000ee40000000400 */
[----:B------:R-:W-:-:S02]  /*4510*/  FFMA R27, R2, R2, R27 ;  /* 0x00000002021b7223 */ /* 0x000fc4000000001b */
[----:B------:R-:W4:Y:S01]  /*4520*/  LDS.U16 R26, [R3+0xe] ;  /* 0x00000e00031a7984 */ /* 0x000f220000000400 */
[----:B0-----:R-:W-:-:S05]  /*4530*/  SHF.L.U32 R4, R4, 0x10, RZ ;  /* 0x0000001004047819 */ /* 0x001fca00000006ff */
[----:B------:R-:W-:Y:S01]  /*4540*/  FFMA R27, R4, R4, R27 ;  /* 0x00000004041b7223 */ /* 0x000fe2000000001b */
[----:B--2---:R-:W-:-:S05]  /*4550*/  SHF.L.U32 R2, R5, 0x10, RZ ;  /* 0x0000001005027819 */ /* 0x004fca00000006ff */
[----:B------:R-:W-:Y:S01]  /*4560*/  FFMA R27, R2, R2, R27 ;  /* 0x00000002021b7223 */ /* 0x000fe2000000001b */
[----:B------:R-:W-:Y:S01]  /*4570*/  IMAD.U32 R2, R23, 0x10000, RZ ;  /* 0x0001000017027824 */ /* 0x000fe200078e00ff */
[----:B---3--:R-:W-:Y:S02]  /*4580*/  SHF.L.U32 R4, R25, 0x10, RZ ;  /* 0x0000001019047819 */ /* 0x008fe400000006ff */
[----:B----4-:R-:W-:Y:S01]  /*4590*/  SHF.L.U32 R26, R26, 0x10, RZ ;  /* 0x000000101a1a7819 */ /* 0x010fe200000006ff */
[----:B------:R-:W-:-:S04]  /*45a0*/  FFMA R27, R2, R2, R27 ;  /* 0x00000002021b7223 */ /* 0x000fc8000000001b */
[----:B------:R-:W-:-:S04]  /*45b0*/  FFMA R27, R4, R4, R27 ;  /* 0x00000004041b7223 */ /* 0x000fc8000000001b */
[----:B------:R-:W-:Y:S01]  /*45c0*/  FFMA R25, R26, R26, R27 ;  /* 0x0000001a1a197223 */ /* 0x000fe2000000001b */
[----:B------:R-:W-:Y:S06]  /*45d0*/  @P0 BRA `(.L_x_58) ;  /* 0xfffffffc008c0947 */ /* 0x000fec000383ffff */
[----:B------:R-:W-:-:S07]  /*45e0*/  IMAD.MOV.U32 R3, RZ, RZ, R15 ;  /* 0x000000ffff037224 */ /* 0x000fce00078e000f */
.L_x_57:
[----:B------:R-:W-:Y:S05]  /*45f0*/  @!P3 BRA `(.L_x_59) ;  /* 0x0000000000bcb947 */ /* 0x000fea0003800000 */
[----:B------:R-:W-:Y:S02]  /*4600*/  ISETP.GE.U32.AND P0, PT, R7, 0x3, PT ;  /* 0x000000030700780c */ /* 0x000fe40003f06070 */
[----:B------:R-:W-:-:S11]  /*4610*/  ISETP.NE.AND P1, PT, R16, RZ, PT ;  /* 0x000000ff1000720c */ /* 0x000fd60003f25270 */
[----:B------:R-:W-:Y:S05]  /*4620*/  @!P0 BRA `(.L_x_60) ;  /* 0x0000000000488947 */ /* 0x000fea0003800000 */
[----:B------:R-:W0:Y:S01]  /*4630*/  S2R R5, SR_CgaCtaId ;  /* 0x0000000000057919 */ /* 0x000e220000008800 */
[----:B------:R-:W-:Y:S02]  /*4640*/  MOV R4, 0x400 ;  /* 0x0000040000047802 */ /* 0x000fe40000000f00 */
[----:B------:R-:W-:Y:S02]  /*4650*/  IADD3 R2, PT, PT, R12, R3, RZ ;  /* 0x000000030c027210 */ /* 0x000fe40007ffe0ff */
[----:B------:R-:W-:Y:S02]  /*4660*/  IADD3 R3, PT, PT, R3, 0x4, RZ ;  /* 0x0000000403037810 */ /* 0x000fe40007ffe0ff */
[----:B0-----:R-:W-:-:S04]  /*4670*/  LEA R5, R5, R4, 0x18 ;  /* 0x0000000405057211 */ /* 0x001fc800078ec0ff */
[----:B------:R-:W-:-:S05]  /*4680*/  LEA R2, R2, R5, 0x1 ;  /* 0x0000000502027211 */ /* 0x000fca00078e08ff */
[----:B------:R-:W0:Y:S04]  /*4690*/  LDS.U16 R4, [R2] ;  /* 0x0000000002047984 */ /* 0x000e280000000400 */
[----:B------:R-:W2:Y:S04]  /*46a0*/  LDS.U16 R5, [R2+0x2] ;  /* 0x0000020002057984 */ /* 0x000ea80000000400 */
[----:B------:R-:W3:Y:S04]  /*46b0*/  LDS.U16 R7, [R2+0x4] ;  /* 0x0000040002077984 */ /* 0x000ee80000000400 */
[----:B------:R-:W4:Y:S01]  /*46c0*/  LDS.U16 R23, [R2+0x6] ;  /* 0x0000060002177984 */ /* 0x000f220000000400 */
[----:B0-----:R-:W-:Y:S01]  /*46d0*/  IMAD.U32 R4, R4, 0x10000, RZ ;  /* 0x0001000004047824 */ /* 0x001fe200078e00ff */
[----:B--2---:R-:W-:-:S03]  /*46e0*/  SHF.L.U32 R5, R5, 0x10, RZ ;  /* 0x0000001005057819 */ /* 0x004fc600000006ff */
[----:B------:R-:W-:Y:S01]  /*46f0*/  FFMA R4, R4, R4, R25 ;  /* 0x0000000404047223 */ /* 0x000fe20000000019 */
[----:B---3--:R-:W-:-:S03]  /*4700*/  SHF.L.U32 R7, R7, 0x10, RZ ;  /* 0x0000001007077819 */ /* 0x008fc600000006ff */
[----:B------:R-:W-:Y:S01]  /*4710*/  FFMA R4, R5, R5, R4 ;  /* 0x0000000505047223 */ /* 0x000fe20000000004 */
[----:B----4-:R-:W-:-:S03]  /*4720*/  IMAD.U32 R23, R23, 0x10000, RZ ;  /* 0x0001000017177824 */ /* 0x010fc600078e00ff */
[----:B------:R-:W-:-:S04]  /*4730*/  FFMA R4, R7, R7, R4 ;  /* 0x0000000707047223 */ /* 0x000fc80000000004 */
[----:B------:R-:W-:-:S07]  /*4740*/  FFMA R25, R23, R23, R4 ;  /* 0x0000001717197223 */ /* 0x000fce0000000004 */
.L_x_60:
[----:B------:R-:W-:Y:S05]  /*4750*/  @!P1 BRA `(.L_x_59) ;  /* 0x0000000000649947 */ /* 0x000fea0003800000 */
[----:B------:R-:W-:Y:S02]  /*4760*/  ISETP.NE.AND P0, PT, R16, 0x1, PT ;  /* 0x000000011000780c */ /* 0x000fe40003f05270 */
[----:B------:R-:W-:-:S04]  /*4770*/  LOP3.LUT R2, R24, 0x1, RZ, 0xc0, !PT ;  /* 0x0000000118027812 */ /* 0x000fc800078ec0ff */
[----:B------:R-:W-:-:S07]  /*4780*/  ISETP.NE.U32.AND P1, PT, R2, 0x1, PT ;  /* 0x000000010200780c */ /* 0x000fce0003f25070 */
[----:B------:R-:W-:Y:S06]  /*4790*/  @!P0 BRA `(.L_x_61) ;  /* 0x0000000000308947 */ /* 0x000fec0003800000 */
[----:B------:R-:W0:Y:S01]  /*47a0*/  S2R R5, SR_CgaCtaId ;  /* 0x0000000000057919 */ /* 0x000e220000008800 */
[----:B------:R-:W-:Y:S02]  /*47b0*/  MOV R4, 0x400 ;  /* 0x0000040000047802 */ /* 0x000fe40000000f00 */
[----:B------:R-:W-:Y:S01]  /*47c0*/  IADD3 R2, PT, PT, R12, R3, RZ ;  /* 0x000000030c027210 */ /* 0x000fe20007ffe0ff */
[----:B------:R-:W-:Y:S01]  /*47d0*/  VIADD R3, R3, 0x2 ;  /* 0x0000000203037836 */ /* 0x000fe20000000000 */
[----:B0-----:R-:W-:-:S05]  /*47e0*/  LEA R5, R5, R4, 0x18 ;  /* 0x0000000405057211 */ /* 0x001fca00078ec0ff */
[----:B------:R-:W-:-:S05]  /*47f0*/  IMAD R2, R2, 0x2, R5 ;  /* 0x0000000202027824 */ /* 0x000fca00078e0205 */
[----:B------:R-:W0:Y:S04]  /*4800*/  LDS.U16 R4, [R2] ;  /* 0x0000000002047984 */ /* 0x000e280000000400 */
[----:B------:R-:W2:Y:S01]  /*4810*/  LDS.U16 R5, [R2+0x2] ;  /* 0x0000020002057984 */ /* 0x000ea20000000400 */
[----:B0-----:R-:W-:Y:S02]  /*4820*/  SHF.L.U32 R4, R4, 0x10, RZ ;  /* 0x0000001004047819 */ /* 0x001fe400000006ff */
[----:B--2---:R-:W-:-:S03]  /*4830*/  SHF.L.U32 R26, R5, 0x10, RZ ;  /* 0x00000010051a7819 */ /* 0x004fc600000006ff */
[----:B------:R-:W-:-:S04]  /*4840*/  FFMA R25, R4, R4, R25 ;  /* 0x0000000404197223 */ /* 0x000fc80000000019 */
[----:B------:R-:W-:-:S07]  /*4850*/  FFMA R25, R26, R26, R25 ;  /* 0x0000001a1a197223 */ /* 0x000fce0000000019 */
.L_x_61:
[----:B------:R-:W-:Y:S05]  /*4860*/  @P1 BRA `(.L_x_59) ;  /* 0x0000000000201947 */ /* 0x000fea0003800000 */
[----:B------:R-:W0:Y:S01]  /*4870*/  S2R R5, SR_CgaCtaId ;  /* 0x0000000000057919 */ /* 0x000e220000008800 */
[----:B------:R-:W-:Y:S02]  /*4880*/  MOV R4, 0x400 ;  /* 0x0000040000047802 */ /* 0x000fe40000000f00 */
[----:B------:R-:W-:Y:S02]  /*4890*/  IADD3 R2, PT, PT, R12, R3, RZ ;  /* 0x000000030c027210 */ /* 0x000fe40007ffe0ff */
[----:B0-----:R-:W-:-:S04]  /*48a0*/  LEA R5, R5, R4, 0x18 ;  /* 0x0000000405057211 */ /* 0x001fc800078ec0ff */
[----:B------:R-:W-:-:S06]  /*48b0*/  LEA R2, R2, R5, 0x1 ;  /* 0x0000000502027211 */ /* 0x000fcc00078e08ff */
[----:B------:R-:W0:Y:S02]  /*48c0*/  LDS.U16 R2, [R2] ;  /* 0x0000000002027984 */ /* 0x000e240000000400 */
[----:B0-----:R-:W-:-:S04]  /*48d0*/  IMAD.U32 R4, R2, 0x10000, RZ ;  /* 0x0001000002047824 */ /* 0x001fc800078e00ff */
[----:B------:R-:W-:-:S07]  /*48e0*/  FFMA R25, R4, R4, R25 ;  /* 0x0000000404197223 */ /* 0x000fce0000000019 */
.L_x_59:
        /* <DEDUP_REMOVED lines=11> */
.L_x_62:
[----:B------:R-:W0:Y:S01]  /*49a0*/  S2UR UR8, SR_CgaCtaId ;  /* 0x00000000000879c3 */ /* 0x000e220000008800 */
[----:B------:R-:W-:Y:S01]  /*49b0*/  UMOV UR5, 0x400 ;  /* 0x0000040000057882 */ /* 0x000fe20000000000 */
[C---:B------:R-:W-:Y:S01]  /*49c0*/  LEA R7, R13.reuse, R22, 0x1 ;  /* 0x000000160d077211 */ /* 0x040fe200078e08ff */
[----:B------:R-:W-:Y:S01]  /*49d0*/  FADD R2, R2, 9.9999999747524270788e-07 ;  /* 0x358637bd02027421 */ /* 0x000fe20000000000 */
[----:B------:R-:W-:Y:S01]  /*49e0*/  FSETP.GEU.AND P1, PT, |R6|, 1.175494350822287508e-38, PT ;  /* 0x008000000600780b */ /* 0x000fe20003f2e200 */
[----:B------:R-:W-:Y:S01]  /*49f0*/  VIADD R23, R13, 0x1 ;  /* 0x000000010d177836 */ /* 0x000fe20000000000 */
[----:B------:R-:W-:Y:S02]  /*4a00*/  BSSY.RECONVERGENT B1, `(.L_x_63) ;  /* 0x000003f000017945 */ /* 0x000fe40003800200 */
[----:B------:R-:W2:Y:S01]  /*4a10*/  LDS.U16 R7, [R7+0x600] ;  /* 0x0006000007077984 */ /* 0x000ea20000000400 */
[----:B------:R-:W-:Y:S02]  /*4a20*/  FSETP.GEU.AND P0, PT, |R2|, 1.175494350822287508e-38, PT ;  /* 0x008000000200780b */ /* 0x000fe40003f0e200 */
[----:B------:R-:W-:-:S06]  /*4a30*/  ISETP.LT.AND P2, PT, R23, R24, PT ;  /* 0x000000181700720c */ /* 0x000fcc0003f41270 */
[----:B------:R-:W-:-:S04]  /*4a40*/  @!P1 FMUL R6, R6, 16777216 ;  /* 0x4b80000006069820 */ /* 0x000fc80000400000 */
[----:B------:R-:W3:Y:S01]  /*4a50*/  MUFU.RSQ R4, R6 ;  /* 0x0000000600047308 */ /* 0x000ee20000001400 */
[----:B------:R-:W-:Y:S01]  /*4a60*/  @!P0 FMUL R2, R2, 16777216 ;  /* 0x4b80000002028820 */ /* 0x000fe20000400000 */
[----:B0-----:R-:W-:-:S06]  /*4a70*/  ULEA UR5, UR8, UR5, 0x18 ;  /* 0x0000000508057291 */ /* 0x001fcc000f8ec0ff */
[----:B------:R-:W0:Y:S01]  /*4a80*/  MUFU.RSQ R3, R2 ;  /* 0x0000000200037308 */ /* 0x000e220000001400 */
[----:B------:R-:W-:-:S06]  /*4a90*/  LEA R5, R13, UR5, 0x1 ;  /* 0x000000050d057c11 */ /* 0x000fcc000f8e08ff */
[----:B------:R-:W4:Y:S01]  /*4aa0*/  LDS.U16 R5, [R5+0x600] ;  /* 0x0006000005057984 */ /* 0x000f220000000400 */
[----:B---3--:R-:W-:Y:S01]  /*4ab0*/  @!P1 FMUL R4, R4, 4096 ;  /* 0x4580000004049820 */ /* 0x008fe20000400000 */
[----:B------:R-:W-:-:S03]  /*4ac0*/  LOP3.LUT P1, RZ, R13, 0x1, RZ, 0xc0, !PT ;  /* 0x000000010dff7812 */ /* 0x000fc6000782c0ff */
[----:B------:R-:W-:Y:S01]  /*4ad0*/  FMUL R9, R9, R4 ;  /* 0x0000000409097220 */ /* 0x000fe20000400000 */
[----:B0-----:R-:W-:Y:S01]  /*4ae0*/  @!P0 FMUL R3, R3, 4096 ;  /* 0x4580000003038820 */ /* 0x001fe20000400000 */
[----:B--2---:R-:W-:-:S03]  /*4af0*/  SHF.L.U32 R26, R7, 0x10, RZ ;  /* 0x00000010071a7819 */ /* 0x004fc600000006ff */
[----:B------:R-:W-:Y:S01]  /*4b00*/  FMUL R3, R8, R3 ;  /* 0x0000000308037220 */ /* 0x000fe20000400000 */
[----:B----4-:R-:W-:-:S05]  /*4b10*/  SHF.L.U32 R4, R5, 0x10, RZ ;  /* 0x0000001005047819 */ /* 0x010fca00000006ff */
[----:B------:R-:W-:Y:S01]  /*4b20*/  FMUL R8, R9, R4 ;  /* 0x0000000409087220 */ /* 0x000fe20000400000 */
[----:B------:R-:W-:Y:S01]  /*4b30*/  FMUL R9, R3, R26 ;  /* 0x0000001a03097220 */ /* 0x000fe20000400000 */
[----:B------:R-:W-:Y:S06]  /*4b40*/  @!P1 BRA P2, `(.L_x_64) ;  /* 0x0000000000649947 */ /* 0x000fec0001000000 */
[----:B------:R-:W0:Y:S01]  /*4b50*/  LDC.64 R2, c[0x0][0x3c0] ;  /* 0x0000f000ff027b82 */ /* 0x000e220000000a00 */
[C---:B------:R-:W-:Y:S01]  /*4b60*/  @P1 VIADD R5, R13.reuse, 0xffffffff ;  /* 0xffffffff0d051836 */ /* 0x040fe20000000000 */
[-C--:B------:R-:W-:Y:S01]  /*4b70*/  @!P1 LEA.HI.SX32 R23, R13, R20.reuse, 0x1f ;  /* 0x000000140d179211 */ /* 0x080fe200078ffaff */
[----:B------:R-:W2:Y:S03]  /*4b80*/  @P1 LDS.U16 R25, [R10+-0x2] ;  /* 0xfffffe000a191984 */ /* 0x000ea60000000400 */
[----:B------:R-:W-:-:S05]  /*4b90*/  @P1 LEA.HI.SX32 R5, R5, R20, 0x1f ;  /* 0x0000001405051211 */ /* 0x000fca00078ffaff */
[----:B0-----:R-:W-:-:S03]  /*4ba0*/  @P1 IMAD.WIDE R6, R5, 0x2, R2 ;  /* 0x0000000205061825 */ /* 0x001fc600078e0202 */
[----:B------:R-:W-:Y:S01]  /*4bb0*/  @P1 LEA R4, P0, R18, R6, 0x1 ;  /* 0x0000000612041211 */ /* 0x000fe200078008ff */
[----:B------:R-:W-:Y:S02]  /*4bc0*/  @!P1 IMAD.WIDE R2, R23, 0x2, R2 ;  /* 0x0000000217029825 */ /* 0x000fe400078e0202 */
[----:B------:R-:W3:Y:S01]  /*4bd0*/  @P1 LDG.E.U16.CONSTANT R6, desc[UR10][R6.64] ;  /* 0x0000000a06061981 */ /* 0x000ee2000c1e9500 */
[----:B------:R-:W-:-:S03]  /*4be0*/  @P1 IADD3.X R5, PT, PT, RZ, R7, RZ, P0, !PT ;  /* 0x00000007ff051210 */ /* 0x000fc600007fe4ff */
[----:B------:R-:W0:Y:S04]  /*4bf0*/  @P1 LDS.U16 R23, [R11+-0x2] ;  /* 0xfffffe000b171984 */ /* 0x000e280000000400 */
[----:B------:R-:W4:Y:S04]  /*4c00*/  @P1 LDG.E.U16.CONSTANT R4, desc[UR10][R4.64] ;  /* 0x0000000a04041981 */ /* 0x000f28000c1e9500 */
[----:B------:R-:W5:Y:S01]  /*4c10*/  @!P1 LDG.E.U16.CONSTANT R2, desc[UR10][R2.64] ;  /* 0x0000000a02029981 */ /* 0x000f62000c1e9500 */
[----:B--2---:R-:W-:Y:S02]  /*4c20*/  @P1 SHF.L.U32 R28, R25, 0x10, RZ ;  /* 0x00000010191c1819 */ /* 0x004fe400000006ff */
[----:B0-----:R-:W-:Y:S01]  /*4c30*/  @P1 SHF.L.U32 R26, R23, 0x10, RZ ;  /* 0x00000010171a1819 */ /* 0x001fe200000006ff */
[----:B---3--:R-:W-:-:S04]  /*4c40*/  @P1 IMAD.U32 R23, R6, 0x10000, RZ ;  /* 0x0001000006171824 */ /* 0x008fc800078e00ff */
[C---:B------:R-:W-:Y:S01]  /*4c50*/  @P1 FMUL R27, R23.reuse, R26 ;  /* 0x0000001a171b1220 */ /* 0x040fe20000400000 */
[----:B------:R-:W-:Y:S01]  /*4c60*/  @P1 FMUL R28, R23, R28 ;  /* 0x0000001c171c1220 */ /* 0x000fe20000400000 */
[----:B----4-:R-:W-:Y:S01]  /*4c70*/  @P1 SHF.L.U32 R25, R4, 0x10, RZ ;  /* 0x0000001004191819 */ /* 0x010fe200000006ff */
[----:B-----5:R-:W-:-:S04]  /*4c80*/  @!P1 IMAD.U32 R6, R2, 0x10000, RZ ;  /* 0x0001000002069824 */ /* 0x020fc800078e00ff */
[CC--:B------:R-:W-:Y:S01]  /*4c90*/  @P1 FFMA R27, R8.reuse, R25.reuse, R27 ;  /* 0x00000019081b1223 */ /* 0x0c0fe2000000001b */
[C---:B------:R-:W-:Y:S01]  /*4ca0*/  @P1 FFMA R28, R9.reuse, R25, R28 ;  /* 0x00000019091c1223 */ /* 0x040fe2000000001c */
[-C--:B------:R-:W-:Y:S01]  /*4cb0*/  @!P1 FMUL R27, R8, R6.reuse ;  /* 0x00000006081b9220 */ /* 0x080fe20000400000 */
[----:B------:R-:W-:Y:S01]  /*4cc0*/  @!P1 FMUL R28, R9, R6 ;  /* 0x00000006091c9220 */ /* 0x000fe20000400000 */
[----:B------:R-:W-:Y:S06]  /*4cd0*/  BRA `(.L_x_65) ;  /* 0x0000000000447947 */ /* 0x000fec0003800000 */
.L_x_64:
[----:B------:R-:W0:Y:S01]  /*4ce0*/  LDC.64 R2, c[0x0][0x3c0] ;  /* 0x0000f000ff027b82 */ /* 0x000e220000000a00 */
[----:B------:R-:W-:Y:S01]  /*4cf0*/  LEA.HI.SX32 R5, R13, R20, 0x1f ;  /* 0x000000140d057211 */ /* 0x000fe200078ffaff */
[----:B------:R-:W2:Y:S04]  /*4d00*/  LDS.U16 R6, [R11+0x2] ;  /* 0x000002000b067984 */ /* 0x000ea80000000400 */
[----:B------:R-:W3:Y:S01]  /*4d10*/  LDS.U16 R23, [R10+0x2] ;  /* 0x000002000a177984 */ /* 0x000ee20000000400 */
[----:B0-----:R-:W-:-:S03]  /*4d20*/  IMAD.WIDE R2, R5, 0x2, R2 ;  /* 0x0000000205027825 */ /* 0x001fc600078e0202 */
[----:B------:R-:W-:-:S03]  /*4d30*/  LEA R4, P0, R18, R2, 0x1 ;  /* 0x0000000212047211 */ /* 0x000fc600078008ff */
[----:B------:R-:W4:Y:S01]  /*4d40*/  LDG.E.U16.CONSTANT R2, desc[UR10][R2.64] ;  /* 0x0000000a02027981 */ /* 0x000f22000c1e9500 */
[----:B------:R-:W-:-:S05]  /*4d50*/  IADD3.X R5, PT, PT, RZ, R3, RZ, P0, !PT ;  /* 0x00000003ff057210 */ /* 0x000fca00007fe4ff */
[----:B------:R-:W5:Y:S01]  /*4d60*/  LDG.E.U16.CONSTANT R4, desc[UR10][R4.64] ;  /* 0x0000000a04047981 */ /* 0x000f62000c1e9500 */
[----:B--2---:R-:W-:Y:S02]  /*4d70*/  SHF.L.U32 R7, R6, 0x10, RZ ;  /* 0x0000001006077819 */ /* 0x004fe400000006ff */
[----:B---3--:R-:W-:Y:S02]  /*4d80*/  SHF.L.U32 R23, R23, 0x10, RZ ;  /* 0x0000001017177819 */ /* 0x008fe400000006ff */
[----:B----4-:R-:W-:Y:S01]  /*4d90*/  SHF.L.U32 R28, R2, 0x10, RZ ;  /* 0x00000010021c7819 */ /* 0x010fe200000006ff */
[----:B-----5:R-:W-:-:S04]  /*4da0*/  IMAD.U32 R6, R4, 0x10000, RZ ;  /* 0x0001000004067824 */ /* 0x020fc800078e00ff */
[C---:B------:R-:W-:Y:S01]  /*4db0*/  FMUL R7, R6.reuse, R7 ;  /* 0x0000000706077220 */ /* 0x040fe20000400000 */
[----:B------:R-:W-:-:S03]  /*4dc0*/  FMUL R6, R6, R23 ;  /* 0x0000001706067220 */ /* 0x000fc60000400000 */
[-C--:B------:R-:W-:Y:S01]  /*4dd0*/  FFMA R27, R8, R28.reuse, -R7 ;  /* 0x0000001c081b7223 */ /* 0x080fe20000000807 */
[----:B------:R-:W-:-:S07]  /*4de0*/  FFMA R28, R9, R28, -R6 ;  /* 0x0000001c091c7223 */ /* 0x000fce0000000806 */
.L_x_65:
[----:B-1----:R-:W-:Y:S05]  /*4df0*/  BSYNC.RECONVERGENT B1 ;  /* 0x0000000000017941 */ /* 0x002fea0003800200 */
.L_x_63:
[----:B------:R-:W-:Y:S01]  /*4e00*/  F2FP.BF16.F32.PACK_AB R27, R28, R27 ;  /* 0x0000001b1c1b723e */ /* 0x000fe200000010ff */
[----:B------:R-:W-:-:S03]  /*4e10*/  VIADD R13, R13, UR9 ;  /* 0x000000090d0d7c36 */ /* 0x000fc60008000000 */
[----:B------:R-:W-:Y:S01]  /*4e20*/  PRMT R5, R27, 0x7632, R5 ;  /* 0x000076321b057816 */ /* 0x000fe20000000005 */
[----:B------:R3:W-:Y:S01]  /*4e30*/  STS.U16 [R11], R27 ;  /* 0x0000001b0b007388 */ /* 0x0007e20000000400 */
[----:B------:R-:W-:-:S03]  /*4e40*/  ISETP.GE.AND P0, PT, R13, R24, PT ;  /* 0x000000180d00720c */ /* 0x000fc60003f06270 */
[----:B------:R3:W-:Y:S10]  /*4e50*/  STS.U16 [R10], R5 ;  /* 0x000000050a007388 */ /* 0x0007f40000000400 */
[----:B---3--:R-:W-:Y:S05]  /*4e60*/  @!P0 BRA `(.L_x_66) ;  /* 0xffffffec00bc8947 */ /* 0x008fea000383ffff */
.L_x_50:
[----:B-1----:R-:W-:Y:S05]  /*4e70*/  BSYNC.RECONVERGENT B0 ;  /* 0x0000000000007941 */ /* 0x002fea0003800200 */
.L_x_49:
[----:B------:R-:W1:Y:S01]  /*4e80*/  LDCU UR5, c[0x0][0x3d4] ;  /* 0x00007a80ff0577ac */ /* 0x000e620008000800 */
[----:B------:R-:W-:-:S04]  /*4e90*/  UIADD3 UR4, UPT, UPT, UR4, 0x1, URZ ;  /* 0x0000000104047890 */ /* 0x000fc8000fffe0ff */
[----:B-1----:R-:W-:-:S09]  /*4ea0*/  UISETP.NE.AND UP0, UPT, UR4, UR5, UPT ;  /* 0x000000050400728c */ /* 0x002fd2000bf05270 */
[----:B------:R-:W-:Y:S05]  /*4eb0*/  BRA.U UP0, `(.L_x_67) ;  /* 0xffffffed008c7547 */ /* 0x000fea000b83ffff */
.L_x_40:
[----:B------:R-:W-:Y:S01]  /*4ec0*/  BAR.SYNC.DEFER_BLOCKING 0x0 ;  /* 0x0000000000007b1d */ /* 0x000fe20000010000 */
[----:B------:R-:W-:-:S09]  /*4ed0*/  UISETP.GE.AND UP0, UPT, UR5, 0x1, UPT ;  /* 0x000000010500788c */ /* 0x000fd2000bf06270 */
[----:B------:R-:W-:Y:S05]  /*4ee0*/  BRA.U !UP0, `(.L_x_68) ;  /* 0x0000003508d47547 */ /* 0x000fea000b800000 */
[----:B------:R-:W1:Y:S01]  /*4ef0*/  LDCU UR5, c[0x0][0x3cc] ;  /* 0x00007980ff0577ac */ /* 0x000e620008000800 */
[----:B------:R-:W-:Y:S01]  /*4f00*/  I2FP.F32.S32 R3, R24 ;  /* 0x0000001800037245 */ /* 0x000fe20000201400 */
[----:B------:R-:W-:Y:S01]  /*4f10*/  IMAD.MOV.U32 R11, RZ, RZ, RZ ;  /* 0x000000ffff0b7224 */ /* 0x000fe200078e00ff */
[C---:B------:R-:W-:Y:S01]  /*4f20*/  LEA R19, R24.reuse, R19, 0x1 ;  /* 0x0000001318137211 */ /* 0x040fe200078e08ff */
[----:B------:R-:W3:Y:S01]  /*4f30*/  LDCU UR4, c[0x0][0x3d0] ;  /* 0x00007a00ff0477ac */ /* 0x000ee20008000800 */
[----:B------:R-:W-:Y:S01]  /*4f40*/  IADD3 R0, PT, PT, R3, -0xd000000, RZ ;  /* 0xf300000003007810 */ /* 0x000fe20007ffe0ff */
[----:B------:R4:W3:Y:S01]  /*4f50*/  MUFU.RSQ R2, R3 ;  /* 0x0000000300027308 */ /* 0x0008e20000001400 */
[----:B0-2---:R-:W-:Y:S01]  /*4f60*/  LOP3.LUT R6, R24, 0x7, RZ, 0xc0, !PT ;  /* 0x0000000718067812 */ /* 0x005fe200078ec0ff */
[----:B------:R-:W0:Y:S01]  /*4f70*/  LDCU UR19, c[0x0][0x360] ;  /* 0x00006c00ff1377ac */ /* 0x000e220008000800 */
[----:B------:R-:W-:Y:S02]  /*4f80*/  ISETP.GT.U32.AND P0, PT, R0, 0x727fffff, PT ;  /* 0x727fffff0000780c */ /* 0x000fe40003f04070 */
[----:B------:R-:W-:Y:S01]  /*4f90*/  LOP3.LUT R0, R24, 0x7ffffff8, RZ, 0xc0, !PT ;  /* 0x7ffffff818007812 */ /* 0x000fe200078ec0ff */
[----:B-1----:R-:W-:-:S02]  /*4fa0*/  UIMAD UR8, UR6, UR5, UR7 ;  /* 0x00000005060872a4 */ /* 0x002fc4000f8e0207 */
[----:B------:R-:W-:Y:S02]  /*4fb0*/  UIADD3 UR12, UPT, UPT, UR5, -0x1, URZ ;  /* 0xffffffff050c7890 */ /* 0x000fe4000fffe0ff */
[----:B------:R-:W-:Y:S02]  /*4fc0*/  ULOP3.LUT UR13, UR5, 0xf, URZ, 0xc0, !UPT ;  /* 0x0000000f050d7892 */ /* 0x000fe4000f8ec0ff */
[----:B------:R-:W-:Y:S02]  /*4fd0*/  ULOP3.LUT UR14, UR5, 0x7, URZ, 0xc0, !UPT ;  /* 0x00000007050e7892 */ /* 0x000fe4000f8ec0ff */
[----:B------:R-:W-:Y:S02]  /*4fe0*/  ULOP3.LUT UR15, UR5, 0x3, URZ, 0xc0, !UPT ;  /* 0x00000003050f7892 */ /* 0x000fe4000f8ec0ff */
[----:B------:R-:W-:Y:S02]  /*4ff0*/  ULOP3.LUT UR16, UR5, 0x7ffffff0, URZ, 0xc0, !UPT ;  /* 0x7ffffff005107892 */ /* 0x000fe4000f8ec0ff */
[----:B------:R-:W-:-:S02]  /*5000*/  ULOP3.LUT UR17, UR5, 0x1, URZ, 0xc0, !UPT ;  /* 0x0000000105117892 */ /* 0x000fc4000f8ec0ff */
[----:B---3--:R-:W-:Y:S02]  /*5010*/  USHF.L.U32 UR20, UR4, 0x1, URZ ;  /* 0x0000000104147899 */ /* 0x008fe400080006ff */
[----:B------:R-:W-:Y:S02]  /*5020*/  ULOP3.LUT UR5, UR5, 0x7ffffff8, URZ, 0xc0, !UPT ;  /* 0x7ffffff805057892 */ /* 0x000fe4000f8ec0ff */
[----:B------:R-:W-:Y:S01]  /*5030*/  UIMAD UR8, UR8, UR4, URZ ;  /* 0x00000004080872a4 */ /* 0x000fe2000f8e02ff */
[----:B0---4-:R-:W-:Y:S11]  /*5040*/  @!P0 BRA `(.L_x_69) ;  /* 0x00000000000c8947 */ /* 0x011ff60003800000 */
[----:B------:R-:W-:-:S07]  /*5050*/  MOV R7, 0x5070 ;  /* 0x0000507000077802 */ /* 0x000fce0000000f00 */
[----:B------:R-:W-:Y:S05]  /*5060*/  CALL.REL.NOINC `($__internal_0_$__cuda_sm20_sqrt_rn_f32_slowpath) ;  /* 0x0000005000d07944 */ /* 0x000fea0003c00000 */
[----:B------:R-:W-:Y:S05]  /*5070*/  BRA `(.L_x_70) ;  /* 0x0000000000107947 */ /* 0x000fea0003800000 */
.L_x_69:
[----:B------:R-:W-:Y:S01]  /*5080*/  FMUL.FTZ R10, R3, R2 ;  /* 0x00000002030a7220 */ /* 0x000fe20000410000 */
[----:B------:R-:W-:-:S03]  /*5090*/  FMUL.FTZ R2, R2, 0.5 ;  /* 0x3f00000002027820 */ /* 0x000fc60000410000 */
[----:B------:R-:W-:-:S04]  /*50a0*/  FFMA R3, -R10, R10, R3 ;  /* 0x0000000a0a037223 */ /* 0x000fc80000000103 */
[----:B------:R-:W-:-:S07]  /*50b0*/  FFMA R10, R3, R2, R10 ;  /* 0x00000002030a7223 */ /* 0x000fce000000000a */
.L_x_70:
[----:B------:R-:W0:Y:S01]  /*50c0*/  LDCU UR4, c[0x0][0x3cc] ;  /* 0x00007980ff0477ac */ /* 0x000e220008000800 */
[----:B------:R-:W-:Y:S01]  /*50d0*/  BSSY.RECONVERGENT B0, `(.L_x_71) ;  /* 0x00000ac000007945 */ /* 0x000fe20003800200 */
[----:B01-34-:R-:W-:-:S04]  /*50e0*/  MOV R2, UR4 ;  /* 0x0000000400027c02 */ /* 0x01bfc80008000f00 */
[----:B------:R-:W-:-:S13]  /*50f0*/  ISETP.GE.AND P0, PT, R21, R2, PT ;  /* 0x000000021500720c */ /* 0x000fda0003f06270 */
[----:B--2---:R-:W-:Y:S05]  /*5100*/  @P0 BRA `(.L_x_72) ;  /* 0x0000000800a00947 */ /* 0x004fea0003800000 */
[----:B------:R-:W-:-:S13]  /*5110*/  ISETP.GE.AND P0, PT, R24, 0x1, PT ;  /* 0x000000011800780c */ /* 0x000fda0003f06270 */
[----:B------:R-:W-:Y:S05]  /*5120*/  @!P0 BRA `(.L_x_73) ;  /* 0x0000000800408947 */ /* 0x000fea0003800000 */
[----:B------:R-:W-:Y:S01]  /*5130*/  IMAD R7, R24, R11, RZ ;  /* 0x0000000b18077224 */ /* 0x000fe200078e02ff */
[----:B------:R-:W-:-:S07]  /*5140*/  MOV R8, R21 ;  /* 0x0000001500087202 */ /* 0x000fce0000000f00 */
.L_x_80:
[----:B------:R-:W-:Y:S02]  /*5150*/  VIADD R2, R24, 0xffffffff ;  /* 0xffffffff18027836 */ /* 0x000fe40000000000 */
[----:B------:R-:W-:-:S03]  /*5160*/  HFMA2 R25, -RZ, RZ, 0, 0 ;  /* 0x00000000ff197431 */ /* 0x000fc600000001ff */
[----:B------:R-:W-:Y:S02]  /*5170*/  ISETP.GE.U32.AND P0, PT, R2, 0x7, PT ;  /* 0x000000070200780c */ /* 0x000fe40003f06070 */
[----:B------:R-:W-:-:S11]  /*5180*/  MOV R2, RZ ;  /* 0x000000ff00027202 */ /* 0x000fd60000000f00 */
[----:B0-----:R-:W-:Y:S05]  /*5190*/  @!P0 BRA `(.L_x_74) ;  /* 0x0000000000cc8947 */ /* 0x001fea0003800000 */
[----:B------:R-:W0:Y:S01]  /*51a0*/  S2R R5, SR_CgaCtaId ;  /* 0x0000000000057919 */ /* 0x000e220000008800 */
[----:B------:R-:W-:Y:S01]  /*51b0*/  MOV R2, 0x400 ;  /* 0x0000040000027802 */ /* 0x000fe20000000f00 */
[----:B------:R-:W-:Y:S01]  /*51c0*/  IMAD.MOV.U32 R25, RZ, RZ, RZ ;  /* 0x000000ffff197224 */ /* 0x000fe200078e00ff */
[----:B------:R-:W-:Y:S02]  /*51d0*/  MOV R3, RZ ;  /* 0x000000ff00037202 */ /* 0x000fe40000000f00 */
[----:B0-----:R-:W-:-:S07]  /*51e0*/  LEA R2, R5, R2, 0x18 ;  /* 0x0000000205027211 */ /* 0x001fce00078ec0ff */
.L_x_75:
[----:B------:R-:W-:Y:S02]  /*51f0*/  IADD3 R17, PT, PT, R7, R3, RZ ;  /* 0x0000000307117210 */ /* 0x000fe40007ffe0ff */
[----:B------:R-:W-:-:S03]  /*5200*/  IADD3 R3, PT, PT, R3, 0x8, RZ ;  /* 0x0000000803037810 */ /* 0x000fc60007ffe0ff */
[----:B------:R-:W-:Y:S01]  /*5210*/  IMAD R17, R17, 0x2, R2 ;  /* 0x0000000211117824 */ /* 0x000fe200078e0202 */
[----:B------:R-:W-:-:S04]  /*5220*/  ISETP.NE.AND P0, PT, R3, R0, PT ;  /* 0x000000000300720c */ /* 0x000fc80003f05270 */
[----:B------:R-:W0:Y:S04]  /*5230*/  LDS.U16 R18, [R17] ;  /* 0x0000000011127984 */ /* 0x000e280000000400 */
[----:B------:R-:W1:Y:S04]  /*5240*/  LDS.U16 R20, [R17+UR20] ;  /* 0x0000001411147984 */ /* 0x000e680008000400 */
[----:B------:R-:W2:Y:S04]  /*5250*/  LDS.U16 R5, [R17+UR20+0x2] ;  /* 0x0000021411057984 */ /* 0x000ea80008000400 */
[----:B------:R-:W3:Y:S04]  /*5260*/  LDS.U16 R4, [R17+0x2] ;  /* 0x0000020011047984 */ /* 0x000ee80000000400 */
[----:B------:R-:W4:Y:S04]  /*5270*/  LDS.U16 R9, [R17+0x4] ;  /* 0x0000040011097984 */ /* 0x000f280000000400 */
[----:B------:R-:W5:Y:S04]  /*5280*/  LDS.U16 R12, [R17+UR20+0x4] ;  /* 0x00000414110c7984 */ /* 0x000f680008000400 */
[----:B------:R-:W5:Y:S04]  /*5290*/  LDS.U16 R13, [R17+0x6] ;  /* 0x00000600110d7984 */ /* 0x000f680000000400 */
[----:B------:R-:W5:Y:S04]  /*52a0*/  LDS.U16 R14, [R17+UR20+0x6] ;  /* 0x00000614110e7984 */ /* 0x000f680008000400 */
[----:B------:R-:W5:Y:S04]  /*52b0*/  LDS.U16 R16, [R17+UR20+0x8] ;  /* 0x0000081411107984 */ /* 0x000f680008000400 */
[----:B------:R-:W5:Y:S01]  /*52c0*/  LDS.U16 R15, [R17+0x8] ;  /* 0x00000800110f7984 */ /* 0x000f620000000400 */
[----:B0-----:R-:W-:-:S03]  /*52d0*/  SHF.L.U32 R22, R18, 0x10, RZ ;  /* 0x0000001012167819 */ /* 0x001fc600000006ff */
[----:B------:R-:W0:Y:S01]  /*52e0*/  LDS.U16 R26, [R17+UR20+0xe] ;  /* 0x00000e14111a7984 */ /* 0x000e220008000400 */
[----:B-1----:R-:W-:-:S03]  /*52f0*/  SHF.L.U32 R23, R20, 0x10, RZ ;  /* 0x0000001014177819 */ /* 0x002fc600000006ff */
[----:B------:R-:W1:Y:S01]  /*5300*/  LDS.U16 R18, [R17+UR20+0xa] ;  /* 0x00000a1411127984 */ /* 0x000e620008000400 */
[----:B--2---:R-:W-:-:S03]  /*5310*/  SHF.L.U32 R5, R5, 0x10, RZ ;  /* 0x0000001005057819 */ /* 0x004fc600000006ff */
[----:B------:R-:W2:Y:S01]  /*5320*/  LDS.U16 R20, [R17+0xa] ;  /* 0x00000a0011147984 */ /* 0x000ea20000000400 */
[----:B------:R-:W-:Y:S01]  /*5330*/  FFMA R27, R22, R23, R25 ;  /* 0x00000017161b7223 */ /* 0x000fe20000000019 */
[----:B---3--:R-:W-:Y:S02]  /*5340*/  IMAD.U32 R4, R4, 0x10000, RZ ;  /* 0x0001000004047824 */ /* 0x008fe400078e00ff */
[----:B------:R-:W3:Y:S01]  /*5350*/  LDS.U16 R22, [R17+0xc] ;  /* 0x00000c0011167984 */ /* 0x000ee20000000400 */
[----:B----4-:R-:W-:-:S03]  /*5360*/  SHF.L.U32 R9, R9, 0x10, RZ ;  /* 0x0000001009097819 */ /* 0x010fc600000006ff */
[----:B------:R-:W4:Y:S01]  /*5370*/  LDS.U16 R25, [R17+UR20+0xc] ;  /* 0x00000c1411197984 */ /* 0x000f220008000400 */
[----:B------:R-:W-:Y:S01]  /*5380*/  FFMA R4, R4, R5, R27 ;  /* 0x0000000504047223 */ /* 0x000fe2000000001b */
[----:B-----5:R-:W-:Y:S02]  /*5390*/  IMAD.U32 R12, R12, 0x10000, RZ ;  /* 0x000100000c0c7824 */ /* 0x020fe400078e00ff */
[----:B------:R-:W5:Y:S01]  /*53a0*/  LDS.U16 R23, [R17+0xe] ;  /* 0x00000e0011177984 */ /* 0x000f620000000400 */
[----:B------:R-:W-:Y:S01]  /*53b0*/  SHF.L.U32 R13, R13, 0x10, RZ ;  /* 0x000000100d0d7819 */ /* 0x000fe200000006ff */
[----:B------:R-:W-:Y:S01]  /*53c0*/  FFMA R4, R9, R12, R4 ;  /* 0x0000000c09047223 */ /* 0x000fe20000000004 */
[----:B------:R-:W-:Y:S02]  /*53d0*/  SHF.L.U32 R14, R14, 0x10, RZ ;  /* 0x000000100e0e7819 */ /* 0x000fe400000006ff */
[----:B------:R-:W-:-:S03]  /*53e0*/  SHF.L.U32 R16, R16, 0x10, RZ ;  /* 0x0000001010107819 */ /* 0x000fc600000006ff */
[----:B------:R-:W-:Y:S01]  /*53f0*/  FFMA R4, R13, R14, R4 ;  /* 0x0000000e0d047223 */ /* 0x000fe20000000004 */
[----:B------:R-:W-:-:S04]  /*5400*/  IMAD.U32 R15, R15, 0x10000, RZ ;  /* 0x000100000f0f7824 */ /* 0x000fc800078e00ff */
[----:B------:R-:W-:Y:S01]  /*5410*/  FFMA R4, R15, R16, R4 ;  /* 0x000000100f047223 */ /* 0x000fe20000000004 */
[----:B0-----:R-:W-:Y:S01]  /*5420*/  SHF.L.U32 R26, R26, 0x10, RZ ;  /* 0x000000101a1a7819 */ /* 0x001fe200000006ff */
[----:B-1----:R-:W-:Y:S01]  /*5430*/  IMAD.U32 R18, R18, 0x10000, RZ ;  /* 0x0001000012127824 */ /* 0x002fe200078e00ff */
[----:B--2---:R-:W-:Y:S02]  /*5440*/  SHF.L.U32 R5, R20, 0x10, RZ ;  /* 0x0000001014057819 */ /* 0x004fe400000006ff */
[----:B---3--:R-:W-:-:S03]  /*5450*/  SHF.L.U32 R9, R22, 0x10, RZ ;  /* 0x0000001016097819 */ /* 0x008fc600000006ff */
[----:B------:R-:W-:Y:S01]  /*5460*/  FFMA R4, R5, R18, R4 ;  /* 0x0000001205047223 */ /* 0x000fe20000000004 */
[----:B----4-:R-:W-:Y:S01]  /*5470*/  IMAD.U32 R25, R25, 0x10000, RZ ;  /* 0x0001000019197824 */ /* 0x010fe200078e00ff */
[----:B-----5:R-:W-:-:S03]  /*5480*/  SHF.L.U32 R12, R23, 0x10, RZ ;  /* 0x00000010170c7819 */ /* 0x020fc600000006ff */
[----:B------:R-:W-:-:S04]  /*5490*/  FFMA R25, R9, R25, R4 ;  /* 0x0000001909197223 */ /* 0x000fc80000000004 */
[----:B------:R-:W-:Y:S01]  /*54a0*/  FFMA R25, R12, R26, R25 ;  /* 0x0000001a0c197223 */ /* 0x000fe20000000019 */
[----:B------:R-:W-:Y:S06]  /*54b0*/  @P0 BRA `(.L_x_75) ;  /* 0xfffffffc004c0947 */ /* 0x000fec000383ffff */
[----:B------:R-:W-:-:S07]  /*54c0*/  IMAD.MOV.U32 R2, RZ, RZ, R0 ;  /* 0x000000ffff027224 */ /* 0x000fce00078e0000 */
.L_x_74:
[----:B------:R-:W-:-:S13]  /*54d0*/  ISETP.NE.AND P0, PT, R6, RZ, PT ;  /* 0x000000ff0600720c */ /* 0x000fda0003f05270 */
[----:B------:R-:W-:Y:S05]  /*54e0*/  @!P0 BRA `(.L_x_76) ;  /* 0x0000000000f88947 */ /* 0x000fea0003800000 */
[----:B------:R-:W-:Y:S02]  /*54f0*/  IADD3 R3, PT, PT, R6, -0x1, RZ ;  /* 0xffffffff06037810 */ /* 0x000fe40007ffe0ff */
[----:B------:R-:W-:Y:S02]  /*5500*/  LOP3.LUT P1, R15, R24, 0x3, RZ, 0xc0, !PT ;  /* 0x00000003180f7812 */ /* 0x000fe4000782c0ff */
[----:B------:R-:W-:-:S13]  /*5510*/  ISETP.GE.U32.AND P0, PT, R3, 0x3, PT ;  /* 0x000000030300780c */ /* 0x000fda0003f06070 */
[----:B------:R-:W-:Y:S05]  /*5520*/  @!P0 BRA `(.L_x_77) ;  /* 0x0000000000688947 */ /* 0x000fea0003800000 */
[----:B------:R-:W0:Y:S01]  /*5530*/  S2R R5, SR_CgaCtaId ;  /* 0x0000000000057919 */ /* 0x000e220000008800 */
[----:B------:R-:W-:Y:S02]  /*5540*/  MOV R4, 0x400 ;  /* 0x0000040000047802 */ /* 0x000fe40000000f00 */
[----:B------:R-:W-:Y:S01]  /*5550*/  IADD3 R3, PT, PT, R7, R2, RZ ;  /* 0x0000000207037210 */ /* 0x000fe20007ffe0ff */
[----:B------:R-:W-:Y:S01]  /*5560*/  VIADD R2, R2, 0x4 ;  /* 0x0000000402027836 */ /* 0x000fe20000000000 */
[----:B0-----:R-:W-:-:S05]  /*5570*/  LEA R4, R5, R4, 0x18 ;  /* 0x0000000405047211 */ /* 0x001fca00078ec0ff */
[----:B------:R-:W-:-:S05]  /*5580*/  IMAD R3, R3, 0x2, R4 ;  /* 0x0000000203037824 */ /* 0x000fca00078e0204 */
[----:B------:R-:W0:Y:S04]  /*5590*/  LDS.U16 R4, [R3] ;  /* 0x0000000003047984 */ /* 0x000e280000000400 */
[----:B------:R-:W1:Y:S04]  /*55a0*/  LDS.U16 R5, [R3+UR20] ;  /* 0x0000001403057984 */ /* 0x000e680008000400 */
[----:B------:R-:W2:Y:S04]  /*55b0*/  LDS.U16 R12, [R3+UR20+0x2] ;  /* 0x00000214030c7984 */ /* 0x000ea80008000400 */
[----:B------:R-:W3:Y:S04]  /*55c0*/  LDS.U16 R9, [R3+0x2] ;  /* 0x0000020003097984 */ /* 0x000ee80000000400 */
[----:B------:R-:W4:Y:S04]  /*55d0*/  LDS.U16 R13, [R3+0x4] ;  /* 0x00000400030d7984 */ /* 0x000f280000000400 */
[----:B------:R-:W5:Y:S04]  /*55e0*/  LDS.U16 R14, [R3+UR20+0x4] ;  /* 0x00000414030e7984 */ /* 0x000f680008000400 */
[----:B------:R-:W5:Y:S04]  /*55f0*/  LDS.U16 R16, [R3+0x6] ;  /* 0x0000060003107984 */ /* 0x000f680000000400 */
[----:B------:R-:W5:Y:S01]  /*5600*/  LDS.U16 R17, [R3+UR20+0x6] ;  /* 0x0000061403117984 */ /* 0x000f620008000400 */
[----:B0-----:R-:W-:-:S02]  /*5610*/  SHF.L.U32 R4, R4, 0x10, RZ ;  /* 0x0000001004047819 */ /* 0x001fc400000006ff */
[----:B-1----:R-:W-:Y:S02]  /*5620*/  SHF.L.U32 R5, R5, 0x10, RZ ;  /* 0x0000001005057819 */ /* 0x002fe400000006ff */
[----:B--2---:R-:W-:-:S03]  /*5630*/  SHF.L.U32 R12, R12, 0x10, RZ ;  /* 0x000000100c0c7819 */ /* 0x004fc600000006ff */
[----:B------:R-:W-:Y:S01]  /*5640*/  FFMA R4, R4, R5, R25 ;  /* 0x0000000504047223 */ /* 0x000fe20000000019 */
[----:B---3--:R-:W-:Y:S01]  /*5650*/  IMAD.U32 R9, R9, 0x10000, RZ ;  /* 0x0001000009097824 */ /* 0x008fe200078e00ff */
[----:B----4-:R-:W-:-:S03]  /*5660*/  SHF.L.U32 R13, R13, 0x10, RZ ;  /* 0x000000100d0d7819 */ /* 0x010fc600000006ff */
[----:B------:R-:W-:Y:S01]  /*5670*/  FFMA R4, R9, R12, R4 ;  /* 0x0000000c09047223 */ /* 0x000fe20000000004 */
[----:B-----5:R-:W-:Y:S01]  /*5680*/  IMAD.U32 R14, R14, 0x10000, RZ ;  /* 0x000100000e0e7824 */ /* 0x020fe200078e00ff */
[----:B------:R-:W-:-:S03]  /*5690*/  SHF.L.U32 R25, R16, 0x10, RZ ;  /* 0x0000001010197819 */ /* 0x000fc600000006ff */
[----:B------:R-:W-:Y:S01]  /*56a0*/  FFMA R4, R13, R14, R4 ;  /* 0x0000000e0d047223 */ /* 0x000fe20000000004 */
[----:B------:R-:W-:-:S05]  /*56b0*/  SHF.L.U32 R17, R17, 0x10, RZ ;  /* 0x0000001011117819 */ /* 0x000fca00000006ff */
[----:B------:R-:W-:-:S07]  /*56c0*/  FFMA R25, R25, R17, R4 ;  /* 0x0000001119197223 */ /* 0x000fce0000000004 */
.L_x_77:
[----:B------:R-:W-:Y:S05]  /*56d0*/  @!P1 BRA `(.L_x_76) ;  /* 0x00000000007c9947 */ /* 0x000fea0003800000 */
[----:B------:R-:W-:Y:S02]  /*56e0*/  ISETP.NE.AND P0, PT, R15, 0x1, PT ;  /* 0x000000010f00780c */ /* 0x000fe40003f05270 */
[----:B------:R-:W-:-:S04]  /*56f0*/  LOP3.LUT R3, R24, 0x1, RZ, 0xc0, !PT ;  /* 0x0000000118037812 */ /* 0x000fc800078ec0ff */
[----:B------:R-:W-:-:S07]  /*5700*/  ISETP.NE.U32.AND P1, PT, R3, 0x1, PT ;  /* 0x000000010300780c */ /* 0x000fce0003f25070 */
[----:B------:R-:W-:Y:S06]  /*5710*/  @!P0 BRA `(.L_x_78) ;  /* 0x0000000000408947 */ /* 0x000fec0003800000 */
[----:B------:R-:W0:Y:S01]  /*5720*/  S2R R5, SR_CgaCtaId ;  /* 0x0000000000057919 */ /* 0x000e220000008800 */
[----:B------:R-:W-:Y:S02]  /*5730*/  MOV R4, 0x400 ;  /* 0x0000040000047802 */ /* 0x000fe40000000f00 */
[----:B------:R-:W-:Y:S02]  /*5740*/  IADD3 R3, PT, PT, R7, R2, RZ ;  /* 0x0000000207037210 */ /* 0x000fe40007ffe0ff */
[----:B------:R-:W-:Y:S02]  /*5750*/  IADD3 R2, PT, PT, R2, 0x2, RZ ;  /* 0x0000000202027810 */ /* 0x000fe40007ffe0ff */
[----:B0-----:R-:W-:-:S04]  /*5760*/  LEA R4, R5, R4, 0x18 ;  /* 0x0000000405047211 */ /* 0x001fc800078ec0ff */
[----:B------:R-:W-:-:S05]  /*5770*/  LEA R3, R3, R4, 0x1 ;  /* 0x0000000403037211 */ /* 0x000fca00078e08ff */
[----:B------:R-:W0:Y:S04]  /*5780*/  LDS.U16 R5, [R3+UR20] ;  /* 0x0000001403057984 */ /* 0x000e280008000400 */
[----:B------:R-:W1:Y:S04]  /*5790*/  LDS.U16 R4, [R3] ;  /* 0x0000000003047984 */ /* 0x000e680000000400 */
[----:B------:R-:W2:Y:S04]  /*57a0*/  LDS.U16 R9, [R3+0x2] ;  /* 0x0000020003097984 */ /* 0x000ea80000000400 */
[----:B------:R-:W3:Y:S01]  /*57b0*/  LDS.U16 R12, [R3+UR20+0x2] ;  /* 0x00000214030c7984 */ /* 0x000ee20008000400 */
[----:B0-----:R-:W-:Y:S01]  /*57c0*/  SHF.L.U32 R5, R5, 0x10, RZ ;  /* 0x0000001005057819 */ /* 0x001fe200000006ff */
[----:B-1----:R-:W-:Y:S01]  /*57d0*/  IMAD.U32 R4, R4, 0x10000, RZ ;  /* 0x0001000004047824 */ /* 0x002fe200078e00ff */
[----:B--2---:R-:W-:-:S03]  /*57e0*/  SHF.L.U32 R9, R9, 0x10, RZ ;  /* 0x0000001009097819 */ /* 0x004fc600000006ff */
[----:B------:R-:W-:Y:S01]  /*57f0*/  FFMA R4, R4, R5, R25 ;  /* 0x0000000504047223 */ /* 0x000fe20000000019 */
[----:B---3--:R-:W-:-:S04]  /*5800*/  IMAD.U32 R12, R12, 0x10000, RZ ;  /* 0x000100000c0c7824 */ /* 0x008fc800078e00ff */
[----:B------:R-:W-:-:S07]  /*5810*/  FFMA R25, R9, R12, R4 ;  /* 0x0000000c09197223 */ /* 0x000fce0000000004 */
.L_x_78:
[----:B------:R-:W-:Y:S05]  /*5820*/  @P1 BRA `(.L_x_76) ;  /* 0x0000000000281947 */ /* 0x000fea0003800000 */
[----:B------:R-:W0:Y:S01]  /*5830*/  S2R R4, SR_CgaCtaId ;  /* 0x0000000000047919 */ /* 0x000e220000008800 */
[----:B------:R-:W-:Y:S02]  /*5840*/  MOV R3, 0x400 ;  /* 0x0000040000037802 */ /* 0x000fe40000000f00 */
[----:B------:R-:W-:Y:S02]  /*5850*/  IADD3 R2, PT, PT, R7, R2, RZ ;  /* 0x0000000207027210 */ /* 0x000fe40007ffe0ff */
[----:B0-----:R-:W-:-:S05]  /*5860*/  LEA R3, R4, R3, 0x18 ;  /* 0x0000000304037211 */ /* 0x001fca00078ec0ff */
[----:B------:R-:W-:-:S05]  /*5870*/  IMAD R2, R2, 0x2, R3 ;  /* 0x0000000202027824 */ /* 0x000fca00078e0203 */
[----:B------:R-:W0:Y:S04]  /*5880*/  LDS.U16 R3, [R2] ;  /* 0x0000000002037984 */ /* 0x000e280000000400 */
[----:B------:R-:W1:Y:S01]  /*5890*/  LDS.U16 R5, [R2+UR20] ;  /* 0x0000001402057984 */ /* 0x000e620008000400 */
[----:B0-----:R-:W-:Y:S02]  /*58a0*/  SHF.L.U32 R4, R3, 0x10, RZ ;  /* 0x0000001003047819 */ /* 0x001fe400000006ff */
[----:B-1----:R-:W-:-:S05]  /*58b0*/  SHF.L.U32 R5, R5, 0x10, RZ ;  /* 0x0000001005057819 */ /* 0x002fca00000006ff */
[----:B------:R-:W-:-:S07]  /*58c0*/  FFMA R25, R4, R5, R25 ;  /* 0x0000000504197223 */ /* 0x000fce0000000019 */
.L_x_76:
[----:B------:R-:W0:Y:S08]  /*58d0*/  MUFU.RCP R3, R10 ;  /* 0x0000000a00037308 */ /* 0x000e300000001000 */
[----:B------:R-:W1:Y:S01]  /*58e0*/  FCHK P0, R25, R10 ;  /* 0x0000000a19007302 */ /* 0x000e620000000000 */
[----:B0-----:R-:W-:-:S04]  /*58f0*/  FFMA R2, -R10, R3, 1 ;  /* 0x3f8000000a027423 */ /* 0x001fc80000000103 */
[----:B------:R-:W-:-:S04]  /*5900*/  FFMA R2, R3, R2, R3 ;  /* 0x0000000203027223 */ /* 0x000fc80000000003 */
[----:B------:R-:W-:-:S04]  /*5910*/  FFMA R3, R2, R25, RZ ;  /* 0x0000001902037223 */ /* 0x000fc800000000ff */
[----:B------:R-:W-:-:S04]  /*5920*/  FFMA R4, -R10, R3, R25 ;  /* 0x000000030a047223 */ /* 0x000fc80000000119 */
[----:B------:R-:W-:Y:S01]  /*5930*/  FFMA R3, R2, R4, R3 ;  /* 0x0000000402037223 */ /* 0x000fe20000000003 */
[----:B-1----:R-:W-:Y:S06]  /*5940*/  @!P0 BRA `(.L_x_79) ;  /* 0x0000000000108947 */ /* 0x002fec0003800000 */
[----:B------:R-:W-:Y:S01]  /*5950*/  IMAD.MOV.U32 R2, RZ, RZ, R10 ;  /* 0x000000ffff027224 */ /* 0x000fe200078e000a */
[----:B------:R-:W-:-:S07]  /*5960*/  MOV R26, 0x5980 ;  /* 0x00005980001a7802 */ /* 0x000fce0000000f00 */
[----:B------:R-:W-:Y:S05]  /*5970*/  CALL.REL.NOINC `($__internal_1_$__cuda_sm3x_div_rn_noftz_f32_slowpath) ;  /* 0x0000004800ec7944 */ /* 0x000fea0003c00000 */
[----:B------:R-:W-:-:S07]  /*5980*/  MOV R3, R2 ;  /* 0x0000000200037202 */ /* 0x000fce0000000f00 */
.L_x_79:
[----:B------:R-:W0:Y:S01]  /*5990*/  LDCU UR4, c[0x0][0x3cc] ;  /* 0x00007980ff0477ac */ /* 0x000e220008000800 */
[----:B------:R-:W-:Y:S02]  /*59a0*/  F2FP.BF16.F32.PACK_AB R3, RZ, R3 ;  /* 0x00000003ff03723e */ /* 0x000fe400000010ff */
[----:B0-----:R-:W-:-:S05]  /*59b0*/  MOV R2, UR4 ;  /* 0x0000000400027c02 */ /* 0x001fca0008000f00 */
[----:B------:R-:W-:Y:S01]  /*59c0*/  IMAD R4, R11, R2, R8 ;  /* 0x000000020b047224 */ /* 0x000fe200078e0208 */
[----:B------:R-:W-:-:S03]  /*59d0*/  IADD3 R8, PT, PT, R8, UR19, RZ ;  /* 0x0000001308087c10 */ /* 0x000fc6000fffe0ff */
[----:B------:R-:W-:Y:S01]  /*59e0*/  IMAD R4, R4, 0x2, R19 ;  /* 0x0000000204047824 */ /* 0x000fe200078e0213 */
[----:B------:R-:W-:-:S04]  /*59f0*/  ISETP.GE.AND P0, PT, R8, R2, PT ;  /* 0x000000020800720c */ /* 0x000fc80003f06270 */
[----:B------:R0:W-:Y:S09]  /*5a00*/  STS.U16 [R4], R3 ;  /* 0x0000000304007388 */ /* 0x0001f20000000400 */
[----:B------:R-:W-:Y:S05]  /*5a10*/  @!P0 BRA `(.L_x_80) ;  /* 0xfffffff400cc8947 */ /* 0x000fea000383ffff */
[----:B------:R-:W-:Y:S05]  /*5a20*/  BRA `(.L_x_72) ;  /* 0x0000000000587947 */ /* 0x000fea0003800000 */
.L_x_73:
[----:B------:R-:W0:Y:S08]  /*5a30*/  MUFU.RCP R3, R10 ;  /* 0x0000000a00037308 */ /* 0x000e300000001000 */
[----:B------:R-:W1:Y:S01]  /*5a40*/  FCHK P0, RZ, R10 ;  /* 0x0000000aff007302 */ /* 0x000e620000000000 */
[----:B0-----:R-:W-:-:S04]  /*5a50*/  FFMA R2, -R10, R3, 1 ;  /* 0x3f8000000a027423 */ /* 0x001fc80000000103 */
[----:B------:R-:W-:-:S04]  /*5a60*/  FFMA R4, R3, R2, R3 ;  /* 0x0000000203047223 */ /* 0x000fc80000000003 */
[----:B------:R-:W-:-:S04]  /*5a70*/  FFMA R3, RZ, R4, RZ ;  /* 0x00000004ff037223 */ /* 0x000fc800000000ff */
[----:B------:R-:W-:-:S04]  /*5a80*/  FFMA R2, -R10, R3, RZ ;  /* 0x000000030a027223 */ /* 0x000fc800000001ff */
[----:B------:R-:W-:Y:S01]  /*5a90*/  FFMA R2, R4, R2, R3 ;  /* 0x0000000204027223 */ /* 0x000fe20000000003 */
[----:B-1----:R-:W-:Y:S06]  /*5aa0*/  @!P0 BRA `(.L_x_81) ;  /* 0x0000000000108947 */ /* 0x002fec0003800000 */
[----:B------:R-:W-:Y:S02]  /*5ab0*/  HFMA2 R25, -RZ, RZ, 0, 0 ;  /* 0x00000000ff197431 */ /* 0x000fe400000001ff */
[----:B------:R-:W-:Y:S01]  /*5ac0*/  IMAD.MOV.U32 R2, RZ, RZ, R10 ;  /* 0x000000ffff027224 */ /* 0x000fe200078e000a */
[----:B------:R-:W-:-:S07]  /*5ad0*/  MOV R26, 0x5af0 ;  /* 0x00005af0001a7802 */ /* 0x000fce0000000f00 */
[----:B------:R-:W-:Y:S05]  /*5ae0*/  CALL.REL.NOINC `($__internal_1_$__cuda_sm3x_div_rn_noftz_f32_slowpath) ;  /* 0x0000004800907944 */ /* 0x000fea0003c00000 */
.L_x_81:
[----:B------:R-:W0:Y:S01]  /*5af0*/  LDC R7, c[0x0][0x3cc] ;  /* 0x0000f300ff077b82 */ /* 0x000e220000000800 */
[----:B------:R-:W-:Y:S02]  /*5b00*/  F2FP.BF16.F32.PACK_AB R5, RZ, R2 ;  /* 0x00000002ff05723e */ /* 0x000fe400000010ff */
[----:B------:R-:W-:-:S07]  /*5b10*/  MOV R3, R21 ;  /* 0x0000001500037202 */ /* 0x000fce0000000f00 */
.L_x_82:
[----:B0-----:R-:W-:-:S05]  /*5b20*/  MOV R2, R7 ;  /* 0x0000000700027202 */ /* 0x001fca0000000f00 */
[----:B-1----:R-:W-:Y:S01]  /*5b30*/  IMAD R4, R11, R2, R3 ;  /* 0x000000020b047224 */ /* 0x002fe200078e0203 */
[----:B------:R-:W-:-:S03]  /*5b40*/  IADD3 R3, PT, PT, R3, UR19, RZ ;  /* 0x0000001303037c10 */ /* 0x000fc6000fffe0ff */
[----:B------:R-:W-:Y:S01]  /*5b50*/  IMAD R4, R4, 0x2, R19 ;  /* 0x0000000204047824 */ /* 0x000fe200078e0213 */
[----:B------:R-:W-:-:S04]  /*5b60*/  ISETP.GE.AND P0, PT, R3, R2, PT ;  /* 0x000000020300720c */ /* 0x000fc80003f06270 */
[----:B------:R1:W-:Y:S09]  /*5b70*/  STS.U16 [R4], R5 ;  /* 0x0000000504007388 */ /* 0x0003f20000000400 */
[----:B------:R-:W-:Y:S05]  /*5b80*/  @!P0 BRA `(.L_x_82) ;  /* 0xfffffffc00e48947 */ /* 0x000fea000383ffff */
.L_x_72:
[----:B------:R-:W-:Y:S05]  /*5b90*/  BSYNC.RECONVERGENT B0 ;  /* 0x0000000000007941 */ /* 0x000fea0003800200 */
.L_x_71:
[----:B------:R-:W-:Y:S01]  /*5ba0*/  BAR.SYNC.DEFER_BLOCKING 0x0 ;  /* 0x0000000000007b1d */ /* 0x000fe20000010000 */
[----:B------:R-:W-:Y:S01]  /*5bb0*/  ISETP.GE.U32.AND P0, PT, R21, R2, PT ;  /* 0x000000021500720c */ /* 0x000fe20003f06070 */
[----:B------:R-:W-:-:S04]  /*5bc0*/  UIADD3 UR18, UPT, UPT, UR14, -0x1, URZ ;  /* 0xffffffff0e127890 */ /* 0x000fc8000fffe0ff */
[----:B------:R-:W-:Y:S08]  /*5bd0*/  BSSY.RECONVERGENT B0, `(.L_x_83) ;  /* 0x000022f000007945 */ /* 0x000ff00003800200 */
[----:B------:R-:W-:Y:S05]  /*5be0*/  @P0 BRA `(.L_x_84) ;  /* 0x0000002000b40947 */ /* 0x000fea0003800000 */
[----:B------:R-:W-:Y:S01]  /*5bf0*/  ISETP.GE.AND P1, PT, R2, 0x1, PT ;  /* 0x000000010200780c */ /* 0x000fe20003f26270 */
[----:B------:R-:W-:Y:S01]  /*5c00*/  BSSY.RECONVERGENT B1, `(.L_x_85) ;  /* 0x0000077000017945 */ /* 0x000fe20003800200 */
[----:B0-----:R-:W-:-:S11]  /*5c10*/  MOV R3, 0xff800000 ;  /* 0xff80000000037802 */ /* 0x001fd60000000f00 */
[----:B------:R-:W-:Y:S05]  /*5c20*/  @!P1 BRA `(.L_x_86) ;  /* 0x0000000400d09947 */ /* 0x000fea0003800000 */
[----:B------:R-:W-:Y:S01]  /*5c30*/  ISETP.GE.U32.AND P0, PT, R2, 0x10, PT ;  /* 0x000000100200780c */ /* 0x000fe20003f06070 */
[----:B------:R-:W-:Y:S01]  /*5c40*/  BSSY.RECONVERGENT B2, `(.L_x_87) ;  /* 0x0000034000027945 */ /* 0x000fe20003800200 */
[----:B-1----:R-:W-:Y:S02]  /*5c50*/  HFMA2 R4, -RZ, RZ, 0, 0 ;  /* 0x00000000ff047431 */ /* 0x002fe400000001ff */
[----:B------:R-:W-:-:S09]  /*5c60*/  IMAD.MOV.U32 R3, RZ, RZ, -0x800000 ;  /* 0xff800000ff037424 */ /* 0x000fd200078e00ff */
[----:B------:R-:W-:Y:S05]  /*5c70*/  @!P0 BRA `(.L_x_88) ;  /* 0x0000000000c08947 */ /* 0x000fea0003800000 */
[----:B------:R-:W-:Y:S01]  /*5c80*/  MOV R3, 0xff800000 ;  /* 0xff80000000037802 */ /* 0x000fe20000000f00 */
[----:B------:R-:W-:-:S06]  /*5c90*/  UMOV UR4, URZ ;  /* 0x000000ff00047c82 */ /* 0x000fcc0008000000 */
.L_x_89:
[----:B------:R-:W-:Y:S01]  /*5ca0*/  IMAD R4, R11, R2, UR4 ;  /* 0x000000040b047e24 */ /* 0x000fe2000f8e0202 */
[----:B------:R-:W-:-:S03]  /*5cb0*/  UIADD3 UR4, UPT, UPT, UR4, 0x10, URZ ;  /* 0x0000001004047890 */ /* 0x000fc6000fffe0ff */
[----:B------:R-:W-:Y:S01]  /*5cc0*/  IMAD R20, R4, 0x2, R19 ;  /* 0x0000000204147824 */ /* 0x000fe200078e0213 */
[----:B------:R-:W-:-:S04]  /*5cd0*/  UISETP.NE.AND UP0, UPT, UR4, UR16, UPT ;  /* 0x000000100400728c */ /* 0x000fc8000bf05270 */
[----:B------:R-:W0:Y:S04]  /*5ce0*/  LDS.U16 R18, [R20] ;  /* 0x0000000014127984 */ /* 0x000e280000000400 */
[----:B------:R-:W1:Y:S04]  /*5cf0*/  LDS.U16 R22, [R20+0x2] ;  /* 0x0000020014167984 */ /* 0x000e680000000400 */
[----:B------:R-:W2:Y:S04]  /*5d00*/  LDS.U16 R23, [R20+0x4] ;  /* 0x0000040014177984 */ /* 0x000ea80000000400 */
[----:B------:R-:W3:Y:S04]  /*5d10*/  LDS.U16 R17, [R20+0x6] ;  /* 0x0000060014117984 */ /* 0x000ee80000000400 */
[----:B------:R-:W4:Y:S04]  /*5d20*/  LDS.U16 R16, [R20+0xa] ;  /* 0x00000a0014107984 */ /* 0x000f280000000400 */
[----:B------:R-:W5:Y:S04]  /*5d30*/  LDS.U16 R15, [R20+0x8] ;  /* 0x00000800140f7984 */ /* 0x000f680000000400 */
[----:B------:R-:W5:Y:S04]  /*5d40*/  LDS.U16 R13, [R20+0xc] ;  /* 0x00000c00140d7984 */ /* 0x000f680000000400 */
[----:B------:R-:W5:Y:S04]  /*5d50*/  LDS.U16 R14, [R20+0xe] ;  /* 0x00000e00140e7984 */ /* 0x000f680000000400 */
[----:B------:R-:W5:Y:S04]  /*5d60*/  LDS.U16 R9, [R20+0x10] ;  /* 0x0000100014097984 */ /* 0x000f680000000400 */
[----:B------:R-:W5:Y:S04]  /*5d70*/  LDS.U16 R12, [R20+0x12] ;  /* 0x00001200140c7984 */ /* 0x000f680000000400 */
[----:B------:R-:W5:Y:S01]  /*5d80*/  LDS.U16 R8, [R20+0x16] ;  /* 0x0000160014087984 */ /* 0x000f620000000400 */
[----:B0-----:R-:W-:-:S03]  /*5d90*/  SHF.L.U32 R18, R18, 0x10, RZ ;  /* 0x0000001012127819 */ /* 0x001fc600000006ff */
[----:B------:R-:W0:Y:S01]  /*5da0*/  LDS.U16 R7, [R20+0x14] ;  /* 0x0000140014077984 */ /* 0x000e220000000400 */
[----:B-1----:R-:W-:-:S03]  /*5db0*/  SHF.L.U32 R22, R22, 0x10, RZ ;  /* 0x0000001016167819 */ /* 0x002fc600000006ff */
[----:B------:R-:W1:Y:S01]  /*5dc0*/  LDS.U16 R4, [R20+0x18] ;  /* 0x0000180014047984 */ /* 0x000e620000000400 */
[----:B------:R-:W-:Y:S01]  /*5dd0*/  FMNMX3 R22, R3, R18, R22, !PT ;  /* 0x0000001203167276 */ /* 0x000fe20007800016 */
[----:B--2---:R-:W-:Y:S02]  /*5de0*/  IMAD.U32 R23, R23, 0x10000, RZ ;  /* 0x0001000017177824 */ /* 0x004fe400078e00ff */
[----:B------:R-:W2:Y:S01]  /*5df0*/  LDS.U16 R5, [R20+0x1a] ;  /* 0x00001a0014057984 */ /* 0x000ea20000000400 */
[----:B---3--:R-:W-:-:S03]  /*5e00*/  SHF.L.U32 R17, R17, 0x10, RZ ;  /* 0x0000001011117819 */ /* 0x008fc600000006ff */
[----:B------:R-:W3:Y:S01]  /*5e10*/  LDS.U16 R3, [R20+0x1c] ;  /* 0x00001c0014037984 */ /* 0x000ee20000000400 */
[----:B------:R-:W-:Y:S01]  /*5e20*/  FMNMX3 R17, R22, R23, R17, !PT ;  /* 0x0000001716117276 */ /* 0x000fe20007800011 */
[----:B----4-:R-:W-:Y:S02]  /*5e30*/  IMAD.U32 R16, R16, 0x10000, RZ ;  /* 0x0001000010107824 */ /* 0x010fe400078e00ff */
[----:B------:R-:W4:Y:S01]  /*5e40*/  LDS.U16 R18, [R20+0x1e] ;  /* 0x00001e0014127984 */ /* 0x000f220000000400 */
[----:B-----5:R-:W-:Y:S02]  /*5e50*/  SHF.L.U32 R22, R15, 0x10, RZ ;  /* 0x000000100f167819 */ /* 0x020fe400000006ff */
[----:B------:R-:W-:Y:S02]  /*5e60*/  SHF.L.U32 R13, R13, 0x10, RZ ;  /* 0x000000100d0d7819 */ /* 0x000fe400000006ff */
[----:B------:R-:W-:Y:S02]  /*5e70*/  FMNMX3 R16, R17, R22, R16, !PT ;  /* 0x0000001611107276 */ /* 0x000fe40007800010 */
[----:B------:R-:W-:-:S04]  /*5e80*/  SHF.L.U32 R14, R14, 0x10, RZ ;  /* 0x000000100e0e7819 */ /* 0x000fc800000006ff */
[----:B------:R-:W-:Y:S01]  /*5e90*/  FMNMX3 R13, R16, R13, R14, !PT ;  /* 0x0000000d100d7276 */ /* 0x000fe2000780000e */
[----:B------:R-:W-:Y:S01]  /*5ea0*/  IMAD.U32 R14, R9, 0x10000, RZ ;  /* 0x00010000090e7824 */ /* 0x000fe200078e00ff */
[----:B------:R-:W-:Y:S01]  /*5eb0*/  SHF.L.U32 R12, R12, 0x10, RZ ;  /* 0x000000100c0c7819 */ /* 0x000fe200000006ff */
[----:B------:R-:W-:-:S03]  /*5ec0*/  IMAD.U32 R8, R8, 0x10000, RZ ;  /* 0x0001000008087824 */ /* 0x000fc600078e00ff */
[----:B------:R-:W-:Y:S02]  /*5ed0*/  FMNMX3 R12, R13, R14, R12, !PT ;  /* 0x0000000e0d0c7276 */ /* 0x000fe4000780000c */
[----:B0-----:R-:W-:-:S04]  /*5ee0*/  SHF.L.U32 R7, R7, 0x10, RZ ;  /* 0x0000001007077819 */ /* 0x001fc800000006ff */
[----:B------:R-:W-:Y:S02]  /*5ef0*/  FMNMX3 R7, R12, R7, R8, !PT ;  /* 0x000000070c077276 */ /* 0x000fe40007800008 */
[----:B-1----:R-:W-:Y:S02]  /*5f00*/  SHF.L.U32 R4, R4, 0x10, RZ ;  /* 0x0000001004047819 */ /* 0x002fe400000006ff */
[----:B--2---:R-:W-:Y:S01]  /*5f10*/  SHF.L.U32 R5, R5, 0x10, RZ ;  /* 0x0000001005057819 */ /* 0x004fe200000006ff */
[----:B---3--:R-:W-:-:S03]  /*5f20*/  IMAD.U32 R3, R3, 0x10000, RZ ;  /* 0x0001000003037824 */ /* 0x008fc600078e00ff */
[----:B------:R-:W-:Y:S02]  /*5f30*/  FMNMX3 R4, R7, R4, R5, !PT ;  /* 0x0000000407047276 */ /* 0x000fe40007800005 */
[----:B----4-:R-:W-:-:S04]  /*5f40*/  SHF.L.U32 R18, R18, 0x10, RZ ;  /* 0x0000001012127819 */ /* 0x010fc800000006ff */
[----:B------:R-:W-:Y:S01]  /*5f50*/  FMNMX3 R3, R4, R3, R18, !PT ;  /* 0x0000000304037276 */ /* 0x000fe20007800012 */
[----:B------:R-:W-:Y:S06]  /*5f60*/  BRA.U UP0, `(.L_x_89) ;  /* 0xfffffffd004c7547 */ /* 0x000fec000b83ffff */
[----:B------:R-:W-:-:S07]  /*5f70*/  MOV R4, UR16 ;  /* 0x0000001000047c02 */ /* 0x000fce0008000f00 */
.L_x_88:
[----:B------:R-:W-:Y:S05]  /*5f80*/  BSYNC.RECONVERGENT B2 ;  /* 0x0000000000027941 */ /* 0x000fea0003800200 */
.L_x_87:
[----:B------:R-:W-:-:S09]  /*5f90*/  UISETP.NE.AND UP0, UPT, UR13, URZ, UPT ;  /* 0x000000ff0d00728c */ /* 0x000fd2000bf05270 */
[----:B------:R-:W-:Y:S05]  /*5fa0*/  BRA.U !UP0, `(.L_x_86) ;  /* 0x0000000108f07547 */ /* 0x000fea000b800000 */
[----:B------:R-:W-:Y:S02]  /*5fb0*/  UIADD3 UR4, UPT, UPT, UR13, -0x1, URZ ;  /* 0xffffffff0d047890 */ /* 0x000fe4000fffe0ff */
[----:B------:R-:W-:Y:S02]  /*5fc0*/  UISETP.NE.AND UP1, UPT, UR14, URZ, UPT ;  /* 0x000000ff0e00728c */ /* 0x000fe4000bf25270 */
[----:B------:R-:W-:-:S09]  /*5fd0*/  UISETP.GE.U32.AND UP0, UPT, UR4, 0x7, UPT ;  /* 0x000000070400788c */ /* 0x000fd2000bf06070 */
[----:B------:R-:W-:Y:S05]  /*5fe0*/  BRA.U !UP0, `(.L_x_90) ;  /* 0x00000001085c7547 */ /* 0x000fea000b800000 */
[----:B------:R-:W-:Y:S02]  /*5ff0*/  IMAD R8, R11, R2, R4 ;  /* 0x000000020b087224 */ /* 0x000fe400078e0204 */
[----:B------:R-:W-:Y:S02]  /*6000*/  VIADD R4, R4, 0x8 ;  /* 0x0000000804047836 */ /* 0x000fe40000000000 */
[----:B------:R-:W-:-:S05]  /*6010*/  IMAD R8, R8, 0x2, R19 ;  /* 0x0000000208087824 */ /* 0x000fca00078e0213 */
[----:B------:R-:W0:Y:S04]  /*6020*/  LDS.U16 R5, [R8] ;  /* 0x0000000008057984 */ /* 0x000e280000000400 */
[----:B------:R-:W1:Y:S04]  /*6030*/  LDS.U16 R7, [R8+0x2] ;  /* 0x0000020008077984 */ /* 0x000e680000000400 */
[----:B------:R-:W2:Y:S04]  /*6040*/  LDS.U16 R9, [R8+0x4] ;  /* 0x0000040008097984 */ /* 0x000ea80000000400 */
[----:B------:R-:W3:Y:S04]  /*6050*/  LDS.U16 R13, [R8+0x6] ;  /* 0x00000600080d7984 */ /* 0x000ee80000000400 */
[----:B------:R-:W4:Y:S04]  /*6060*/  LDS.U16 R15, [R8+0xa] ;  /* 0x00000a00080f7984 */ /* 0x000f280000000400 */
[----:B------:R-:W5:Y:S04]  /*6070*/  LDS.U16 R14, [R8+0x8] ;  /* 0x00000800080e7984 */ /* 0x000f680000000400 */
[----:B------:R-:W5:Y:S04]  /*6080*/  LDS.U16 R16, [R8+0xc] ;  /* 0x00000c0008107984 */ /* 0x000f680000000400 */
[----:B------:R-:W5:Y:S01]  /*6090*/  LDS.U16 R17, [R8+0xe] ;  /* 0x00000e0008117984 */ /* 0x000f620000000400 */
[----:B0-----:R-:W-:-:S02]  /*60a0*/  SHF.L.U32 R12, R5, 0x10, RZ ;  /* 0x00000010050c7819 */ /* 0x001fc400000006ff */
[----:B-1----:R-:W-:-:S04]  /*60b0*/  SHF.L.U32 R7, R7, 0x10, RZ ;  /* 0x0000001007077819 */ /* 0x002fc800000006ff */
[----:B------:R-:W-:Y:S01]  /*60c0*/  FMNMX3 R7, R3, R12, R7, !PT ;  /* 0x0000000c03077276 */ /* 0x000fe20007800007 */
[----:B--2---:R-:W-:Y:S01]  /*60d0*/  IMAD.U32 R12, R9, 0x10000, RZ ;  /* 0x00010000090c7824 */ /* 0x004fe200078e00ff */
[----:B---3--:R-:W-:Y:S01]  /*60e0*/  SHF.L.U32 R13, R13, 0x10, RZ ;  /* 0x000000100d0d7819 */ /* 0x008fe200000006ff */
[----:B----4-:R-:W-:-:S03]  /*60f0*/  IMAD.U32 R15, R15, 0x10000, RZ ;  /* 0x000100000f0f7824 */ /* 0x010fc600078e00ff */
[----:B------:R-:W-:Y:S02]  /*6100*/  FMNMX3 R7, R7, R12, R13, !PT ;  /* 0x0000000c07077276 */ /* 0x000fe4000780000d */
[----:B-----5:R-:W-:Y:S02]  /*6110*/  SHF.L.U32 R14, R14, 0x10, RZ ;  /* 0x000000100e0e7819 */ /* 0x020fe400000006ff */
[----:B------:R-:W-:Y:S02]  /*6120*/  SHF.L.U32 R16, R16, 0x10, RZ ;  /* 0x0000001010107819 */ /* 0x000fe400000006ff */
[----:B------:R-:W-:Y:S02]  /*6130*/  FMNMX3 R7, R7, R14, R15, !PT ;  /* 0x0000000e07077276 */ /* 0x000fe4000780000f */
[----:B------:R-:W-:-:S04]  /*6140*/  SHF.L.U32 R17, R17, 0x10, RZ ;  /* 0x0000001011117819 */ /* 0x000fc800000006ff */
[----:B------:R-:W-:-:S07]  /*6150*/  FMNMX3 R3, R7, R16, R17, !PT ;  /* 0x0000001007037276 */ /* 0x000fce0007800011 */
.L_x_90:
[----:B------:R-:W-:Y:S05]  /*6160*/  BRA.U !UP1, `(.L_x_86) ;  /* 0x0000000109807547 */ /* 0x000fea000b800000 */
[----:B------:R-:W-:Y:S02]  /*6170*/  UISETP.GE.U32.AND UP0, UPT, UR18, 0x3, UPT ;  /* 0x000000031200788c */ /* 0x000fe4000bf06070 */
[----:B------:R-:W-:-:S07]  /*6180*/  UISETP.NE.AND UP1, UPT, UR15, URZ, UPT ;  /* 0x000000ff0f00728c */ /* 0x000fce000bf25270 */
[----:B------:R-:W-:Y:S05]  /*6190*/  BRA.U !UP0, `(.L_x_91) ;  /* 0x0000000108347547 */ /* 0x000fea000b800000 */
[----:B------:R-:W-:Y:S02]  /*61a0*/  IMAD R8, R11, R2, R4 ;  /* 0x000000020b087224 */ /* 0x000fe400078e0204 */
[----:B------:R-:W-:-:S03]  /*61b0*/  VIADD R4, R4, 0x4 ;  /* 0x0000000404047836 */ /* 0x000fc60000000000 */
[----:B------:R-:W-:-:S05]  /*61c0*/  LEA R8, R8, R19, 0x1 ;  /* 0x0000001308087211 */ /* 0x000fca00078e08ff */
[----:B------:R-:W0:Y:S04]  /*61d0*/  LDS.U16 R7, [R8+0x2] ;  /* 0x0000020008077984 */ /* 0x000e280000000400 */
[----:B------:R-:W1:Y:S04]  /*61e0*/  LDS.U16 R5, [R8] ;  /* 0x0000000008057984 */ /* 0x000e680000000400 */
[----:B------:R-:W2:Y:S04]  /*61f0*/  LDS.U16 R9, [R8+0x4] ;  /* 0x0000040008097984 */ /* 0x000ea80000000400 */
[----:B------:R-:W3:Y:S01]  /*6200*/  LDS.U16 R13, [R8+0x6] ;  /* 0x00000600080d7984 */ /* 0x000ee20000000400 */
[----:B0-----:R-:W-:Y:S01]  /*6210*/  IMAD.U32 R7, R7, 0x10000, RZ ;  /* 0x0001000007077824 */ /* 0x001fe200078e00ff */
[----:B-1----:R-:W-:-:S02]  /*6220*/  SHF.L.U32 R12, R5, 0x10, RZ ;  /* 0x00000010050c7819 */ /* 0x002fc400000006ff */
[----:B--2---:R-:W-:Y:S02]  /*6230*/  SHF.L.U32 R14, R9, 0x10, RZ ;  /* 0x00000010090e7819 */ /* 0x004fe400000006ff */
[----:B------:R-:W-:Y:S02]  /*6240*/  FMNMX3 R3, R3, R12, R7, !PT ;  /* 0x0000000c03037276 */ /* 0x000fe40007800007 */
[----:B---3--:R-:W-:-:S04]  /*6250*/  SHF.L.U32 R13, R13, 0x10, RZ ;  /* 0x000000100d0d7819 */ /* 0x008fc800000006ff */
[----:B------:R-:W-:-:S07]  /*6260*/  FMNMX3 R3, R3, R14, R13, !PT ;  /* 0x0000000e03037276 */ /* 0x000fce000780000d */
.L_x_91:
[----:B------:R-:W-:Y:S05]  /*6270*/  BRA.U !UP1, `(.L_x_86) ;  /* 0x00000001093c7547 */ /* 0x000fea000b800000 */
[----:B------:R-:W-:Y:S01]  /*6280*/  IMAD R4, R11, R2, R4 ;  /* 0x000000020b047224 */ /* 0x000fe200078e0204 */
[----:B------:R-:W-:-:S04]  /*6290*/  UISETP.NE.AND UP0, UPT, UR15, 0x1, UPT ;  /* 0x000000010f00788c */ /* 0x000fc8000bf05270 */
[----:B------:R-:W-:-:S05]  /*62a0*/  LEA R7, R4, R19, 0x1 ;  /* 0x0000001304077211 */ /* 0x000fca00078e08ff */
[----:B------:R-:W0:Y:S02]  /*62b0*/  LDS.U16 R4, [R7] ;  /* 0x0000000007047984 */ /* 0x000e240000000400 */
[----:B0-----:R-:W-:-:S04]  /*62c0*/  SHF.L.U32 R4, R4, 0x10, RZ ;  /* 0x0000001004047819 */ /* 0x001fc800000006ff */
[----:B------:R-:W-:Y:S01]  /*62d0*/  FMNMX R3, R3, R4, !PT ;  /* 0x0000000403037209 */ /* 0x000fe20007800000 */
[----:B------:R-:W-:Y:S06]  /*62e0*/  BRA.U !UP0, `(.L_x_86) ;  /* 0x0000000108207547 */ /* 0x000fec000b800000 */
[----:B------:R-:W-:Y:S01]  /*62f0*/  UISETP.NE.AND UP0, UPT, UR15, 0x2, UPT ;  /* 0x000000020f00788c */ /* 0x000fe2000bf05270 */
[----:B------:R-:W0:Y:S05]  /*6300*/  LDS.U16 R4, [R7+0x2] ;  /* 0x0000020007047984 */ /* 0x000e2a0000000400 */
[----:B------:R-:W-:-:S13]  /*6310*/  PLOP3.LUT P0, PT, PT, PT, UP0, 0x80, 0x8 ;  /* 0x000000000008781c */ /* 0x000fda0003f0f008 */
[----:B------:R-:W1:Y:S01]  /*6320*/  @P0 LDS.U16 R5, [R7+0x4] ;  /* 0x0000040007050984 */ /* 0x000e620000000400 */
[----:B0-----:R-:W-:-:S05]  /*6330*/  IMAD.U32 R4, R4, 0x10000, RZ ;  /* 0x0001000004047824 */ /* 0x001fca00078e00ff */
[----:B------:R-:W-:Y:S02]  /*6340*/  FMNMX R3, R3, R4, !PT ;  /* 0x0000000403037209 */ /* 0x000fe40007800000 */
[----:B-1----:R-:W-:-:S04]  /*6350*/  @P0 SHF.L.U32 R4, R5, 0x10, RZ ;  /* 0x0000001005040819 */ /* 0x002fc800000006ff */
[----:B------:R-:W-:-:S07]  /*6360*/  @P0 FMNMX R3, R3, R4, !PT ;  /* 0x0000000403030209 */ /* 0x000fce0007800000 */
.L_x_86:
[----:B------:R-:W-:Y:S05]  /*6370*/  BSYNC.RECONVERGENT B1 ;  /* 0x0000000000017941 */ /* 0x000fea0003800200 */
.L_x_85:
[----:B------:R-:W-:Y:S01]  /*6380*/  BSSY.RECONVERGENT B1, `(.L_x_92) ;  /* 0x0000086000017945 */ /* 0x000fe20003800200 */
[----:B------:R-:W-:-:S03]  /*6390*/  MOV R9, RZ ;  /* 0x000000ff00097202 */ /* 0x000fc60000000f00 */
[----:B------:R-:W-:Y:S05]  /*63a0*/  @!P1 BRA `(.L_x_93) ;  /* 0x00000008000c9947 */ /* 0x000fea0003800000 */
[----:B------:R-:W-:Y:S01]  /*63b0*/  ISETP.GE.U32.AND P0, PT, R2, 0x4, PT ;  /* 0x000000040200780c */ /* 0x000fe20003f06070 */
[----:B------:R-:W-:Y:S01]  /*63c0*/  BSSY.RECONVERGENT B2, `(.L_x_94) ;  /* 0x0000048000027945 */ /* 0x000fe20003800200 */
[----:B-1----:R-:W-:Y:S02]  /*63d0*/  HFMA2 R4, -RZ, RZ, 0, 0 ;  /* 0x00000000ff047431 */ /* 0x002fe400000001ff */
[----:B------:R-:W-:-:S09]  /*63e0*/  IMAD.MOV.U32 R9, RZ, RZ, RZ ;  /* 0x000000ffff097224 */ /* 0x000fd200078e00ff */
[----:B------:R-:W-:Y:S05]  /*63f0*/  @!P0 BRA `(.L_x_95) ;  /* 0x0000000400108947 */ /* 0x000fea0003800000 */
[----:B------:R-:W-:Y:S01]  /*6400*/  BSSY.RECONVERGENT B3, `(.L_x_95) ;  /* 0x0000043000037945 */ /* 0x000fe20003800200 */
[----:B------:R-:W-:Y:S01]  /*6410*/  MOV R9, RZ ;  /* 0x000000ff00097202 */ /* 0x000fe20000000f00 */
[----:B------:R-:W-:Y:S01]  /*6420*/  IMAD.MOV.U32 R5, RZ, RZ, RZ ;  /* 0x000000ffff057224 */ /* 0x000fe200078e00ff */
[----:B------:R-:W-:-:S07]  /*6430*/  LOP3.LUT R4, R2, 0x7ffffffc, RZ, 0xc0, !PT ;  /* 0x7ffffffc02047812 */ /* 0x000fce00078ec0ff */
.L_x_96:
[----:B-1----:R-:W-:Y:S01]  /*6440*/  IMAD R8, R11, R2, R5 ;  /* 0x000000020b087224 */ /* 0x002fe200078e0205 */
[----:B------:R-:W-:Y:S01]  /*6450*/  MOV R14, 0x437c0000 ;  /* 0x437c0000000e7802 */ /* 0x000fe20000000f00 */
[----:B------:R-:W-:Y:S02]  /*6460*/  IMAD.MOV.U32 R12, RZ, RZ, 0x3bbb989d ;  /* 0x3bbb989dff0c7424 */ /* 0x000fe400078e00ff */
[----:B------:R-:W-:Y:S01]  /*6470*/  VIADD R5, R5, 0x4 ;  /* 0x0000000405057836 */ /* 0x000fe20000000000 */
[----:B------:R-:W-:-:S04]  /*6480*/  LEA R7, R8, R19, 0x1 ;  /* 0x0000001308077211 */ /* 0x000fc800078e08ff */
[----:B------:R-:W-:Y:S01]  /*6490*/  ISETP.NE.AND P0, PT, R5, R4, PT ;  /* 0x000000040500720c */ /* 0x000fe20003f05270 */
[----:B------:R-:W0:Y:S04]  /*64a0*/  LDS.U16 R8, [R7] ;  /* 0x0000000007087984 */ /* 0x000e280000000400 */
[----:B------:R-:W1:Y:S04]  /*64b0*/  LDS.U16 R13, [R7+0x2] ;  /* 0x00000200070d7984 */ /* 0x000e680000000400 */
[----:B------:R-:W2:Y:S04]  /*64c0*/  LDS.U16 R15, [R7+0x4] ;  /* 0x00000400070f7984 */ /* 0x000ea80000000400 */
[----:B------:R-:W3:Y:S01]  /*64d0*/  LDS.U16 R18, [R7+0x6] ;  /* 0x0000060007127984 */ /* 0x000ee20000000400 */
[----:B0-----:R-:W-:-:S05]  /*64e0*/  SHF.L.U32 R8, R8, 0x10, RZ ;  /* 0x0000001008087819 */ /* 0x001fca00000006ff */
[----:B------:R-:W-:Y:S01]  /*64f0*/  FADD R23, R8, -R3 ;  /* 0x8000000308177221 */ /* 0x000fe20000000000 */
[----:B-1----:R-:W-:-:S03]  /*6500*/  SHF.L.U32 R8, R13, 0x10, RZ ;  /* 0x000000100d087819 */ /* 0x002fc600000006ff */
[----:B------:R-:W-:Y:S02]  /*6510*/  FFMA.SAT R13, R23, R12, 0.5 ;  /* 0x3f000000170d7423 */ /* 0x000fe4000000200c */
[--C-:B------:R-:W-:Y:S01]  /*6520*/  FADD R17, R8, -R3.reuse ;  /* 0x8000000308117221 */ /* 0x100fe20000000000 */
[----:B--2---:R-:W-:Y:S02]  /*6530*/  IMAD.U32 R8, R15, 0x10000, RZ ;  /* 0x000100000f087824 */ /* 0x004fe400078e00ff */
[----:B------:R-:W-:Y:S01]  /*6540*/  FFMA.RM R13, R13, R14, 12582913 ;  /* 0x4b4000010d0d7423 */ /* 0x000fe2000000400e */
[----:B---3--:R-:W-:Y:S01]  /*6550*/  SHF.L.U32 R22, R18, 0x10, RZ ;  /* 0x0000001012167819 */ /* 0x008fe200000006ff */
[----:B------:R-:W-:Y:S01]  /*6560*/  FFMA.SAT R25, R17, R12, 0.5 ;  /* 0x3f00000011197423 */ /* 0x000fe2000000200c */
[----:B------:R-:W-:Y:S01]  /*6570*/  FADD R15, R8, -R3 ;  /* 0x80000003080f7221 */ /* 0x000fe20000000000 */
[C---:B------:R-:W-:Y:S01]  /*6580*/  FADD R16, R13.reuse, -12583039 ;  /* 0xcb40007f0d107421 */ /* 0x040fe20000000000 */
[----:B------:R-:W-:Y:S01]  /*6590*/  SHF.L.U32 R13, R13, 0x17, RZ ;  /* 0x000000170d0d7819 */ /* 0x000fe200000006ff */
[----:B------:R-:W-:Y:S01]  /*65a0*/  FFMA.RM R8, R25, R14, 12582913 ;  /* 0x4b40000119087423 */ /* 0x000fe2000000400e */
[----:B------:R-:W-:Y:S01]  /*65b0*/  FFMA.SAT R25, R15, R12, 0.5 ;  /* 0x3f0000000f197423 */ /* 0x000fe2000000200c */
[----:B------:R-:W-:-:S02]  /*65c0*/  FFMA R16, R23, 1.4426950216293334961, -R16 ;  /* 0x3fb8aa3b17107823 */ /* 0x000fc40000000810 */
[----:B------:R-:W-:Y:S02]  /*65d0*/  FADD R20, R8, -12583039 ;  /* 0xcb40007f08147421 */ /* 0x000fe40000000000 */
[----:B------:R-:W-:Y:S01]  /*65e0*/  FFMA R18, R23, 1.925963033500011079e-08, R16 ;  /* 0x32a5706017127823 */ /* 0x000fe20000000010 */
[----:B------:R-:W-:Y:S01]  /*65f0*/  FADD R23, R22, -R3 ;  /* 0x8000000316177221 */ /* 0x000fe20000000000 */
[----:B------:R-:W-:Y:S01]  /*6600*/  FFMA.RM R16, R25, R14, 12582913 ;  /* 0x4b40000119107423 */ /* 0x000fe2000000400e */
[----:B------:R-:W-:Y:S02]  /*6610*/  FFMA R20, R17, 1.4426950216293334961, -R20 ;  /* 0x3fb8aa3b11147823 */ /* 0x000fe40000000814 */
[----:B------:R-:W-:Y:S01]  /*6620*/  FFMA.SAT R25, R23, R12, 0.5 ;  /* 0x3f00000017197423 */ /* 0x000fe2000000200c */
[C---:B------:R-:W-:Y:S01]  /*6630*/  FADD R22, R16.reuse, -12583039 ;  /* 0xcb40007f10167421 */ /* 0x040fe20000000000 */
[----:B------:R-:W-:Y:S01]  /*6640*/  FFMA R12, R17, 1.925963033500011079e-08, R20 ;  /* 0x32a57060110c7823 */ /* 0x000fe20000000014 */
[----:B------:R-:W0:Y:S01]  /*6650*/  MUFU.EX2 R18, R18 ;  /* 0x0000001200127308 */ /* 0x000e220000000800 */
[----:B------:R-:W-:Y:S01]  /*6660*/  FFMA.RM R14, R25, R14, 12582913 ;  /* 0x4b400001190e7423 */ /* 0x000fe2000000400e */
[----:B------:R-:W-:Y:S01]  /*6670*/  FFMA R22, R15, 1.4426950216293334961, -R22 ;  /* 0x3fb8aa3b0f167823 */ /* 0x000fe20000000816 */
[----:B------:R-:W-:Y:S01]  /*6680*/  SHF.L.U32 R16, R16, 0x17, RZ ;  /* 0x0000001710107819 */ /* 0x000fe200000006ff */
[----:B------:R-:W-:-:S02]  /*6690*/  IMAD.SHL.U32 R17, R8, 0x800000, RZ ;  /* 0x0080000008117824 */ /* 0x000fc400078e00ff */
[C---:B------:R-:W-:Y:S01]  /*66a0*/  FADD R20, R14.reuse, -12583039 ;  /* 0xcb40007f0e147421 */ /* 0x040fe20000000000 */
[----:B------:R-:W-:Y:S01]  /*66b0*/  FFMA R15, R15, 1.925963033500011079e-08, R22 ;  /* 0x32a570600f0f7823 */ /* 0x000fe20000000016 */
[----:B------:R-:W-:Y:S01]  /*66c0*/  SHF.L.U32 R14, R14, 0x17, RZ ;  /* 0x000000170e0e7819 */ /* 0x000fe200000006ff */
[----:B------:R-:W1:Y:S01]  /*66d0*/  MUFU.EX2 R12, R12 ;  /* 0x0000000c000c7308 */ /* 0x000e620000000800 */
[----:B------:R-:W-:-:S04]  /*66e0*/  FFMA R20, R23, 1.4426950216293334961, -R20 ;  /* 0x3fb8aa3b17147823 */ /* 0x000fc80000000814 */
[----:B------:R-:W-:-:S03]  /*66f0*/  FFMA R20, R23, 1.925963033500011079e-08, R20 ;  /* 0x32a5706017147823 */ /* 0x000fc60000000014 */
[----:B------:R-:W2:Y:S01]  /*6700*/  MUFU.EX2 R15, R15 ;  /* 0x0000000f000f7308 */ /* 0x000ea20000000800 */
[----:B0-----:R-:W-:-:S04]  /*6710*/  FMUL R18, R13, R18 ;  /* 0x000000120d127220 */ /* 0x001fc80000400000 */
[----:B------:R-:W-:Y:S01]  /*6720*/  FADD R9, R18, R9 ;  /* 0x0000000912097221 */ /* 0x000fe20000000000 */
[----:B------:R-:W-:Y:S02]  /*6730*/  F2FP.BF16.F32.PACK_AB R8, RZ, R18 ;  /* 0x00000012ff08723e */ /* 0x000fe400000010ff */
[----:B------:R-:W0:Y:S01]  /*6740*/  MUFU.EX2 R23, R20 ;  /* 0x0000001400177308 */ /* 0x000e220000000800 */
[----:B-1----:R-:W-:Y:S02]  /*6750*/  FMUL R12, R17, R12 ;  /* 0x0000000c110c7220 */ /* 0x002fe40000400000 */
[----:B------:R1:W-:Y:S02]  /*6760*/  STS.U16 [R7], R8 ;  /* 0x0000000807007388 */ /* 0x0003e40000000400 */
[----:B------:R-:W-:Y:S01]  /*6770*/  FADD R9, R9, R12 ;  /* 0x0000000c09097221 */ /* 0x000fe20000000000 */
[----:B------:R-:W-:Y:S01]  /*6780*/  F2FP.BF16.F32.PACK_AB R13, RZ, R12 ;  /* 0x0000000cff0d723e */ /* 0x000fe200000010ff */
[----:B--2---:R-:W-:-:S04]  /*6790*/  FMUL R16, R16, R15 ;  /* 0x0000000f10107220 */ /* 0x004fc80000400000 */
[----:B------:R1:W-:Y:S01]  /*67a0*/  STS.U16 [R7+0x2], R13 ;  /* 0x0000020d07007388 */ /* 0x0003e20000000400 */
[----:B------:R-:W-:Y:S01]  /*67b0*/  FADD R9, R9, R16 ;  /* 0x0000001009097221 */ /* 0x000fe20000000000 */
[----:B0-----:R-:W-:Y:S01]  /*67c0*/  FMUL R22, R14, R23 ;  /* 0x000000170e167220 */ /* 0x001fe20000400000 */
[----:B------:R-:W-:-:S03]  /*67d0*/  F2FP.BF16.F32.PACK_AB R14, RZ, R16 ;  /* 0x00000010ff0e723e */ /* 0x000fc600000010ff */
[----:B------:R-:W-:Y:S01]  /*67e0*/  FADD R9, R9, R22 ;  /* 0x0000001609097221 */ /* 0x000fe20000000000 */
[----:B------:R-:W-:Y:S01]  /*67f0*/  F2FP.BF16.F32.PACK_AB R15, RZ, R22 ;  /* 0x00000016ff0f723e */ /* 0x000fe200000010ff */
[----:B------:R1:W-:Y:S04]  /*6800*/  STS.U16 [R7+0x4], R14 ;  /* 0x0000040e07007388 */ /* 0x0003e80000000400 */
[----:B------:R1:W-:Y:S01]  /*6810*/  STS.U16 [R7+0x6], R15 ;  /* 0x0000060f07007388 */ /* 0x0003e20000000400 */
[----:B------:R-:W-:Y:S05]  /*6820*/  @P0 BRA `(.L_x_96) ;  /* 0xfffffffc00040947 */ /* 0x000fea000383ffff */
[----:B------:R-:W-:Y:S05]  /*6830*/  BSYNC.RECONVERGENT B3 ;  /* 0x0000000000037941 */ /* 0x000fea0003800200 */
.L_x_95:
[----:B------:R-:W-:Y:S05]  /*6840*/  BSYNC.RECONVERGENT B2 ;  /* 0x0000000000027941 */ /* 0x000fea0003800200 */
.L_x_94:
[----:B------:R-:W-:-:S09]  /*6850*/  UISETP.NE.AND UP0, UPT, UR15, URZ, UPT ;  /* 0x000000ff0f00728c */ /* 0x000fd2000bf05270 */
[----:B------:R-:W-:Y:S05]  /*6860*/  BRA.U !UP0, `(.L_x_93) ;  /* 0x0000000108dc7547 */ /* 0x000fea000b800000 */
[----:B------:R-:W-:Y:S02]  /*6870*/  UISETP.NE.AND UP1, UPT, UR15, 0x1, UPT ;  /* 0x000000010f00788c */ /* 0x000fe4000bf25270 */
[----:B------:R-:W-:-:S07]  /*6880*/  UISETP.NE.AND UP0, UPT, UR17, URZ, UPT ;  /* 0x000000ff1100728c */ /* 0x000fce000bf05270 */
[----:B------:R-:W-:Y:S05]  /*6890*/  BRA.U !UP1, `(.L_x_97) ;  /* 0x0000000109847547 */ /* 0x000fea000b800000 */
[----:B-1----:R-:W-:Y:S02]  /*68a0*/  IMAD R8, R11, R2, R4 ;  /* 0x000000020b087224 */ /* 0x002fe400078e0204 */
[----:B------:R-:W-:Y:S02]  /*68b0*/  HFMA2 R15, -RZ, RZ, 3.7421875, 0 ;  /* 0x437c0000ff0f7431 */ /* 0x000fe400000001ff */
[----:B------:R-:W-:Y:S01]  /*68c0*/  IMAD.MOV.U32 R13, RZ, RZ, 0x3bbb989d ;  /* 0x3bbb989dff0d7424 */ /* 0x000fe200078e00ff */
[----:B------:R-:W-:Y:S02]  /*68d0*/  IADD3 R4, PT, PT, R4, 0x2, RZ ;  /* 0x0000000204047810 */ /* 0x000fe40007ffe0ff */
[----:B------:R-:W-:-:S05]  /*68e0*/  LEA R5, R8, R19, 0x1 ;  /* 0x0000001308057211 */ /* 0x000fca00078e08ff */
[----:B------:R-:W0:Y:S04]  /*68f0*/  LDS.U16 R12, [R5+0x2] ;  /* 0x00000200050c7984 */ /* 0x000e280000000400 */
[----:B------:R-:W1:Y:S01]  /*6900*/  LDS.U16 R7, [R5] ;  /* 0x0000000005077984 */ /* 0x000e620000000400 */
[----:B0-----:R-:W-:Y:S02]  /*6910*/  SHF.L.U32 R12, R12, 0x10, RZ ;  /* 0x000000100c0c7819 */ /* 0x001fe400000006ff */
[----:B-1----:R-:W-:-:S03]  /*6920*/  SHF.L.U32 R8, R7, 0x10, RZ ;  /* 0x0000001007087819 */ /* 0x002fc600000006ff */
[--C-:B------:R-:W-:Y:S02]  /*6930*/  FADD R12, R12, -R3.reuse ;  /* 0x800000030c0c7221 */ /* 0x100fe40000000000 */
[----:B------:R-:W-:Y:S02]  /*6940*/  FADD R8, R8, -R3 ;  /* 0x8000000308087221 */ /* 0x000fe40000000000 */
[-C--:B------:R-:W-:Y:S02]  /*6950*/  FFMA.SAT R14, R12, R13.reuse, 0.5 ;  /* 0x3f0000000c0e7423 */ /* 0x080fe4000000200d */
[----:B------:R-:W-:Y:S02]  /*6960*/  FFMA.SAT R7, R8, R13, 0.5 ;  /* 0x3f00000008077423 */ /* 0x000fe4000000200d */
[-C--:B------:R-:W-:Y:S02]  /*6970*/  FFMA.RM R14, R14, R15.reuse, 12582913 ;  /* 0x4b4000010e0e7423 */ /* 0x080fe4000000400f */
[----:B------:R-:W-:-:S02]  /*6980*/  FFMA.RM R7, R7, R15, 12582913 ;  /* 0x4b40000107077423 */ /* 0x000fc4000000400f */
[C---:B------:R-:W-:Y:S01]  /*6990*/  FADD R15, R14.reuse, -12583039 ;  /* 0xcb40007f0e0f7421 */ /* 0x040fe20000000000 */
[----:B------:R-:W-:Y:S01]  /*69a0*/  SHF.L.U32 R14, R14, 0x17, RZ ;  /* 0x000000170e0e7819 */ /* 0x000fe200000006ff */
[C---:B------:R-:W-:Y:S02]  /*69b0*/  FADD R13, R7.reuse, -12583039 ;  /* 0xcb40007f070d7421 */ /* 0x040fe40000000000 */
[----:B------:R-:W-:Y:S01]  /*69c0*/  FFMA R15, R12, 1.4426950216293334961, -R15 ;  /* 0x3fb8aa3b0c0f7823 */ /* 0x000fe2000000080f */
[----:B------:R-:W-:Y:S02]  /*69d0*/  IMAD.SHL.U32 R7, R7, 0x800000, RZ ;  /* 0x0080000007077824 */ /* 0x000fe400078e00ff */
[----:B------:R-:W-:Y:S01]  /*69e0*/  FFMA R13, R8, 1.4426950216293334961, -R13 ;  /* 0x3fb8aa3b080d7823 */ /* 0x000fe2000000080d */
[----:B------:R-:W-:-:S03]  /*69f0*/  FFMA R15, R12, 1.925963033500011079e-08, R15 ;  /* 0x32a570600c0f7823 */ /* 0x000fc6000000000f */
[----:B------:R-:W-:-:S03]  /*6a00*/  FFMA R13, R8, 1.925963033500011079e-08, R13 ;  /* 0x32a57060080d7823 */ /* 0x000fc6000000000d */
[----:B------:R-:W0:Y:S08]  /*6a10*/  MUFU.EX2 R15, R15 ;  /* 0x0000000f000f7308 */ /* 0x000e300000000800 */
[----:B------:R-:W1:Y:S01]  /*6a20*/  MUFU.EX2 R8, R13 ;  /* 0x0000000d00087308 */ /* 0x000e620000000800 */
[----:B0-----:R-:W-:-:S05]  /*6a30*/  FMUL R14, R14, R15 ;  /* 0x0000000f0e0e7220 */ /* 0x001fca0000400000 */
[----:B------:R-:W-:Y:S01]  /*6a40*/  F2FP.BF16.F32.PACK_AB R12, RZ, R14 ;  /* 0x0000000eff0c723e */ /* 0x000fe200000010ff */
[----:B-1----:R-:W-:-:S04]  /*6a50*/  FMUL R8, R7, R8 ;  /* 0x0000000807087220 */ /* 0x002fc80000400000 */
[----:B------:R0:W-:Y:S01]  /*6a60*/  STS.U16 [R5+0x2], R12 ;  /* 0x0000020c05007388 */ /* 0x0001e20000000400 */
[----:B------:R-:W-:Y:S01]  /*6a70*/  FADD R9, R9, R8 ;  /* 0x0000000809097221 */ /* 0x000fe20000000000 */
[----:B------:R-:W-:-:S03]  /*6a80*/  F2FP.BF16.F32.PACK_AB R7, RZ, R8 ;  /* 0x00000008ff07723e */ /* 0x000fc600000010ff */
[----:B------:R-:W-:Y:S02]  /*6a90*/  FADD R9, R9, R14 ;  /* 0x0000000e09097221 */ /* 0x000fe40000000000 */
[----:B------:R0:W-:Y:S05]  /*6aa0*/  STS.U16 [R5], R7 ;  /* 0x0000000705007388 */ /* 0x0001ea0000000400 */
.L_x_97:
[----:B------:R-:W-:Y:S05]  /*6ab0*/  BRA.U !UP0, `(.L_x_93) ;  /* 0x0000000108487547 */ /* 0x000fea000b800000 */
[----:B------:R-:W-:Y:S02]  /*6ac0*/  IMAD R4, R11, R2, R4 ;  /* 0x000000020b047224 */ /* 0x000fe400078e0204 */
[----:B0-----:R-:W-:Y:S02]  /*6ad0*/  IMAD.MOV.U32 R12, RZ, RZ, 0x437c0000 ;  /* 0x437c0000ff0c7424 */ /* 0x001fe400078e00ff */
[----:B------:R-:W-:-:S05]  /*6ae0*/  IMAD R4, R4, 0x2, R19 ;  /* 0x0000000204047824 */ /* 0x000fca00078e0213 */
[----:B------:R-:W1:Y:S02]  /*6af0*/  LDS.U16 R5, [R4] ;  /* 0x0000000004057984 */ /* 0x000e640000000400 */
[----:B-1----:R-:W-:Y:S02]  /*6b00*/  SHF.L.U32 R8, R5, 0x10, RZ ;  /* 0x0000001005087819 */ /* 0x002fe400000006ff */
[----:B------:R-:W-:-:S03]  /*6b10*/  MOV R5, 0x3bbb989d ;  /* 0x3bbb989d00057802 */ /* 0x000fc60000000f00 */
[----:B------:R-:W-:-:S04]  /*6b20*/  FADD R8, R8, -R3 ;  /* 0x8000000308087221 */ /* 0x000fc80000000000 */
[----:B------:R-:W-:-:S04]  /*6b30*/  FFMA.SAT R3, R8, R5, 0.5 ;  /* 0x3f00000008037423 */ /* 0x000fc80000002005 */
[----:B------:R-:W-:-:S04]  /*6b40*/  FFMA.RM R3, R3, R12, 12582913 ;  /* 0x4b40000103037423 */ /* 0x000fc8000000400c */
[C---:B------:R-:W-:Y:S01]  /*6b50*/  FADD R5, R3.reuse, -12583039 ;  /* 0xcb40007f03057421 */ /* 0x040fe20000000000 */
[----:B------:R-:W-:-:S03]  /*6b60*/  SHF.L.U32 R3, R3, 0x17, RZ ;  /* 0x0000001703037819 */ /* 0x000fc600000006ff */
[----:B------:R-:W-:-:S04]  /*6b70*/  FFMA R5, R8, 1.4426950216293334961, -R5 ;  /* 0x3fb8aa3b08057823 */ /* 0x000fc80000000805 */
[----:B------:R-:W-:-:S04]  /*6b80*/  FFMA R5, R8, 1.925963033500011079e-08, R5 ;  /* 0x32a5706008057823 */ /* 0x000fc80000000005 */
[----:B------:R-:W0:Y:S02]  /*6b90*/  MUFU.EX2 R8, R5 ;  /* 0x0000000500087308 */ /* 0x000e240000000800 */
[----:B0-----:R-:W-:-:S04]  /*6ba0*/  FMUL R8, R3, R8 ;  /* 0x0000000803087220 */ /* 0x001fc80000400000 */
[----:B------:R-:W-:Y:S01]  /*6bb0*/  FADD R9, R9, R8 ;  /* 0x0000000809097221 */ /* 0x000fe20000000000 */
[----:B------:R-:W-:-:S05]  /*6bc0*/  F2FP.BF16.F32.PACK_AB R3, RZ, R8 ;  /* 0x00000008ff03723e */ /* 0x000fca00000010ff */
[----:B------:R2:W-:Y:S02]  /*6bd0*/  STS.U16 [R4], R3 ;  /* 0x0000000304007388 */ /* 0x0005e40000000400 */
.L_x_93:
[----:B------:R-:W-:Y:S05]  /*6be0*/  BSYNC.RECONVERGENT B1 ;  /* 0x0000000000017941 */ /* 0x000fea0003800200 */
.L_x_92:
[----:B------:R-:W-:Y:S05]  /*6bf0*/  @!P1 BRA `(.L_x_84) ;  /* 0x0000001000b09947 */ /* 0x000fea0003800000 */
[----:B------:R-:W-:Y:S01]  /*6c00*/  ISETP.GE.U32.AND P0, PT, R2, 0x8, PT ;  /* 0x000000080200780c */ /* 0x000fe20003f06070 */
[----:B------:R-:W-:Y:S01]  /*6c10*/  BSSY.RECONVERGENT B3, `(.L_x_98) ;  /* 0x000009a000037945 */ /* 0x000fe20003800200 */
[----:B-1----:R-:W-:-:S11]  /*6c20*/  HFMA2 R8, -RZ, RZ, 0, 0 ;  /* 0x00000000ff087431 */ /* 0x002fd600000001ff */
[----:B------:R-:W-:Y:S05]  /*6c30*/  @!P0 BRA `(.L_x_99) ;  /* 0x00000008005c8947 */ /* 0x000fea0003800000 */
[----:B------:R-:W-:-:S07]  /*6c40*/  IMAD.MOV.U32 R8, RZ, RZ, RZ ;  /* 0x000000ffff087224 */ /* 0x000fce00078e00ff */
.L_x_116:
[----:B-1----:R-:W1:Y:S01]  /*6c50*/  LDCU UR4, c[0x0][0x3cc] ;  /* 0x00007980ff0477ac */ /* 0x002e620008000800 */
[----:B------:R-:W-:Y:S01]  /*6c60*/  BSSY.RECONVERGENT B4, `(.L_x_100) ;  /* 0x0000012000047945 */ /* 0x000fe20003800200 */
[----:B-1----:R-:W-:Y:S02]  /*6c70*/  IMAD R2, R11, UR4, R8 ;  /* 0x000000040b027c24 */ /* 0x002fe4000f8e0208 */
[----:B------:R-:W-:-:S03]  /*6c80*/  VIADD R8, R8, 0x8 ;  /* 0x0000000808087836 */ /* 0x000fc60000000000 */
[----:B0-----:R-:W-:Y:S02]  /*6c90*/  LEA R7, R2, R19, 0x1 ;  /* 0x0000001302077211 */ /* 0x001fe400078e08ff */
[----:B------:R-:W2:Y:S01]  /*6ca0*/  MUFU.RCP R2, R9 ;  /* 0x0000000900027308 */ /* 0x000ea20000001000 */
[----:B------:R-:W-:Y:S02]  /*6cb0*/  ISETP.NE.AND P2, PT, R8, UR5, PT ;  /* 0x0000000508007c0c */ /* 0x000fe4000bf45270 */
[----:B------:R-:W0:Y:S01]  /*6cc0*/  LDS.U16 R25, [R7] ;  /* 0x0000000007197984 */ /* 0x000e220000000400 */
[----:B--2---:R-:W-:-:S04]  /*6cd0*/  FFMA R3, R2, -R9, 1 ;  /* 0x3f80000002037423 */ /* 0x004fc80000000809 */
[----:B------:R-:W-:Y:S01]  /*6ce0*/  FFMA R2, R2, R3, R2 ;  /* 0x0000000302027223 */ /* 0x000fe20000000002 */
[----:B0-----:R-:W-:-:S04]  /*6cf0*/  SHF.L.U32 R25, R25, 0x10, RZ ;  /* 0x0000001019197819 */ /* 0x001fc800000006ff */
[----:B------:R-:W0:Y:S01]  /*6d00*/  FCHK P0, R25, R9 ;  /* 0x0000000919007302 */ /* 0x000e220000000000 */
[----:B------:R-:W-:-:S04]  /*6d10*/  FFMA R4, R25, R2, RZ ;  /* 0x0000000219047223 */ /* 0x000fc800000000ff */
[----:B------:R-:W-:-:S04]  /*6d20*/  FFMA R3, R4, -R9, R25 ;  /* 0x8000000904037223 */ /* 0x000fc80000000019 */
[----:B------:R-:W-:Y:S01]  /*6d30*/  FFMA R2, R2, R3, R4 ;  /* 0x0000000302027223 */ /* 0x000fe20000000004 */
[----:B0-----:R-:W-:Y:S06]  /*6d40*/  @!P0 BRA `(.L_x_101) ;  /* 0x00000000000c8947 */ /* 0x001fec0003800000 */
[----:B------:R-:W-:Y:S02]  /*6d50*/  MOV R2, R9 ;  /* 0x0000000900027202 */ /* 0x000fe40000000f00 */
[----:B------:R-:W-:-:S07]  /*6d60*/  MOV R26, 0x6d80 ;  /* 0x00006d80001a7802 */ /* 0x000fce0000000f00 */
[----:B------:R-:W-:Y:S05]  /*6d70*/  CALL.REL.NOINC `($__internal_1_$__cuda_sm3x_div_rn_noftz_f32_slowpath) ;  /* 0x0000003400ec7944 */ /* 0x000fea0003c00000 */
.L_x_101:
[----:B------:R-:W-:Y:S05]  /*6d80*/  BSYNC.RECONVERGENT B4 ;  /* 0x0000000000047941 */ /* 0x000fea0003800200 */
.L_x_100:
[----:B------:R-:W0:Y:S01]  /*6d90*/  LDS.U16 R3, [R7+0x2] ;  /* 0x0000020007037984 */ /* 0x000e220000000400 */
[----:B------:R-:W1:Y:S01]  /*6da0*/  MUFU.RCP R4, R9 ;  /* 0x0000000900047308 */ /* 0x000e620000001000 */
[----:B------:R-:W-:Y:S01]  /*6db0*/  F2FP.BF16.F32.PACK_AB R2, RZ, R2 ;  /* 0x00000002ff02723e */ /* 0x000fe200000010ff */
[----:B------:R-:W-:Y:S03]  /*6dc0*/  BSSY.RECONVERGENT B4, `(.L_x_102) ;  /* 0x000000e000047945 */ /* 0x000fe60003800200 */
[----:B------:R-:W-:-:S05]  /*6dd0*/  PRMT R12, R2, 0x7610, R12 ;  /* 0x00007610020c7816 */ /* 0x000fca000000000c */
[----:B------:R2:W-:Y:S01]  /*6de0*/  STS.U16 [R7], R12 ;  /* 0x0000000c07007388 */ /* 0x0005e20000000400 */
[----:B-1----:R-:W-:-:S04]  /*6df0*/  FFMA R5, R4, -R9, 1 ;  /* 0x3f80000004057423 */ /* 0x002fc80000000809 */
[----:B------:R-:W-:Y:S01]  /*6e00*/  FFMA R2, R4, R5, R4 ;  /* 0x0000000504027223 */ /* 0x000fe20000000004 */
[----:B0-----:R-:W-:-:S04]  /*6e10*/  SHF.L.U32 R25, R3, 0x10, RZ ;  /* 0x0000001003197819 */ /* 0x001fc800000006ff */
[----:B------:R-:W0:Y:S01]  /*6e20*/  FCHK P0, R25, R9 ;  /* 0x0000000919007302 */ /* 0x000e220000000000 */
[----:B------:R-:W-:-:S04]  /*6e30*/  FFMA R3, R2, R25, RZ ;  /* 0x0000001902037223 */ /* 0x000fc800000000ff */
[----:B------:R-:W-:-:S04]  /*6e40*/  FFMA R4, R3, -R9, R25 ;  /* 0x8000000903047223 */ /* 0x000fc80000000019 */
[----:B------:R-:W-:Y:S01]  /*6e50*/  FFMA R2, R2, R4, R3 ;  /* 0x0000000402027223 */ /* 0x000fe20000000003 */
[----:B0-2---:R-:W-:Y:S06]  /*6e60*/  @!P0 BRA `(.L_x_103) ;  /* 0x00000000000c8947 */ /* 0x005fec0003800000 */
[----:B------:R-:W-:Y:S01]  /*6e70*/  IMAD.MOV.U32 R2, RZ, RZ, R9 ;  /* 0x000000ffff027224 */ /* 0x000fe200078e0009 */
[----:B------:R-:W-:-:S07]  /*6e80*/  MOV R26, 0x6ea0 ;  /* 0x00006ea0001a7802 */ /* 0x000fce0000000f00 */
[----:B------:R-:W-:Y:S05]  /*6e90*/  CALL.REL.NOINC `($__internal_1_$__cuda_sm3x_div_rn_noftz_f32_slowpath) ;  /* 0x0000003400a47944 */ /* 0x000fea0003c00000 */
.L_x_103:
[----:B------:R-:W-:Y:S05]  /*6ea0*/  BSYNC.RECONVERGENT B4 ;  /* 0x0000000000047941 */ /* 0x000fea0003800200 */
.L_x_102:
[----:B------:R-:W0:Y:S01]  /*6eb0*/  LDS.U16 R3, [R7+0x4] ;  /* 0x0000040007037984 */ /* 0x000e220000000400 */
[----:B------:R-:W1:Y:S01]  /*6ec0*/  MUFU.RCP R4, R9 ;  /* 0x0000000900047308 */ /* 0x000e620000001000 */
[----:B------:R-:W-:Y:S01]  /*6ed0*/  F2FP.BF16.F32.PACK_AB R2, RZ, R2 ;  /* 0x00000002ff02723e */ /* 0x000fe200000010ff */
[----:B------:R-:W-:Y:S03]  /*6ee0*/  BSSY.RECONVERGENT B4, `(.L_x_104) ;  /* 0x000000e000047945 */ /* 0x000fe60003800200 */
[----:B------:R-:W-:-:S05]  /*6ef0*/  PRMT R12, R2, 0x7610, R12 ;  /* 0x00007610020c7816 */ /* 0x000fca000000000c */
[----:B------:R2:W-:Y:S01]  /*6f00*/  STS.U16 [R7+0x2], R12 ;  /* 0x0000020c07007388 */ /* 0x0005e20000000400 */
        /* <DEDUP_REMOVED lines=8> */
[----:B------:R-:W-:Y:S02]  /*6f90*/  MOV R2, R9 ;  /* 0x0000000900027202 */ /* 0x000fe40000000f00 */
[----:B------:R-:W-:-:S07]  /*6fa0*/  MOV R26, 0x6fc0 ;  /* 0x00006fc0001a7802 */ /* 0x000fce0000000f00 */
[----:B------:R-:W-:Y:S05]  /*6fb0*/  CALL.REL.NOINC `($__internal_1_$__cuda_sm3x_div_rn_noftz_f32_slowpath) ;  /* 0x00000034005c7944 */ /* 0x000fea0003c00000 */
.L_x_105:
[----:B------:R-:W-:Y:S05]  /*6fc0*/  BSYNC.RECONVERGENT B4 ;  /* 0x0000000000047941 */ /* 0x000fea0003800200 */
.L_x_104:
        /* <DEDUP_REMOVED lines=8> */
[----:B0-----:R-:W-:-:S04]  /*7050*/  IMAD.U32 R25, R3, 0x10000, RZ ;  /* 0x0001000003197824 */ /* 0x001fc800078e00ff */
        /* <DEDUP_REMOVED lines=8> */
.L_x_107:
[----:B------:R-:W-:Y:S05]  /*70e0*/  BSYNC.RECONVERGENT B4 ;  /* 0x0000000000047941 */ /* 0x000fea0003800200 */
.L_x_106:
        /* <DEDUP_REMOVED lines=17> */
.L_x_109:
[----:B------:R-:W-:Y:S05]  /*7200*/  BSYNC.RECONVERGENT B4 ;  /* 0x0000000000047941 */ /* 0x000fea0003800200 */
.L_x_108:
        /* <DEDUP_REMOVED lines=17> */
.L_x_111:
[----:B------:R-:W-:Y:S05]  /*7320*/  BSYNC.RECONVERGENT B4 ;  /* 0x0000000000047941 */ /* 0x000fea0003800200 */
.L_x_110:
        /* <DEDUP_REMOVED lines=17> */
.L_x_113:
[----:B------:R-:W-:Y:S05]  /*7440*/  BSYNC.RECONVERGENT B4 ;  /* 0x0000000000047941 */ /* 0x000fea0003800200 */
.L_x_112:
        /* <DEDUP_REMOVED lines=17> */
.L_x_115:
[----:B------:R-:W-:Y:S05]  /*7560*/  BSYNC.RECONVERGENT B4 ;  /* 0x0000000000047941 */ /* 0x000fea0003800200 */
.L_x_114:
[----:B------:R-:W-:-:S05]  /*7570*/  F2FP.BF16.F32.PACK_AB R2, RZ, R2 ;  /* 0x00000002ff02723e */ /* 0x000fca00000010ff */
[----:B------:R1:W-:Y:S01]  /*7580*/  STS.U16 [R7+0xe], R2 ;  /* 0x00000e0207007388 */ /* 0x0003e20000000400 */
[----:B------:R-:W-:Y:S05]  /*7590*/  @P2 BRA `(.L_x_116) ;  /* 0xfffffff400ac2947 */ /* 0x000fea000383ffff */
[----:B------:R-:W-:-:S07]  /*75a0*/  MOV R8, UR5 ;  /* 0x0000000500087c02 */ /* 0x000fce0008000f00 */
.L_x_99:
[----:B------:R-:W-:Y:S05]  /*75b0*/  BSYNC.RECONVERGENT B3 ;  /* 0x0000000000037941 */ /* 0x000fea0003800200 */
.L_x_98:
[----:B------:R-:W-:-:S09]  /*75c0*/  UISETP.NE.AND UP0, UPT, UR14, URZ, UPT ;  /* 0x000000ff0e00728c */ /* 0x000fd2000bf05270 */
[----:B------:R-:W-:Y:S05]  /*75d0*/  BRA.U !UP0, `(.L_x_84) ;  /* 0x0000000908387547 */ /* 0x000fea000b800000 */
[----:B------:R-:W-:-:S09]  /*75e0*/  UISETP.GE.U32.AND UP0, UPT, UR18, 0x3, UPT ;  /* 0x000000031200788c */ /* 0x000fd2000bf06070 */
[----:B------:R-:W-:Y:S05]  /*75f0*/  BRA.U !UP0, `(.L_x_117) ;  /* 0x00000005082c7547 */ /* 0x000fea000b800000 */
[----:B------:R-:W1:Y:S01]  /*7600*/  LDCU UR4, c[0x0][0x3cc] ;  /* 0x00007980ff0477ac */ /* 0x000e620008000800 */
[----:B--2---:R-:W2:Y:S01]  /*7610*/  MUFU.RCP R4, R9 ;  /* 0x0000000900047308 */ /* 0x004ea20000001000 */
[----:B------:R-:W-:Y:S01]  /*7620*/  BSSY.RECONVERGENT B3, `(.L_x_118) ;  /* 0x000000f000037945 */ /* 0x000fe20003800200 */
[----:B-1----:R-:W-:Y:S02]  /*7630*/  IMAD R2, R11, UR4, R8 ;  /* 0x000000040b027c24 */ /* 0x002fe4000f8e0208 */
[----:B--2---:R-:W-:-:S03]  /*7640*/  FFMA R3, R4, -R9, 1 ;  /* 0x3f80000004037423 */ /* 0x004fc60000000809 */
[----:B0-----:R-:W-:-:S05]  /*7650*/  LEA R7, R2, R19, 0x1 ;  /* 0x0000001302077211 */ /* 0x001fca00078e08ff */
[----:B------:R-:W0:Y:S02]  /*7660*/  LDS.U16 R2, [R7] ;  /* 0x0000000007027984 */ /* 0x000e240000000400 */
[----:B0-----:R-:W-:Y:S02]  /*7670*/  IMAD.U32 R25, R2, 0x10000, RZ ;  /* 0x0001000002197824 */ /* 0x001fe400078e00ff */
[----:B------:R-:W-:Y:S02]  /*7680*/  FFMA R2, R4, R3, R4 ;  /* 0x0000000304027223 */ /* 0x000fe40000000004 */
[----:B------:R-:W0:Y:S02]  /*7690*/  FCHK P0, R25, R9 ;  /* 0x0000000919007302 */ /* 0x000e240000000000 */
[----:B------:R-:W-:-:S04]  /*76a0*/  FFMA R3, R2, R25, RZ ;  /* 0x0000001902037223 */ /* 0x000fc800000000ff */
[----:B------:R-:W-:-:S04]  /*76b0*/  FFMA R4, R3, -R9, R25 ;  /* 0x8000000903047223 */ /* 0x000fc80000000019 */
[----:B------:R-:W-:Y:S01]  /*76c0*/  FFMA R2, R2, R4, R3 ;  /* 0x0000000402027223 */ /* 0x000fe20000000003 */
[----:B0-----:R-:W-:Y:S06]  /*76d0*/  @!P0 BRA `(.L_x_119) ;  /* 0x00000000000c8947 */ /* 0x001fec0003800000 */
[----:B------:R-:W-:Y:S02]  /*76e0*/  MOV R2, R9 ;  /* 0x0000000900027202 */ /* 0x000fe40000000f00 */
[----:B------:R-:W-:-:S07]  /*76f0*/  MOV R26, 0x7710 ;  /* 0x00007710001a7802 */ /* 0x000fce0000000f00 */
[----:B------:R-:W-:Y:S05]  /*7700*/  CALL.REL.NOINC `($__internal_1_$__cuda_sm3x_div_rn_noftz_f32_slowpath) ;  /* 0x0000002c00887944 */ /* 0x000fea0003c00000 */
.L_x_119:
[----:B------:R-:W-:Y:S05]  /*7710*/  BSYNC.RECONVERGENT B3 ;  /* 0x0000000000037941 */ /* 0x000fea0003800200 */
.L_x_118:
        /* <DEDUP_REMOVED lines=17> */
.L_x_121:
[----:B------:R-:W-:Y:S05]  /*7830*/  BSYNC.RECONVERGENT B3 ;  /* 0x0000000000037941 */ /* 0x000fea0003800200 */
.L_x_120:
        /* <DEDUP_REMOVED lines=17> */
.L_x_123:
[----:B------:R-:W-:Y:S05]  /*7950*/  BSYNC.RECONVERGENT B3 ;  /* 0x0000000000037941 */ /* 0x000fea0003800200 */
.L_x_122:
        /* <DEDUP_REMOVED lines=17> */
.L_x_125:
[----:B------:R-:W-:Y:S05]  /*7a70*/  BSYNC.RECONVERGENT B3 ;  /* 0x0000000000037941 */ /* 0x000fea0003800200 */
.L_x_124:
[----:B------:R-:W-:Y:S02]  /*7a80*/  F2FP.BF16.F32.PACK_AB R2, RZ, R2 ;  /* 0x00000002ff02723e */ /* 0x000fe400000010ff */
[----:B------:R-:W-:-:S03]  /*7a90*/  IADD3 R8, PT, PT, R8, 0x4, RZ ;  /* 0x0000000408087810 */ /* 0x000fc60007ffe0ff */
[----:B------:R3:W-:Y:S04]  /*7aa0*/  STS.U16 [R7+0x6], R2 ;  /* 0x0000060207007388 */ /* 0x0007e80000000400 */
.L_x_117:
[----:B------:R-:W-:-:S09]  /*7ab0*/  UISETP.NE.AND UP0, UPT, UR15, URZ, UPT ;  /* 0x000000ff0f00728c */ /* 0x000fd2000bf05270 */
[----:B------:R-:W-:Y:S05]  /*7ac0*/  BRA.U !UP0, `(.L_x_84) ;  /* 0x0000000108fc7547 */ /* 0x000fea000b800000 */
[----:B------:R-:W-:-:S09]  /*7ad0*/  UISETP.NE.AND UP0, UPT, UR15, 0x1, UPT ;  /* 0x000000010f00788c */ /* 0x000fd2000bf05270 */
[----:B------:R-:W-:Y:S05]  /*7ae0*/  BRA.U !UP0, `(.L_x_126) ;  /* 0x00000001089c7547 */ /* 0x000fea000b800000 */
[----:B------:R-:W1:Y:S01]  /*7af0*/  LDCU UR4, c[0x0][0x3cc] ;  /* 0x00007980ff0477ac */ /* 0x000e620008000800 */
[----:B--2---:R-:W2:Y:S01]  /*7b00*/  MUFU.RCP R4, R9 ;  /* 0x0000000900047308 */ /* 0x004ea20000001000 */
[----:B------:R-:W-:Y:S01]  /*7b10*/  BSSY.RECONVERGENT B3, `(.L_x_127) ;  /* 0x000000f000037945 */ /* 0x000fe20003800200 */
[----:B-1-3--:R-:W-:Y:S02]  /*7b20*/  IMAD R2, R11, UR4, R8 ;  /* 0x000000040b027c24 */ /* 0x00afe4000f8e0208 */
[----:B--2---:R-:W-:Y:S02]  /*7b30*/  FFMA R3, R4, -R9, 1 ;  /* 0x3f80000004037423 */ /* 0x004fe40000000809 */
[----:B0-----:R-:W-:-:S05]  /*7b40*/  IMAD R7, R2, 0x2, R19 ;  /* 0x0000000202077824 */ /* 0x001fca00078e0213 */
[----:B------:R-:W0:Y:S02]  /*7b50*/  LDS.U16 R2, [R7] ;  /* 0x0000000007027984 */ /* 0x000e240000000400 */
[----:B0-----:R-:W-:Y:S01]  /*7b60*/  SHF.L.U32 R25, R2, 0x10, RZ ;  /* 0x0000001002197819 */ /* 0x001fe200000006ff */
[----:B------:R-:W-:-:S03]  /*7b70*/  FFMA R2, R4, R3, R4 ;  /* 0x0000000304027223 */ /* 0x000fc60000000004 */
        /* <DEDUP_REMOVED lines=8> */
.L_x_128:
[----:B------:R-:W-:Y:S05]  /*7c00*/  BSYNC.RECONVERGENT B3 ;  /* 0x0000000000037941 */ /* 0x000fea0003800200 */
.L_x_127:
        /* <DEDUP_REMOVED lines=17> */
.L_x_130:
[----:B------:R-:W-:Y:S05]  /*7d20*/  BSYNC.RECONVERGENT B3 ;  /* 0x0000000000037941 */ /* 0x000fea0003800200 */
.L_x_129:
[----:B------:R-:W-:Y:S02]  /*7d30*/  F2FP.BF16.F32.PACK_AB R2, RZ, R2 ;  /* 0x00000002ff02723e */ /* 0x000fe400000010ff */
[----:B------:R-:W-:-:S03]  /*7d40*/  IADD3 R8, PT, PT, R8, 0x2, RZ ;  /* 0x0000000208087810 */ /* 0x000fc60007ffe0ff */
[----:B------:R4:W-:Y:S04]  /*7d50*/  STS.U16 [R7+0x2], R2 ;  /* 0x0000020207007388 */ /* 0x0009e80000000400 */
.L_x_126:
[----:B------:R-:W-:-:S09]  /*7d60*/  UISETP.NE.AND UP0, UPT, UR17, URZ, UPT ;  /* 0x000000ff1100728c */ /* 0x000fd2000bf05270 */
[----:B------:R-:W-:Y:S05]  /*7d70*/  BRA.U !UP0, `(.L_x_84) ;  /* 0x0000000108507547 */ /* 0x000fea000b800000 */
[----:B------:R-:W5:Y:S01]  /*7d80*/  LDCU UR4, c[0x0][0x3cc] ;  /* 0x00007980ff0477ac */ /* 0x000f620008000800 */
[----:B--2---:R-:W2:Y:S01]  /*7d90*/  MUFU.RCP R4, R9 ;  /* 0x0000000900047308 */ /* 0x004ea20000001000 */
[----:B------:R-:W-:Y:S01]  /*7da0*/  BSSY.RECONVERGENT B3, `(.L_x_131) ;  /* 0x000000f000037945 */ /* 0x000fe20003800200 */
[----:B-----5:R-:W-:Y:S02]  /*7db0*/  IMAD R8, R11, UR4, R8 ;  /* 0x000000040b087c24 */ /* 0x020fe4000f8e0208 */
[----:B--2---:R-:W-:Y:S02]  /*7dc0*/  FFMA R3, R4, -R9, 1 ;  /* 0x3f80000004037423 */ /* 0x004fe40000000809 */
[----:B01-34-:R-:W-:-:S05]  /*7dd0*/  IMAD R7, R8, 0x2, R19 ;  /* 0x0000000208077824 */ /* 0x01bfca00078e0213 */
        /* <DEDUP_REMOVED lines=11> */
.L_x_132:
[----:B------:R-:W-:Y:S05]  /*7e90*/  BSYNC.RECONVERGENT B3 ;  /* 0x0000000000037941 */ /* 0x000fea0003800200 */
.L_x_131:
[----:B------:R-:W-:-:S05]  /*7ea0*/  F2FP.BF16.F32.PACK_AB R2, RZ, R2 ;  /* 0x00000002ff02723e */ /* 0x000fca00000010ff */
[----:B------:R0:W-:Y:S02]  /*7eb0*/  STS.U16 [R7], R2 ;  /* 0x0000000207007388 */ /* 0x0001e40000000400 */
.L_x_84:
[----:B------:R-:W-:Y:S05]  /*7ec0*/  BSYNC.RECONVERGENT B0 ;  /* 0x0000000000007941 */ /* 0x000fea0003800200 */
.L_x_83:
[----:B------:R-:W-:Y:S01]  /*7ed0*/  BAR.SYNC.DEFER_BLOCKING 0x0 ;  /* 0x0000000000007b1d */ /* 0x000fe20000010000 */
[----:B------:R-:W-:-:S05]  /*7ee0*/  ISETP.GE.AND P0, PT, R21, R24, PT ;  /* 0x000000181500720c */ /* 0x000fca0003f06270 */
[----:B------:R-:W0:Y:S01]  /*7ef0*/  LDCU UR21, c[0x0][0x3cc] ;  /* 0x00007980ff1577ac */ /* 0x000e220008000800 */
[----:B------:R-:W-:Y:S07]  /*7f00*/  BSSY.RECONVERGENT B0, `(.L_x_133) ;  /* 0x000006f000007945 */ /* 0x000fee0003800200 */
[----:B------:R-:W-:Y:S05]  /*7f10*/  @P0 BRA `(.L_x_134) ;  /* 0x0000000400b40947 */ /* 0x000fea0003800000 */
[----:B------:R-:W5:Y:S01]  /*7f20*/  LDCU UR4, c[0x0][0x3cc] ;  /* 0x00007980ff0477ac */ /* 0x000f620008000800 */
[----:B01-34-:R-:W-:Y:S01]  /*7f30*/  IMAD R2, R24, R11, UR8 ;  /* 0x0000000818027e24 */ /* 0x01bfe2000f8e020b */
[----:B-----5:R-:W-:-:S09]  /*7f40*/  UISETP.GT.AND UP0, UPT, UR4, URZ, UPT ;  /* 0x000000ff0400728c */ /* 0x020fd2000bf04270 */
[----:B------:R-:W-:Y:S05]  /*7f50*/  BRA.U UP0, `(.L_x_135) ;  /* 0x00000001002c7547 */ /* 0x000fea000b800000 */
[----:B------:R-:W0:Y:S01]  /*7f60*/  LDC.64 R8, c[0x0][0x380] ;  /* 0x0000e000ff087b82 */ /* 0x000e220000000a00 */
[----:B------:R-:W-:Y:S01]  /*7f70*/  BSSY.RECONVERGENT B1, `(.L_x_136) ;  /* 0x0000008000017945 */ /* 0x000fe20003800200 */
[----:B--2---:R-:W-:-:S07]  /*7f80*/  IMAD.MOV.U32 R3, RZ, RZ, R21 ;  /* 0x000000ffff037224 */ /* 0x004fce00078e0015 */
.L_x_137:
[----:B-1----:R-:W-:Y:S02]  /*7f90*/  IADD3 R5, PT, PT, R2, R3, RZ ;  /* 0x0000000302057210 */ /* 0x002fe40007ffe0ff */
[----:B------:R-:W-:-:S03]  /*7fa0*/  IADD3 R3, PT, PT, R3, UR19, RZ ;  /* 0x0000001303037c10 */ /* 0x000fc6000fffe0ff */
[----:B0-----:R-:W-:Y:S01]  /*7fb0*/  IMAD.WIDE R4, R5, 0x2, R8 ;  /* 0x0000000205047825 */ /* 0x001fe200078e0208 */
[----:B------:R-:W-:-:S04]  /*7fc0*/  ISETP.GE.AND P0, PT, R3, R24, PT ;  /* 0x000000180300720c */ /* 0x000fc80003f06270 */
[----:B------:R1:W-:Y:S09]  /*7fd0*/  STG.E.U16 desc[UR10][R4.64], RZ ;  /* 0x000000ff04007986 */ /* 0x0003f2000c10150a */
[----:B------:R-:W-:Y:S05]  /*7fe0*/  @!P0 BRA `(.L_x_137) ;  /* 0xfffffffc00e88947 */ /* 0x000fea000383ffff */
[----:B------:R-:W-:Y:S05]  /*7ff0*/  BSYNC.RECONVERGENT B1 ;  /* 0x0000000000017941 */ /* 0x000fea0003800200 */
.L_x_136:
[----:B------:R-:W-:Y:S05]  /*8000*/  BRA `(.L_x_134) ;  /* 0x0000000400787947 */ /* 0x000fea0003800000 */
.L_x_135:
[----:B--2---:R-:W-:-:S07]  /*8010*/  IMAD.MOV.U32 R3, RZ, RZ, R21 ;  /* 0x000000ffff037224 */ /* 0x004fce00078e0015 */
.L_x_143:
[----:B0-----:R-:W0:Y:S01]  /*8020*/  S2UR UR9, SR_CgaCtaId ;  /* 0x00000000000979c3 */ /* 0x001e220000008800 */
[----:B------:R-:W-:Y:S01]  /*8030*/  IMAD R4, R24, R11, UR20 ;  /* 0x0000001418047e24 */ /* 0x000fe2000f8e020b */
[----:B------:R-:W-:Y:S01]  /*8040*/  UMOV UR4, 0x400 ;  /* 0x0000040000047882 */ /* 0x000fe20000000000 */
[----:B------:R-:W-:Y:S01]  /*8050*/  UISETP.GE.U32.AND UP0, UPT, UR12, 0x7, UPT ;  /* 0x000000070c00788c */ /* 0x000fe2000bf06070 */
[----:B------:R-:W-:Y:S02]  /*8060*/  HFMA2 R13, -RZ, RZ, 0, 0 ;  /* 0x00000000ff0d7431 */ /* 0x000fe400000001ff */
[----:B------:R-:W-:Y:S01]  /*8070*/  IMAD.MOV.U32 R8, RZ, RZ, RZ ;  /* 0x000000ffff087224 */ /* 0x000fe200078e00ff */
[----:B------:R-:W-:Y:S01]  /*8080*/  IADD3 R4, PT, PT, R4, R3, RZ ;  /* 0x0000000304047210 */ /* 0x000fe20007ffe0ff */
[----:B0-----:R-:W-:-:S06]  /*8090*/  ULEA UR4, UR9, UR4, 0x18 ;  /* 0x0000000409047291 */ /* 0x001fcc000f8ec0ff */
[----:B------:R-:W-:-:S05]  /*80a0*/  LEA R5, R4, UR4, 0x1 ;  /* 0x0000000404057c11 */ /* 0x000fca000f8e08ff */
[----:B------:R-:W0:Y:S02]  /*80b0*/  LDS.U16 R4, [R5] ;  /* 0x0000000005047984 */ /* 0x000e240000000400 */
[----:B0-----:R-:W-:Y:S01]  /*80c0*/  SHF.L.U32 R4, R4, 0x10, RZ ;  /* 0x0000001004047819 */ /* 0x001fe200000006ff */
[----:B------:R-:W-:Y:S06]  /*80d0*/  BRA.U !UP0, `(.L_x_138) ;  /* 0x0000000108807547 */ /* 0x000fec000b800000 */
[----:B------:R-:W-:Y:S01]  /*80e0*/  MOV R13, RZ ;  /* 0x000000ff000d7202 */ /* 0x000fe20000000f00 */
[----:B------:R-:W-:-:S07]  /*80f0*/  IMAD.MOV.U32 R8, RZ, RZ, RZ ;  /* 0x000000ffff087224 */ /* 0x000fce00078e00ff */
.L_x_139:
[----:B------:R-:W-:Y:S01]  /*8100*/  IMAD R12, R11, UR21, R8 ;  /* 0x000000150b0c7c24 */ /* 0x000fe2000f8e0208 */
[----:B------:R-:W-:-:S04]  /*8110*/  IADD3 R8, PT, PT, R8, 0x8, RZ ;  /* 0x0000000808087810 */ /* 0x000fc80007ffe0ff */
[----:B------:R-:W-:Y:S02]  /*8120*/  LEA R12, R12, R19, 0x1 ;  /* 0x000000130c0c7211 */ /* 0x000fe400078e08ff */
[----:B------:R-:W-:-:S03]  /*8130*/  ISETP.NE.AND P0, PT, R8, UR5, PT ;  /* 0x0000000508007c0c */ /* 0x000fc6000bf05270 */
[----:B------:R-:W0:Y:S04]  /*8140*/  LDS.U16 R14, [R12] ;  /* 0x000000000c0e7984 */ /* 0x000e280000000400 */
[----:B------:R-:W1:Y:S04]  /*8150*/  LDS.U16 R15, [R12+0x2] ;  /* 0x000002000c0f7984 */ /* 0x000e680000000400 */
[----:B------:R-:W2:Y:S04]  /*8160*/  LDS.U16 R17, [R12+0x4] ;  /* 0x000004000c117984 */ /* 0x000ea80000000400 */
[----:B------:R-:W3:Y:S04]  /*8170*/  LDS.U16 R18, [R12+0x6] ;  /* 0x000006000c127984 */ /* 0x000ee80000000400 */
[----:B------:R-:W4:Y:S04]  /*8180*/  LDS.U16 R20, [R12+0x8] ;  /* 0x000008000c147984 */ /* 0x000f280000000400 */
[----:B------:R-:W5:Y:S04]  /*8190*/  LDS.U16 R7, [R12+0xa] ;  /* 0x00000a000c077984 */ /* 0x000f680000000400 */
[----:B------:R-:W5:Y:S04]  /*81a0*/  LDS.U16 R5, [R12+0xc] ;  /* 0x00000c000c057984 */ /* 0x000f680000000400 */
[----:B------:R5:W5:Y:S01]  /*81b0*/  LDS.U16 R9, [R12+0xe] ;  /* 0x00000e000c097984 */ /* 0x000b620000000400 */
[----:B0-----:R-:W-:Y:S01]  /*81c0*/  SHF.L.U32 R14, R14, 0x10, RZ ;  /* 0x000000100e0e7819 */ /* 0x001fe200000006ff */
[----:B-1----:R-:W-:-:S04]  /*81d0*/  IMAD.U32 R16, R15, 0x10000, RZ ;  /* 0x000100000f107824 */ /* 0x002fc800078e00ff */
[----:B------:R-:W-:Y:S01]  /*81e0*/  FFMA R13, R4, R14, R13 ;  /* 0x0000000e040d7223 */ /* 0x000fe2000000000d */
[----:B--2---:R-:W-:-:S03]  /*81f0*/  SHF.L.U32 R14, R17, 0x10, RZ ;  /* 0x00000010110e7819 */ /* 0x004fc600000006ff */
[----:B------:R-:W-:Y:S01]  /*8200*/  FFMA R13, R4, R16, R13 ;  /* 0x00000010040d7223 */ /* 0x000fe2000000000d */
[----:B---3--:R-:W-:-:S03]  /*8210*/  SHF.L.U32 R18, R18, 0x10, RZ ;  /* 0x0000001012127819 */ /* 0x008fc600000006ff */
[----:B------:R-:W-:Y:S01]  /*8220*/  FFMA R13, R4, R14, R13 ;  /* 0x0000000e040d7223 */ /* 0x000fe2000000000d */
[----:B----4-:R-:W-:-:S03]  /*8230*/  IMAD.U32 R20, R20, 0x10000, RZ ;  /* 0x0001000014147824 */ /* 0x010fc600078e00ff */
[----:B------:R-:W-:Y:S01]  /*8240*/  FFMA R13, R4, R18, R13 ;  /* 0x00000012040d7223 */ /* 0x000fe2000000000d */
[----:B-----5:R-:W-:-:S03]  /*8250*/  SHF.L.U32 R14, R7, 0x10, RZ ;  /* 0x00000010070e7819 */ /* 0x020fc600000006ff */
[----:B------:R-:W-:Y:S01]  /*8260*/  FFMA R13, R4, R20, R13 ;  /* 0x00000014040d7223 */ /* 0x000fe2000000000d */
[----:B------:R-:W-:-:S03]  /*8270*/  IMAD.U32 R12, R5, 0x10000, RZ ;  /* 0x00010000050c7824 */ /* 0x000fc600078e00ff */
[----:B------:R-:W-:Y:S01]  /*8280*/  FFMA R13, R4, R14, R13 ;  /* 0x0000000e040d7223 */ /* 0x000fe2000000000d */
[----:B------:R-:W-:-:S03]  /*8290*/  SHF.L.U32 R14, R9, 0x10, RZ ;  /* 0x00000010090e7819 */ /* 0x000fc600000006ff */
[----:B------:R-:W-:-:S04]  /*82a0*/  FFMA R13, R4, R12, R13 ;  /* 0x0000000c040d7223 */ /* 0x000fc8000000000d */
[----:B------:R-:W-:Y:S01]  /*82b0*/  FFMA R13, R4, R14, R13 ;  /* 0x0000000e040d7223 */ /* 0x000fe2000000000d */
[----:B------:R-:W-:Y:S06]  /*82c0*/  @P0 BRA `(.L_x_139) ;  /* 0xfffffffc008c0947 */ /* 0x000fec000383ffff */
[----:B------:R-:W-:-:S07]  /*82d0*/  MOV R8, UR5 ;  /* 0x0000000500087c02 */ /* 0x000fce0008000f00 */
.L_x_138:
[----:B------:R-:W-:-:S09]  /*82e0*/  UISETP.NE.AND UP0, UPT, UR14, URZ, UPT ;  /* 0x000000ff0e00728c */ /* 0x000fd2000bf05270 */
[----:B------:R-:W-:Y:S05]  /*82f0*/  BRA.U !UP0, `(.L_x_140) ;  /* 0x00000001089c7547 */ /* 0x000fea000b800000 */
[----:B------:R-:W-:Y:S02]  /*8300*/  UISETP.GE.U32.AND UP0, UPT, UR18, 0x3, UPT ;  /* 0x000000031200788c */ /* 0x000fe4000bf06070 */
[----:B------:R-:W-:-:S07]  /*8310*/  UISETP.NE.AND UP1, UPT, UR15, URZ, UPT ;  /* 0x000000ff0f00728c */ /* 0x000fce000bf25270 */
[----:B------:R-:W-:Y:S05]  /*8320*/  BRA.U !UP0, `(.L_x_141) ;  /* 0x0000000108407547 */ /* 0x000fea000b800000 */
[----:B------:R-:W0:Y:S02]  /*8330*/  LDCU UR4, c[0x0][0x3cc] ;  /* 0x00007980ff0477ac */ /* 0x000e240008000800 */
[----:B0-----:R-:W-:Y:S01]  /*8340*/  IMAD R12, R11, UR4, R8 ;  /* 0x000000040b0c7c24 */ /* 0x001fe2000f8e0208 */
[----:B------:R-:W-:-:S03]  /*8350*/  IADD3 R8, PT, PT, R8, 0x4, RZ ;  /* 0x0000000408087810 */ /* 0x000fc60007ffe0ff */
[----:B------:R-:W-:-:S05]  /*8360*/  IMAD R12, R12, 0x2, R19 ;  /* 0x000000020c0c7824 */ /* 0x000fca00078e0213 */
[----:B------:R-:W0:Y:S04]  /*8370*/  LDS.U16 R5, [R12] ;  /* 0x000000000c057984 */ /* 0x000e280000000400 */
[----:B------:R-:W1:Y:S04]  /*8380*/  LDS.U16 R7, [R12+0x2] ;  /* 0x000002000c077984 */ /* 0x000e680000000400 */
[----:B------:R-:W2:Y:S04]  /*8390*/  LDS.U16 R9, [R12+0x4] ;  /* 0x000004000c097984 */ /* 0x000ea80000000400 */
[----:B------:R-:W3:Y:S01]  /*83a0*/  LDS.U16 R15, [R12+0x6] ;  /* 0x000006000c0f7984 */ /* 0x000ee20000000400 */
[----:B0-----:R-:W-:-:S02]  /*83b0*/  SHF.L.U32 R5, R5, 0x10, RZ ;  /* 0x0000001005057819 */ /* 0x001fc400000006ff */
[----:B-1----:R-:W-:-:S03]  /*83c0*/  SHF.L.U32 R14, R7, 0x10, RZ ;  /* 0x00000010070e7819 */ /* 0x002fc600000006ff */
[----:B------:R-:W-:Y:S01]  /*83d0*/  FFMA R5, R4, R5, R13 ;  /* 0x0000000504057223 */ /* 0x000fe2000000000d */
[----:B--2---:R-:W-:-:S03]  /*83e0*/  IMAD.U32 R16, R9, 0x10000, RZ ;  /* 0x0001000009107824 */ /* 0x004fc600078e00ff */
[----:B------:R-:W-:Y:S01]  /*83f0*/  FFMA R5, R4, R14, R5 ;  /* 0x0000000e04057223 */ /* 0x000fe20000000005 */
[----:B---3--:R-:W-:-:S03]  /*8400*/  SHF.L.U32 R14, R15, 0x10, RZ ;  /* 0x000000100f0e7819 */ /* 0x008fc600000006ff */
[----:B------:R-:W-:-:S04]  /*8410*/  FFMA R5, R4, R16, R5 ;  /* 0x0000001004057223 */ /* 0x000fc80000000005 */
[----:B------:R-:W-:-:S07]  /*8420*/  FFMA R13, R4, R14, R5 ;  /* 0x0000000e040d7223 */ /* 0x000fce0000000005 */
.L_x_141:
[----:B------:R-:W-:Y:S05]  /*8430*/  BRA.U !UP1, `(.L_x_140) ;  /* 0x00000001094c7547 */ /* 0x000fea000b800000 */
[----:B------:R-:W-:Y:S01]  /*8440*/  ISETP.NE.AND P0, PT, RZ, UR17, PT ;  /* 0x00000011ff007c0c */ /* 0x000fe2000bf05270 */
[----:B------:R-:W-:-:S12]  /*8450*/  UISETP.NE.AND UP0, UPT, UR15, 0x1, UPT ;  /* 0x000000010f00788c */ /* 0x000fd8000bf05270 */
[----:B------:R-:W0:Y:S01]  /*8460*/  @P0 LDC R9, c[0x0][0x3cc] ;  /* 0x0000f300ff090b82 */ /* 0x000e220000000800 */
[----:B------:R-:W-:Y:S05]  /*8470*/  BRA.U !UP0, `(.L_x_142) ;  /* 0x0000000108287547 */ /* 0x000fea000b800000 */
[----:B------:R-:W1:Y:S02]  /*8480*/  LDCU UR4, c[0x0][0x3cc] ;  /* 0x00007980ff0477ac */ /* 0x000e640008000800 */
[----:B-1----:R-:W-:Y:S02]  /*8490*/  IMAD R12, R11, UR4, R8 ;  /* 0x000000040b0c7c24 */ /* 0x002fe4000f8e0208 */
[----:B------:R-:W-:Y:S02]  /*84a0*/  VIADD R8, R8, 0x2 ;  /* 0x0000000208087836 */ /* 0x000fe40000000000 */
[----:B------:R-:W-:-:S05]  /*84b0*/  IMAD R12, R12, 0x2, R19 ;  /* 0x000000020c0c7824 */ /* 0x000fca00078e0213 */
[----:B------:R-:W1:Y:S04]  /*84c0*/  LDS.U16 R5, [R12] ;  /* 0x000000000c057984 */ /* 0x000e680000000400 */
[----:B------:R-:W2:Y:S01]  /*84d0*/  LDS.U16 R7, [R12+0x2] ;  /* 0x000002000c077984 */ /* 0x000ea20000000400 */
[----:B-1----:R-:W-:Y:S02]  /*84e0*/  SHF.L.U32 R5, R5, 0x10, RZ ;  /* 0x0000001005057819 */ /* 0x002fe400000006ff */
[----:B--2---:R-:W-:-:S03]  /*84f0*/  SHF.L.U32 R14, R7, 0x10, RZ ;  /* 0x00000010070e7819 */ /* 0x004fc600000006ff */
[----:B------:R-:W-:-:S04]  /*8500*/  FFMA R5, R4, R5, R13 ;  /* 0x0000000504057223 */ /* 0x000fc8000000000d */
[----:B------:R-:W-:-:S07]  /*8510*/  FFMA R13, R4, R14, R5 ;  /* 0x0000000e040d7223 */ /* 0x000fce0000000005 */
.L_x_142:
[----:B0-----:R-:W-:-:S05]  /*8520*/  @P0 IMAD R8, R11, R9, R8 ;  /* 0x000000090b080224 */ /* 0x001fca00078e0208 */
[----:B------:R-:W-:-:S06]  /*8530*/  @P0 LEA R8, R8, R19, 0x1 ;  /* 0x0000001308080211 */ /* 0x000fcc00078e08ff */
[----:B------:R-:W0:Y:S02]  /*8540*/  @P0 LDS.U16 R8, [R8] ;  /* 0x0000000008080984 */ /* 0x000e240000000400 */
[----:B0-----:R-:W-:-:S05]  /*8550*/  @P0 SHF.L.U32 R5, R8, 0x10, RZ ;  /* 0x0000001008050819 */ /* 0x001fca00000006ff */
[----:B------:R-:W-:-:S07]  /*8560*/  @P0 FFMA R13, R4, R5, R13 ;  /* 0x00000005040d0223 */ /* 0x000fce000000000d */
.L_x_140:
[----:B------:R-:W0:Y:S01]  /*8570*/  LDC.64 R4, c[0x0][0x380] ;  /* 0x0000e000ff047b82 */ /* 0x000e220000000a00 */
[----:B------:R-:W-:Y:S01]  /*8580*/  IMAD.IADD R7, R2, 0x1, R3 ;  /* 0x0000000102077824 */ /* 0x000fe200078e0203 */
[----:B------:R-:W-:Y:S02]  /*8590*/  F2FP.BF16.F32.PACK_AB R13, RZ, R13 ;  /* 0x0000000dff0d723e */ /* 0x000fe400000010ff */
[----:B------:R-:W-:-:S04]  /*85a0*/  IADD3 R3, PT, PT, R3, UR19, RZ ;  /* 0x0000001303037c10 */ /* 0x000fc8000fffe0ff */
[----:B------:R-:W-:Y:S01]  /*85b0*/  ISETP.GE.AND P0, PT, R3, R24, PT ;  /* 0x000000180300720c */ /* 0x000fe20003f06270 */
[----:B0-----:R-:W-:-:S05]  /*85c0*/  IMAD.WIDE R4, R7, 0x2, R4 ;  /* 0x0000000207047825 */ /* 0x001fca00078e0204 */
[----:B------:R0:W-:Y:S07]  /*85d0*/  STG.E.U16 desc[UR10][R4.64], R13 ;  /* 0x0000000d04007986 */ /* 0x0001ee000c10150a */
[----:B------:R-:W-:Y:S05]  /*85e0*/  @!P0 BRA `(.L_x_143) ;  /* 0xfffffff8008c8947 */ /* 0x000fea000383ffff */
.L_x_134:
[----:B0-----:R-:W-:Y:S05]  /*85f0*/  BSYNC.RECONVERGENT B0 ;  /* 0x0000000000007941 */ /* 0x001fea0003800200 */
.L_x_133:
[----:B------:R-:W0:Y:S01]  /*8600*/  LDCU UR4, c[0x0][0x3d4] ;  /* 0x00007a80ff0477ac */ /* 0x000e220008000800 */
[----:B------:R-:W-:-:S04]  /*8610*/  IADD3 R11, PT, PT, R11, 0x1, RZ ;  /* 0x000000010b0b7810 */ /* 0x000fc80007ffe0ff */
[----:B0-----:R-:W-:-:S13]  /*8620*/  ISETP.NE.AND P0, PT, R11, UR4, PT ;  /* 0x000000040b007c0c */ /* 0x001fda000bf05270 */
[----:B------:R-:W-:Y:S05]  /*8630*/  @P0 BRA `(.L_x_70) ;  /* 0xffffffc800a00947 */ /* 0x000fea000383ffff */
.L_x_68:
[----:B-1-34-:R-:W1:Y:S08]  /*8640*/  LDC R2, c[0x0][0x3d0] ;  /* 0x0000f400ff027b82 */ /* 0x01ae700000000800 */
[----:B------:R-:W-:Y:S01]  /*8650*/  BAR.SYNC.DEFER_BLOCKING 0x0 ;  /* 0x0000000000007b1d */ /* 0x000fe20000010000 */
[----:B-1----:R-:W-:-:S13]  /*8660*/  ISETP.GE.AND P0, PT, R21, R2, PT ;  /* 0x000000021500720c */ /* 0x002fda0003f06270 */
[----:B------:R-:W-:Y:S05]  /*8670*/  @P0 EXIT ;  /* 0x000000000000094d */ /* 0x000fea0003800000 */
[----:B------:R-:W1:Y:S01]  /*8680*/  LDCU.S8 UR4, c[0x0][0x3d9] ;  /* 0x00007b20ff0477ac */ /* 0x000e620008000200 */
[----:B------:R-:W-:Y:S01]  /*8690*/  VIADD R12, R2, 0xffffffff ;  /* 0xffffffff020c7836 */ /* 0x000fe20000000000 */
[----:B------:R-:W3:Y:S01]  /*86a0*/  LDCU UR5, c[0x0][0x3cc] ;  /* 0x00007980ff0577ac */ /* 0x000ee20008000800 */
[----:B------:R-:W4:Y:S01]  /*86b0*/  LDCU UR8, c[0x0][0x360] ;  /* 0x00006c00ff0877ac */ /* 0x000f220008000800 */
[----:B-1----:R-:W-:Y:S02]  /*86c0*/  UISETP.NE.AND UP0, UPT, UR4, URZ, UPT ;  /* 0x000000ff0400728c */ /* 0x002fe4000bf05270 */
[----:B---3--:R-:W-:-:S06]  /*86d0*/  UIMAD UR5, UR6, UR5, UR7 ;  /* 0x00000005060572a4 */ /* 0x008fcc000f8e0207 */
[----:B------:R-:W-:Y:S01]  /*86e0*/  IMAD R0, R2, UR5, RZ ;  /* 0x0000000502007c24 */ /* 0x000fe2000f8e02ff */
[----:B----4-:R-:W-:Y:S06]  /*86f0*/  BRA.U UP0, `(.L_x_144) ;  /* 0x0000000d00a07547 */ /* 0x010fec000b800000 */
[----:B------:R-:W1:Y:S01]  /*8700*/  LDCU.64 UR6, c[0x0][0x380] ;  /* 0x00007000ff0677ac */ /* 0x000e620008000a00 */
[C---:B------:R-:W-:Y:S02]  /*8710*/  LOP3.LUT R17, R2.reuse, 0xf, RZ, 0xc0, !PT ;  /* 0x0000000f02117812 */ /* 0x040fe400078ec0ff */
[C---:B------:R-:W-:Y:S01]  /*8720*/  LOP3.LUT R18, R2.reuse, 0x7, RZ, 0xc0, !PT ;  /* 0x0000000702127812 */ /* 0x040fe200078ec0ff */
[----:B------:R-:W3:Y:S01]  /*8730*/  LDCU.64 UR4, c[0x0][0x3b0] ;  /* 0x00007600ff0477ac */ /* 0x000ee20008000a00 */
[----:B0-2---:R-:W-:Y:S02]  /*8740*/  LOP3.LUT R6, R2, 0xfffffff0, RZ, 0xc0, !PT ;  /* 0xfffffff002067812 */ /* 0x005fe400078ec0ff */
[----:B------:R-:W-:Y:S02]  /*8750*/  IADD3 R3, PT, PT, R17, -0x1, RZ ;  /* 0xffffffff11037810 */ /* 0x000fe40007ffe0ff */
[----:B------:R-:W-:Y:S01]  /*8760*/  IADD3 R4, PT, PT, R18, -0x1, RZ ;  /* 0xffffffff12047810 */ /* 0x000fe20007ffe0ff */
[----:B------:R-:W-:Y:S01]  /*8770*/  IMAD.MOV R8, RZ, RZ, -R6 ;  /* 0x000000ffff087224 */ /* 0x000fe200078e0a06 */
[----:B------:R-:W-:-:S02]  /*8780*/  ISETP.GE.U32.AND P0, PT, R3, 0x7, PT ;  /* 0x000000070300780c */ /* 0x000fc40003f06070 */
[----:B------:R-:W-:Y:S02]  /*8790*/  ISETP.GE.U32.AND P1, PT, R4, 0x3, PT ;  /* 0x000000030400780c */ /* 0x000fe40003f26070 */
[----:B------:R-:W-:Y:S01]  /*87a0*/  LOP3.LUT R7, R2, 0x3, RZ, 0xc0, !PT ;  /* 0x0000000302077812 */ /* 0x000fe200078ec0ff */
[----:B-1----:R-:W-:Y:S02]  /*87b0*/  UIADD3 UR6, UP0, UPT, UR6, 0x10, URZ ;  /* 0x0000001006067890 */ /* 0x002fe4000ff1e0ff */
[----:B---3--:R-:W-:Y:S02]  /*87c0*/  UIADD3 UR4, UP1, UPT, UR4, 0x10, URZ ;  /* 0x0000001004047890 */ /* 0x008fe4000ff3e0ff */
[----:B------:R-:W-:Y:S02]  /*87d0*/  UIADD3.X UR7, UPT, UPT, URZ, UR7, URZ, UP0, !UPT ;  /* 0x00000007ff077290 */ /* 0x000fe400087fe4ff */
[----:B------:R-:W-:-:S12]  /*87e0*/  UIADD3.X UR5, UPT, UPT, URZ, UR5, URZ, UP1, !UPT ;  /* 0x00000005ff057290 */ /* 0x000fd80008ffe4ff */
.L_x_150:
[----:B0-----:R-:W0:Y:S01]  /*87f0*/  LDC R10, c[0x0][0x3d0] ;  /* 0x0000f400ff0a7b82 */ /* 0x001e220000000800 */
[----:B------:R-:W-:Y:S01]  /*8800*/  ISETP.GE.U32.AND P2, PT, R12, 0xf, PT ;  /* 0x0000000f0c00780c */ /* 0x000fe20003f46070 */
[----:B------:R-:W-:Y:S01]  /*8810*/  HFMA2 R11, -RZ, RZ, 0, 0 ;  /* 0x00000000ff0b7431 */ /* 0x000fe200000001ff */
[----:B------:R-:W-:Y:S01]  /*8820*/  MOV R13, RZ ;  /* 0x000000ff000d7202 */ /* 0x000fe20000000f00 */
[----:B0-----:R-:W-:-:S10]  /*8830*/  IMAD R9, R21, R10, RZ ;  /* 0x0000000a15097224 */ /* 0x001fd400078e02ff */
[----:B------:R-:W-:Y:S05]  /*8840*/  @!P2 BRA `(.L_x_145) ;  /* 0x000000040080a947 */ /* 0x000fea0003800000 */
[----:B------:R-:W-:Y:S01]  /*8850*/  IMAD.MOV.U32 R11, RZ, RZ, RZ ;  /* 0x000000ffff0b7224 */ /* 0x000fe200078e00ff */
[----:B------:R-:W-:Y:S01]  /*8860*/  MOV R13, R9 ;  /* 0x00000009000d7202 */ /* 0x000fe20000000f00 */
[----:B------:R-:W-:Y:S01]  /*8870*/  IMAD.MOV.U32 R14, RZ, RZ, R8 ;  /* 0x000000ffff0e7224 */ /* 0x000fe200078e0008 */
[----:B------:R-:W-:-:S07]  /*8880*/  MOV R15, R0 ;  /* 0x00000000000f7202 */ /* 0x000fce0000000f00 */
.L_x_146:
[----:B------:R-:W-:Y:S01]  /*8890*/  MOV R4, UR6 ;  /* 0x0000000600047c02 */ /* 0x000fe20008000f00 */
[----:B------:R-:W-:Y:S01]  /*88a0*/  IMAD.U32 R2, RZ, RZ, UR4 ;  /* 0x00000004ff027e24 */ /* 0x000fe2000f8e00ff */
[----:B------:R-:W-:Y:S02]  /*88b0*/  MOV R5, UR7 ;  /* 0x0000000700057c02 */ /* 0x000fe40008000f00 */
[----:B------:R-:W-:Y:S01]  /*88c0*/  MOV R3, UR5 ;  /* 0x0000000500037c02 */ /* 0x000fe20008000f00 */
[----:B------:R-:W-:-:S04]  /*88d0*/  IMAD.WIDE R4, R15, 0x2, R4 ;  /* 0x000000020f047825 */ /* 0x000fc800078e0204 */
[----:B------:R-:W-:Y:S01]  /*88e0*/  IMAD.WIDE R2, R13, 0x2, R2 ;  /* 0x000000020d027825 */ /* 0x000fe200078e0202 */
[----:B------:R-:W2:Y:S04]  /*88f0*/  LDG.E.U16 R20, desc[UR10][R4.64+-0x10] ;  /* 0xfffff00a04147981 */ /* 0x000ea8000c1e1500 */
[----:B------:R-:W3:Y:S04]  /*8900*/  LDG.E.U16.CONSTANT R23, desc[UR10][R2.64+-0x10] ;  /* 0xfffff00a02177981 */ /* 0x000ee8000c1e9500 */
[----:B------:R-:W4:Y:S04]  /*8910*/  LDG.E.U16 R25, desc[UR10][R4.64+-0xe] ;  /* 0xfffff20a04197981 */ /* 0x000f28000c1e1500 */
[----:B------:R-:W5:Y:S04]  /*8920*/  LDG.E.U16.CONSTANT R22, desc[UR10][R2.64+-0xe] ;  /* 0xfffff20a02167981 */ /* 0x000f68000c1e9500 */
[----:B------:R-:W5:Y:S04]  /*8930*/  LDG.E.U16.CONSTANT R16, desc[UR10][R2.64+-0xc] ;  /* 0xfffff40a02107981 */ /* 0x000f68000c1e9500 */
[----:B------:R-:W5:Y:S04]  /*8940*/  LDG.E.U16 R19, desc[UR10][R4.64+-0xc] ;  /* 0xfffff40a04137981 */ /* 0x000f68000c1e1500 */
[----:B------:R-:W5:Y:S04]  /*8950*/  LDG.E.U16.CONSTANT R28, desc[UR10][R2.64+0xe] ;  /* 0x00000e0a021c7981 */ /* 0x000f68000c1e9500 */
[----:B------:R-:W5:Y:S01]  /*8960*/  LDG.E.U16 R27, desc[UR10][R4.64+0xe] ;  /* 0x00000e0a041b7981 */ /* 0x000f62000c1e1500 */
[----:B--2---:R-:W-:Y:S01]  /*8970*/  SHF.L.U32 R20, R20, 0x10, RZ ;  /* 0x0000001014147819 */ /* 0x004fe200000006ff */
[----:B---3--:R-:W-:-:S04]  /*8980*/  IMAD.U32 R23, R23, 0x10000, RZ ;  /* 0x0001000017177824 */ /* 0x008fc800078e00ff */
[----:B------:R-:W-:Y:S02]  /*8990*/  FFMA R24, R20, R23, R11 ;  /* 0x0000001714187223 */ /* 0x000fe4000000000b */
[----:B------:R-:W2:Y:S01]  /*89a0*/  LDG.E.U16 R11, desc[UR10][R4.64+-0xa] ;  /* 0xfffff60a040b7981 */ /* 0x000ea2000c1e1500 */
[----:B----4-:R-:W-:Y:S02]  /*89b0*/  SHF.L.U32 R25, R25, 0x10, RZ ;  /* 0x0000001019197819 */ /* 0x010fe400000006ff */
[----:B-----5:R-:W-:Y:S01]  /*89c0*/  SHF.L.U32 R26, R22, 0x10, RZ ;  /* 0x00000010161a7819 */ /* 0x020fe200000006ff */
[----:B------:R-:W3:Y:S04]  /*89d0*/  LDG.E.U16.CONSTANT R20, desc[UR10][R2.64+-0xa] ;  /* 0xfffff60a02147981 */ /* 0x000ee8000c1e9500 */
[----:B------:R-:W4:Y:S01]  /*89e0*/  LDG.E.U16 R22, desc[UR10][R4.64+-0x8] ;  /* 0xfffff80a04167981 */ /* 0x000f22000c1e1500 */
[----:B------:R-:W-:-:S03]  /*89f0*/  FFMA R25, R25, R26, R24 ;  /* 0x0000001a19197223 */ /* 0x000fc60000000018 */
[----:B------:R-:W5:Y:S01]  /*8a00*/  LDG.E.U16.CONSTANT R23, desc[UR10][R2.64+-0x8] ;  /* 0xfffff80a02177981 */ /* 0x000f62000c1e9500 */
[----:B------:R-:W-:Y:S01]  /*8a10*/  SHF.L.U32 R16, R16, 0x10, RZ ;  /* 0x0000001010107819 */ /* 0x000fe200000006ff */
[----:B------:R-:W-:Y:S02]  /*8a20*/  IMAD.U32 R26, R19, 0x10000, RZ ;  /* 0x00010000131a7824 */ /* 0x000fe400078e00ff */
[----:B------:R-:W5:Y:S02]  /*8a30*/  LDG.E.U16.CONSTANT R24, desc[UR10][R2.64+-0x6] ;  /* 0xfffffa0a02187981 */ /* 0x000f64000c1e9500 */
[----:B------:R-:W-:Y:S02]  /*8a40*/  FFMA R26, R26, R16, R25 ;  /* 0x000000101a1a7223 */ /* 0x000fe40000000019 */
[----:B------:R-:W5:Y:S04]  /*8a50*/  LDG.E.U16 R19, desc[UR10][R4.64+-0x6] ;  /* 0xfffffa0a04137981 */ /* 0x000f68000c1e1500 */
[----:B------:R-:W5:Y:S04]  /*8a60*/  LDG.E.U16 R16, desc[UR10][R4.64+-0x4] ;  /* 0xfffffc0a04107981 */ /* 0x000f68000c1e1500 */
[----:B------:R-:W5:Y:S01]  /*8a70*/  LDG.E.U16.CONSTANT R25, desc[UR10][R2.64+-0x4] ;  /* 0xfffffc0a02197981 */ /* 0x000f62000c1e9500 */
[----:B--2---:R-:W-:Y:S01]  /*8a80*/  SHF.L.U32 R11, R11, 0x10, RZ ;  /* 0x000000100b0b7819 */ /* 0x004fe200000006ff */
[----:B---3--:R-:W-:Y:S01]  /*8a90*/  IMAD.U32 R20, R20, 0x10000, RZ ;  /* 0x0001000014147824 */ /* 0x008fe200078e00ff */
[----:B----4-:R-:W-:-:S03]  /*8aa0*/  SHF.L.U32 R22, R22, 0x10, RZ ;  /* 0x0000001016167819 */ /* 0x010fc600000006ff */
[----:B------:R-:W-:Y:S02]  /*8ab0*/  FFMA R11, R11, R20, R26 ;  /* 0x000000140b0b7223 */ /* 0x000fe4000000001a */
[----:B------:R-:W2:Y:S01]  /*8ac0*/  LDG.E.U16 R20, desc[UR10][R4.64] ;  /* 0x0000000a04147981 */ /* 0x000ea2000c1e1500 */
[----:B-----5:R-:W-:Y:S02]  /*8ad0*/  SHF.L.U32 R23, R23, 0x10, RZ ;  /* 0x0000001017177819 */ /* 0x020fe400000006ff */
[----:B------:R-:W-:-:S03]  /*8ae0*/  SHF.L.U32 R24, R24, 0x10, RZ ;  /* 0x0000001018187819 */ /* 0x000fc600000006ff */
[----:B------:R-:W-:Y:S02]  /*8af0*/  FFMA R22, R22, R23, R11 ;  /* 0x0000001716167223 */ /* 0x000fe4000000000b */
[----:B------:R-:W3:Y:S01]  /*8b00*/  LDG.E.U16 R11, desc[UR10][R4.64+-0x2] ;  /* 0xfffffe0a040b7981 */ /* 0x000ee2000c1e1500 */
[----:B------:R-:W-:-:S03]  /*8b10*/  IMAD.U32 R23, R19, 0x10000, RZ ;  /* 0x0001000013177824 */ /* 0x000fc600078e00ff */
[----:B------:R-:W4:Y:S01]  /*8b20*/  LDG.E.U16.CONSTANT R19, desc[UR10][R2.64+-0x2] ;  /* 0xfffffe0a02137981 */ /* 0x000f22000c1e9500 */
[----:B------:R-:W-:Y:S01]  /*8b30*/  SHF.L.U32 R16, R16, 0x10, RZ ;  /* 0x0000001010107819 */ /* 0x000fe200000006ff */
[----:B------:R-:W-:Y:S02]  /*8b40*/  FFMA R23, R23, R24, R22 ;  /* 0x0000001817177223 */ /* 0x000fe40000000016 */
[----:B------:R-:W5:Y:S01]  /*8b50*/  LDG.E.U16.CONSTANT R22, desc[UR10][R2.64] ;  /* 0x0000000a02167981 */ /* 0x000f62000c1e9500 */
[----:B------:R-:W-:-:S03]  /*8b60*/  IMAD.U32 R25, R25, 0x10000, RZ ;  /* 0x0001000019197824 */ /* 0x000fc600078e00ff */
[----:B------:R-:W5:Y:S01]  /*8b70*/  LDG.E.U16.CONSTANT R24, desc[UR10][R2.64+0x4] ;  /* 0x0000040a02187981 */ /* 0x000f62000c1e9500 */
[----:B------:R-:W-:-:S03]  /*8b80*/  FFMA R26, R16, R25, R23 ;  /* 0x00000019101a7223 */ /* 0x000fc60000000017 */
[----:B------:R-:W5:Y:S04]  /*8b90*/  LDG.E.U16 R16, desc[UR10][R4.64+0x2] ;  /* 0x0000020a04107981 */ /* 0x000f68000c1e1500 */
[----:B------:R-:W5:Y:S04]  /*8ba0*/  LDG.E.U16.CONSTANT R25, desc[UR10][R2.64+0x2] ;  /* 0x0000020a02197981 */ /* 0x000f68000c1e9500 */
[----:B------:R-:W5:Y:S01]  /*8bb0*/  LDG.E.U16 R23, desc[UR10][R4.64+0x4] ;  /* 0x0000040a04177981 */ /* 0x000f62000c1e1500 */
[----:B--2---:R-:W-:Y:S01]  /*8bc0*/  IMAD.U32 R20, R20, 0x10000, RZ ;  /* 0x0001000014147824 */ /* 0x004fe200078e00ff */
[----:B---3--:R-:W-:-:S02]  /*8bd0*/  SHF.L.U32 R11, R11, 0x10, RZ ;  /* 0x000000100b0b7819 */ /* 0x008fc400000006ff */
[----:B----4-:R-:W-:Y:S02]  /*8be0*/  SHF.L.U32 R19, R19, 0x10, RZ ;  /* 0x0000001013137819 */ /* 0x010fe400000006ff */
[----:B-----5:R-:W-:-:S03]  /*8bf0*/  SHF.L.U32 R22, R22, 0x10, RZ ;  /* 0x0000001016167819 */ /* 0x020fc600000006ff */
[----:B------:R-:W-:-:S04]  /*8c00*/  FFMA R11, R11, R19, R26 ;  /* 0x000000130b0b7223 */ /* 0x000fc8000000001a */
[----:B------:R-:W-:Y:S02]  /*8c10*/  FFMA R20, R20, R22, R11 ;  /* 0x0000001614147223 */ /* 0x000fe4000000000b */
[----:B------:R-:W2:Y:S01]  /*8c20*/  LDG.E.U16.CONSTANT R11, desc[UR10][R2.64+0x6] ;  /* 0x0000060a020b7981 */ /* 0x000ea2000c1e9500 */
[----:B------:R-:W-:Y:S02]  /*8c30*/  SHF.L.U32 R19, R16, 0x10, RZ ;  /* 0x0000001010137819 */ /* 0x000fe400000006ff */
[----:B------:R-:W-:Y:S01]  /*8c40*/  SHF.L.U32 R24, R24, 0x10, RZ ;  /* 0x0000001018187819 */ /* 0x000fe200000006ff */
[----:B------:R-:W3:Y:S01]  /*8c50*/  LDG.E.U16 R16, desc[UR10][R4.64+0x6] ;  /* 0x0000060a04107981 */ /* 0x000ee2000c1e1500 */
[----:B------:R-:W-:-:S03]  /*8c60*/  IMAD.U32 R25, R25, 0x10000, RZ ;  /* 0x0001000019197824 */ /* 0x000fc600078e00ff */
[----:B------:R-:W4:Y:S01]  /*8c70*/  LDG.E.U16 R22, desc[UR10][R4.64+0xc] ;  /* 0x00000c0a04167981 */ /* 0x000f22000c1e1500 */
[----:B------:R-:W-:Y:S01]  /*8c80*/  SHF.L.U32 R26, R23, 0x10, RZ ;  /* 0x00000010171a7819 */ /* 0x000fe200000006ff */
[----:B------:R-:W-:Y:S02]  /*8c90*/  FFMA R25, R19, R25, R20 ;  /* 0x0000001913197223 */ /* 0x000fe40000000014 */
[----:B------:R-:W5:Y:S02]  /*8ca0*/  LDG.E.U16 R19, desc[UR10][R4.64+0x8] ;  /* 0x0000080a04137981 */ /* 0x000f64000c1e1500 */
[----:B------:R-:W-:Y:S02]  /*8cb0*/  FFMA R26, R26, R24, R25 ;  /* 0x000000181a1a7223 */ /* 0x000fe40000000019 */
[----:B------:R-:W4:Y:S04]  /*8cc0*/  LDG.E.U16.CONSTANT R20, desc[UR10][R2.64+0x8] ;  /* 0x0000080a02147981 */ /* 0x000f28000c1e9500 */
[----:B------:R-:W4:Y:S04]  /*8cd0*/  LDG.E.U16 R25, desc[UR10][R4.64+0xa] ;  /* 0x00000a0a04197981 */ /* 0x000f28000c1e1500 */
[----:B------:R-:W4:Y:S04]  /*8ce0*/  LDG.E.U16.CONSTANT R24, desc[UR10][R2.64+0xa] ;  /* 0x00000a0a02187981 */ /* 0x000f28000c1e9500 */
[----:B------:R0:W4:Y:S01]  /*8cf0*/  LDG.E.U16.CONSTANT R23, desc[UR10][R2.64+0xc] ;  /* 0x00000c0a02177981 */ /* 0x000122000c1e9500 */
[----:B------:R-:W-:-:S05]  /*8d00*/  VIADD R14, R14, 0x10 ;  /* 0x000000100e0e7836 */ /* 0x000fca0000000000 */
[----:B------:R-:W-:Y:S02]  /*8d10*/  ISETP.NE.AND P2, PT, R14, RZ, PT ;  /* 0x000000ff0e00720c */ /* 0x000fe40003f45270 */
[----:B------:R-:W-:Y:S01]  /*8d20*/  SHF.L.U32 R28, R28, 0x10, RZ ;  /* 0x000000101c1c7819 */ /* 0x000fe200000006ff */
[----:B0-----:R-:W-:Y:S01]  /*8d30*/  IMAD.U32 R2, R27, 0x10000, RZ ;  /* 0x000100001b027824 */ /* 0x001fe200078e00ff */
[----:B------:R-:W-:Y:S01]  /*8d40*/  IADD3 R15, PT, PT, R15, 0x10, RZ ;  /* 0x000000100f0f7810 */ /* 0x000fe20007ffe0ff */
[----:B------:R-:W-:Y:S01]  /*8d50*/  VIADD R13, R13, 0x10 ;  /* 0x000000100d0d7836 */ /* 0x000fe20000000000 */
[----:B--2---:R-:W-:Y:S01]  /*8d60*/  SHF.L.U32 R11, R11, 0x10, RZ ;  /* 0x000000100b0b7819 */ /* 0x004fe200000006ff */
[----:B---3--:R-:W-:-:S04]  /*8d70*/  IMAD.U32 R29, R16, 0x10000, RZ ;  /* 0x00010000101d7824 */ /* 0x008fc800078e00ff */
[----:B------:R-:W-:Y:S01]  /*8d80*/  FFMA R11, R29, R11, R26 ;  /* 0x0000000b1d0b7223 */ /* 0x000fe2000000001a */
[----:B-----5:R-:W-:Y:S01]  /*8d90*/  SHF.L.U32 R16, R19, 0x10, RZ ;  /* 0x0000001013107819 */ /* 0x020fe200000006ff */
[----:B----4-:R-:W-:Y:S01]  /*8da0*/  IMAD.U32 R20, R20, 0x10000, RZ ;  /* 0x0001000014147824 */ /* 0x010fe200078e00ff */
[----:B------:R-:W-:-:S03]  /*8db0*/  SHF.L.U32 R26, R25, 0x10, RZ ;  /* 0x00000010191a7819 */ /* 0x000fc600000006ff */
[----:B------:R-:W-:Y:S01]  /*8dc0*/  FFMA R11, R16, R20, R11 ;  /* 0x00000014100b7223 */ /* 0x000fe2000000000b */
[----:B------:R-:W-:Y:S02]  /*8dd0*/  SHF.L.U32 R24, R24, 0x10, RZ ;  /* 0x0000001018187819 */ /* 0x000fe400000006ff */
[----:B------:R-:W-:Y:S02]  /*8de0*/  SHF.L.U32 R22, R22, 0x10, RZ ;  /* 0x0000001016167819 */ /* 0x000fe400000006ff */
[----:B------:R-:W-:Y:S01]  /*8df0*/  SHF.L.U32 R23, R23, 0x10, RZ ;  /* 0x0000001017177819 */ /* 0x000fe200000006ff */
[----:B------:R-:W-:-:S04]  /*8e00*/  FFMA R11, R26, R24, R11 ;  /* 0x000000181a0b7223 */ /* 0x000fc8000000000b */
[----:B------:R-:W-:-:S04]  /*8e10*/  FFMA R11, R22, R23, R11 ;  /* 0x00000017160b7223 */ /* 0x000fc8000000000b */
[----:B------:R-:W-:Y:S01]  /*8e20*/  FFMA R11, R2, R28, R11 ;  /* 0x0000001c020b7223 */ /* 0x000fe2000000000b */
[----:B------:R-:W-:Y:S06]  /*8e30*/  @P2 BRA `(.L_x_146) ;  /* 0xfffffff800942947 */ /* 0x000fec000383ffff */
[----:B------:R-:W-:-:S07]  /*8e40*/  MOV R13, R6 ;  /* 0x00000006000d7202 */ /* 0x000fce0000000f00 */
.L_x_145:
[----:B------:R-:W-:-:S13]  /*8e50*/  ISETP.NE.AND P2, PT, R17, RZ, PT ;  /* 0x000000ff1100720c */ /* 0x000fda0003f45270 */
[----:B------:R-:W-:Y:S05]  /*8e60*/  @!P2 BRA `(.L_x_147) ;  /* 0x0000000400a0a947 */ /* 0x000fea0003800000 */
[----:B------:R-:W-:Y:S01]  /*8e70*/  ISETP.NE.AND P2, PT, R18, RZ, PT ;  /* 0x000000ff1200720c */ /* 0x000fe20003f45270 */
[----:B------:R-:W-:-:S12]  /*8e80*/  @!P0 BRA `(.L_x_148) ;  /* 0x0000000000bc8947 */ /* 0x000fd80003800000 */
[----:B------:R-:W0:Y:S01]  /*8e90*/  LDC.64 R2, c[0x0][0x380] ;  /* 0x0000e000ff027b82 */ /* 0x000e220000000a00 */
[----:B------:R-:W-:Y:S01]  /*8ea0*/  IADD3 R15, PT, PT, R0, R13, RZ ;  /* 0x0000000d000f7210 */ /* 0x000fe20007ffe0ff */
[----:B------:R-:W-:-:S06]  /*8eb0*/  IMAD.IADD R19, R9, 0x1, R13 ;  /* 0x0000000109137824 */ /* 0x000fcc00078e020d */
[----:B------:R-:W1:Y:S01]  /*8ec0*/  LDC.64 R4, c[0x0][0x3b0] ;  /* 0x0000ec00ff047b82 */ /* 0x000e620000000a00 */
[----:B0-----:R-:W-:-:S05]  /*8ed0*/  IMAD.WIDE R2, R15, 0x2, R2 ;  /* 0x000000020f027825 */ /* 0x001fca00078e0202 */
[----:B------:R-:W2:Y:S01]  /*8ee0*/  LDG.E.U16 R16, desc[UR10][R2.64] ;  /* 0x0000000a02107981 */ /* 0x000ea2000c1e1500 */
[----:B-1----:R-:W-:-:S03]  /*8ef0*/  IMAD.WIDE R4, R19, 0x2, R4 ;  /* 0x0000000213047825 */ /* 0x002fc600078e0204 */
[----:B------:R-:W3:Y:S04]  /*8f00*/  LDG.E.U16 R23, desc[UR10][R2.64+0x2] ;  /* 0x0000020a02177981 */ /* 0x000ee8000c1e1500 */
[----:B------:R-:W4:Y:S04]  /*8f10*/  LDG.E.U16.CONSTANT R19, desc[UR10][R4.64] ;  /* 0x0000000a04137981 */ /* 0x000f28000c1e9500 */
[----:B------:R-:W5:Y:S04]  /*8f20*/  LDG.E.U16.CONSTANT R24, desc[UR10][R4.64+0x2] ;  /* 0x0000020a04187981 */ /* 0x000f68000c1e9500 */
[----:B------:R-:W5:Y:S04]  /*8f30*/  LDG.E.U16 R14, desc[UR10][R2.64+0x4] ;  /* 0x0000040a020e7981 */ /* 0x000f68000c1e1500 */
[----:B------:R-:W5:Y:S04]  /*8f40*/  LDG.E.U16.CONSTANT R15, desc[UR10][R4.64+0x4] ;  /* 0x0000040a040f7981 */ /* 0x000f68000c1e9500 */
[----:B------:R-:W5:Y:S04]  /*8f50*/  LDG.E.U16.CONSTANT R27, desc[UR10][R4.64+0xc] ;  /* 0x00000c0a041b7981 */ /* 0x000f68000c1e9500 */
[----:B------:R-:W5:Y:S04]  /*8f60*/  LDG.E.U16.CONSTANT R28, desc[UR10][R4.64+0xe] ;  /* 0x00000e0a041c7981 */ /* 0x000f68000c1e9500 */
[----:B------:R-:W5:Y:S01]  /*8f70*/  LDG.E.U16 R26, desc[UR10][R2.64+0xe] ;  /* 0x00000e0a021a7981 */ /* 0x000f62000c1e1500 */
[----:B--2---:R-:W-:-:S03]  /*8f80*/  SHF.L.U32 R20, R16, 0x10, RZ ;  /* 0x0000001010147819 */ /* 0x004fc600000006ff */
[----:B------:R-:W2:Y:S01]  /*8f90*/  LDG.E.U16 R16, desc[UR10][R2.64+0x6] ;  /* 0x0000060a02107981 */ /* 0x000ea2000c1e1500 */
[----:B----4-:R-:W-:-:S03]  /*8fa0*/  SHF.L.U32 R22, R19, 0x10, RZ ;  /* 0x0000001013167819 */ /* 0x010fc600000006ff */
[----:B------:R-:W4:Y:S01]  /*8fb0*/  LDG.E.U16.CONSTANT R19, desc[UR10][R4.64+0x6] ;  /* 0x0000060a04137981 */ /* 0x000f22000c1e9500 */
[----:B---3--:R-:W-:Y:S01]  /*8fc0*/  IMAD.U32 R23, R23, 0x10000, RZ ;  /* 0x0001000017177824 */ /* 0x008fe200078e00ff */
[----:B-----5:R-:W-:Y:S01]  /*8fd0*/  SHF.L.U32 R24, R24, 0x10, RZ ;  /* 0x0000001018187819 */ /* 0x020fe200000006ff */
[----:B------:R-:W-:Y:S02]  /*8fe0*/  FFMA R22, R20, R22, R11 ;  /* 0x0000001614167223 */ /* 0x000fe4000000000b */
[----:B------:R-:W3:Y:S02]  /*8ff0*/  LDG.E.U16.CONSTANT R20, desc[UR10][R4.64+0x8] ;  /* 0x0000080a04147981 */ /* 0x000ee4000c1e9500 */
[----:B------:R-:W-:Y:S02]  /*9000*/  FFMA R25, R23, R24, R22 ;  /* 0x0000001817197223 */ /* 0x000fe40000000016 */
[----:B------:R-:W5:Y:S04]  /*9010*/  LDG.E.U16 R11, desc[UR10][R2.64+0x8] ;  /* 0x0000080a020b7981 */ /* 0x000f68000c1e1500 */
[----:B------:R-:W5:Y:S04]  /*9020*/  LDG.E.U16 R24, desc[UR10][R2.64+0xa] ;  /* 0x00000a0a02187981 */ /* 0x000f68000c1e1500 */
[----:B------:R-:W5:Y:S04]  /*9030*/  LDG.E.U16.CONSTANT R23, desc[UR10][R4.64+0xa] ;  /* 0x00000a0a04177981 */ /* 0x000f68000c1e9500 */
[----:B------:R-:W5:Y:S01]  /*9040*/  LDG.E.U16 R22, desc[UR10][R2.64+0xc] ;  /* 0x00000c0a02167981 */ /* 0x000f62000c1e1500 */
[----:B------:R-:W-:Y:S01]  /*9050*/  SHF.L.U32 R14, R14, 0x10, RZ ;  /* 0x000000100e0e7819 */ /* 0x000fe200000006ff */
[----:B------:R-:W-:-:S04]  /*9060*/  IMAD.U32 R15, R15, 0x10000, RZ ;  /* 0x000100000f0f7824 */ /* 0x000fc800078e00ff */
[----:B------:R-:W-:Y:S01]  /*9070*/  FFMA R14, R14, R15, R25 ;  /* 0x0000000f0e0e7223 */ /* 0x000fe20000000019 */
[----:B------:R-:W-:Y:S01]  /*9080*/  SHF.L.U32 R27, R27, 0x10, RZ ;  /* 0x000000101b1b7819 */ /* 0x000fe200000006ff */
[----:B------:R-:W-:Y:S01]  /*9090*/  IMAD.U32 R26, R26, 0x10000, RZ ;  /* 0x000100001a1a7824 */ /* 0x000fe200078e00ff */
[----:B------:R-:W-:Y:S02]  /*90a0*/  SHF.L.U32 R28, R28, 0x10, RZ ;  /* 0x000000101c1c7819 */ /* 0x000fe400000006ff */
[----:B------:R-:W-:Y:S02]  /*90b0*/  IADD3 R13, PT, PT, R13, 0x8, RZ ;  /* 0x000000080d0d7810 */ /* 0x000fe40007ffe0ff */
[----:B--2---:R-:W-:Y:S02]  /*90c0*/  SHF.L.U32 R29, R16, 0x10, RZ ;  /* 0x00000010101d7819 */ /* 0x004fe400000006ff */
[----:B----4-:R-:W-:Y:S02]  /*90d0*/  SHF.L.U32 R19, R19, 0x10, RZ ;  /* 0x0000001013137819 */ /* 0x010fe400000006ff */
[----:B---3--:R-:W-:-:S03]  /*90e0*/  SHF.L.U32 R20, R20, 0x10, RZ ;  /* 0x0000001014147819 */ /* 0x008fc600000006ff */
[----:B------:R-:W-:Y:S01]  /*90f0*/  FFMA R14, R29, R19, R14 ;  /* 0x000000131d0e7223 */ /* 0x000fe2000000000e */
[----:B-----5:R-:W-:Y:S01]  /*9100*/  IMAD.U32 R11, R11, 0x10000, RZ ;  /* 0x000100000b0b7824 */ /* 0x020fe200078e00ff */
[----:B------:R-:W-:-:S03]  /*9110*/  SHF.L.U32 R24, R24, 0x10, RZ ;  /* 0x0000001018187819 */ /* 0x000fc600000006ff */
[----:B------:R-:W-:Y:S01]  /*9120*/  FFMA R11, R11, R20, R14 ;  /* 0x000000140b0b7223 */ /* 0x000fe2000000000e */
[----:B------:R-:W-:Y:S01]  /*9130*/  IMAD.U32 R23, R23, 0x10000, RZ ;  /* 0x0001000017177824 */ /* 0x000fe200078e00ff */
[----:B------:R-:W-:-:S03]  /*9140*/  SHF.L.U32 R22, R22, 0x10, RZ ;  /* 0x0000001016167819 */ /* 0x000fc600000006ff */
[----:B------:R-:W-:-:S04]  /*9150*/  FFMA R11, R24, R23, R11 ;  /* 0x00000017180b7223 */ /* 0x000fc8000000000b */
[----:B------:R-:W-:-:S04]  /*9160*/  FFMA R11, R22, R27, R11 ;  /* 0x0000001b160b7223 */ /* 0x000fc8000000000b */
[----:B------:R-:W-:-:S07]  /*9170*/  FFMA R11, R26, R28, R11 ;  /* 0x0000001c1a0b7223 */ /* 0x000fce000000000b */
.L_x_148:
[----:B------:R-:W-:Y:S05]  /*9180*/  @!P2 BRA `(.L_x_147) ;  /* 0x0000000000d8a947 */ /* 0x000fea0003800000 */
[----:B------:R-:W-:Y:S01]  /*9190*/  ISETP.NE.AND P2, PT, R7, RZ, PT ;  /* 0x000000ff0700720c */ /* 0x000fe20003f45270 */
[----:B------:R-:W-:-:S12]  /*91a0*/  @!P1 BRA `(.L_x_149) ;  /* 0x00000000006c9947 */ /* 0x000fd80003800000 */
[----:B------:R-:W0:Y:S01]  /*91b0*/  LDC.64 R2, c[0x0][0x380] ;  /* 0x0000e000ff027b82 */ /* 0x000e220000000a00 */
[----:B------:R-:W-:Y:S01]  /*91c0*/  IMAD.IADD R15, R0, 0x1, R13 ;  /* 0x00000001000f7824 */ /* 0x000fe200078e020d */
[----:B------:R-:W-:-:S06]  /*91d0*/  IADD3 R19, PT, PT, R9, R13, RZ ;  /* 0x0000000d09137210 */ /* 0x000fcc0007ffe0ff */
[----:B------:R-:W1:Y:S01]  /*91e0*/  LDC.64 R4, c[0x0][0x3b0] ;  /* 0x0000ec00ff047b82 */ /* 0x000e620000000a00 */
[----:B0-----:R-:W-:-:S05]  /*91f0*/  IMAD.WIDE R2, R15, 0x2, R2 ;  /* 0x000000020f027825 */ /* 0x001fca00078e0202 */
[----:B------:R-:W2:Y:S01]  /*9200*/  LDG.E.U16 R16, desc[UR10][R2.64] ;  /* 0x0000000a02107981 */ /* 0x000ea2000c1e1500 */
[----:B-1----:R-:W-:-:S03]  /*9210*/  IMAD.WIDE R4, R19, 0x2, R4 ;  /* 0x0000000213047825 */ /* 0x002fc600078e0204 */
[----:B------:R-:W3:Y:S04]  /*9220*/  LDG.E.U16 R20, desc[UR10][R2.64+0x2] ;  /* 0x0000020a02147981 */ /* 0x000ee8000c1e1500 */
[----:B------:R-:W4:Y:S04]  /*9230*/  LDG.E.U16.CONSTANT R19, desc[UR10][R4.64] ;  /* 0x0000000a04137981 */ /* 0x000f28000c1e9500 */
[----:B------:R-:W5:Y:S04]  /*9240*/  LDG.E.U16.CONSTANT R22, desc[UR10][R4.64+0x2] ;  /* 0x0000020a04167981 */ /* 0x000f68000c1e9500 */
[----:B------:R-:W5:Y:S04]  /*9250*/  LDG.E.U16.CONSTANT R15, desc[UR10][R4.64+0x4] ;  /* 0x0000040a040f7981 */ /* 0x000f68000c1e9500 */
[----:B------:R-:W5:Y:S04]  /*9260*/  LDG.E.U16 R24, desc[UR10][R2.64+0x4] ;  /* 0x0000040a02187981 */ /* 0x000f68000c1e1500 */
[----:B------:R-:W5:Y:S04]  /*9270*/  LDG.E.U16 R14, desc[UR10][R2.64+0x6] ;  /* 0x0000060a020e7981 */ /* 0x000f68000c1e1500 */
[----:B------:R-:W5:Y:S01]  /*9280*/  LDG.E.U16.CONSTANT R25, desc[UR10][R4.64+0x6] ;  /* 0x0000060a04197981 */ /* 0x000f62000c1e9500 */
[----:B------:R-:W-:-:S02]  /*9290*/  IADD3 R13, PT, PT, R13, 0x4, RZ ;  /* 0x000000040d0d7810 */ /* 0x000fc40007ffe0ff */
[----:B--2---:R-:W-:Y:S02]  /*92a0*/  SHF.L.U32 R16, R16, 0x10, RZ ;  /* 0x0000001010107819 */ /* 0x004fe400000006ff */
[----:B---3--:R-:W-:Y:S01]  /*92b0*/  SHF.L.U32 R23, R20, 0x10, RZ ;  /* 0x0000001014177819 */ /* 0x008fe200000006ff */
[----:B----4-:R-:W-:Y:S01]  /*92c0*/  IMAD.U32 R19, R19, 0x10000, RZ ;  /* 0x0001000013137824 */ /* 0x010fe200078e00ff */
[----:B-----5:R-:W-:-:S03]  /*92d0*/  SHF.L.U32 R22, R22, 0x10, RZ ;  /* 0x0000001016167819 */ /* 0x020fc600000006ff */
[----:B------:R-:W-:Y:S01]  /*92e0*/  FFMA R16, R16, R19, R11 ;  /* 0x0000001310107223 */ /* 0x000fe2000000000b */
[----:B------:R-:W-:-:S03]  /*92f0*/  SHF.L.U32 R15, R15, 0x10, RZ ;  /* 0x000000100f0f7819 */ /* 0x000fc600000006ff */
[----:B------:R-:W-:Y:S01]  /*9300*/  FFMA R16, R23, R22, R16 ;  /* 0x0000001617107223 */ /* 0x000fe20000000010 */
[----:B------:R-:W-:Y:S01]  /*9310*/  IMAD.U32 R11, R24, 0x10000, RZ ;  /* 0x00010000180b7824 */ /* 0x000fe200078e00ff */
[----:B------:R-:W-:-:S03]  /*9320*/  SHF.L.U32 R14, R14, 0x10, RZ ;  /* 0x000000100e0e7819 */ /* 0x000fc600000006ff */
[----:B------:R-:W-:Y:S01]  /*9330*/  FFMA R11, R11, R15, R16 ;  /* 0x0000000f0b0b7223 */ /* 0x000fe20000000010 */
[----:B------:R-:W-:-:S04]  /*9340*/  IMAD.U32 R25, R25, 0x10000, RZ ;  /* 0x0001000019197824 */ /* 0x000fc800078e00ff */
[----:B------:R-:W-:-:S07]  /*9350*/  FFMA R11, R14, R25, R11 ;  /* 0x000000190e0b7223 */ /* 0x000fce000000000b */
.L_x_149:
[----:B------:R-:W-:Y:S05]  /*9360*/  @!P2 BRA `(.L_x_147) ;  /* 0x000000000060a947 */ /* 0x000fea0003800000 */
[----:B------:R-:W0:Y:S01]  /*9370*/  LDC.64 R4, c[0x0][0x380] ;  /* 0x0000e000ff047b82 */ /* 0x000e220000000a00 */
[----:B------:R-:W-:Y:S01]  /*9380*/  IADD3 R15, PT, PT, R0, R13, RZ ;  /* 0x0000000d000f7210 */ /* 0x000fe20007ffe0ff */
[----:B------:R-:W-:-:S06]  /*9390*/  IMAD.IADD R9, R9, 0x1, R13 ;  /* 0x0000000109097824 */ /* 0x000fcc00078e020d */
[----:B------:R-:W1:Y:S01]  /*93a0*/  LDC.64 R2, c[0x0][0x3b0] ;  /* 0x0000ec00ff027b82 */ /* 0x000e620000000a00 */
[----:B0-----:R-:W-:-:S04]  /*93b0*/  IMAD.WIDE R4, R15, 0x2, R4 ;  /* 0x000000020f047825 */ /* 0x001fc800078e0204 */
[----:B-1----:R-:W-:Y:S02]  /*93c0*/  IMAD.WIDE R2, R9, 0x2, R2 ;  /* 0x0000000209027825 */ /* 0x002fe400078e0202 */
[----:B------:R-:W2:Y:S04]  /*93d0*/  LDG.E.U16 R9, desc[UR10][R4.64] ;  /* 0x0000000a04097981 */ /* 0x000ea8000c1e1500 */
[----:B------:R-:W3:Y:S01]  /*93e0*/  LDG.E.U16.CONSTANT R13, desc[UR10][R2.64] ;  /* 0x0000000a020d7981 */ /* 0x000ee2000c1e9500 */
[----:B------:R-:W-:Y:S02]  /*93f0*/  ISETP.NE.AND P2, PT, R7, 0x1, PT ;  /* 0x000000010700780c */ /* 0x000fe40003f45270 */
[----:B--2---:R-:W-:Y:S02]  /*9400*/  SHF.L.U32 R14, R9, 0x10, RZ ;  /* 0x00000010090e7819 */ /* 0x004fe400000006ff */
[----:B---3--:R-:W-:-:S05]  /*9410*/  SHF.L.U32 R13, R13, 0x10, RZ ;  /* 0x000000100d0d7819 */ /* 0x008fca00000006ff */
[----:B------:R-:W-:-:S04]  /*9420*/  FFMA R11, R14, R13, R11 ;  /* 0x0000000d0e0b7223 */ /* 0x000fc8000000000b */
[----:B------:R-:W-:Y:S05]  /*9430*/  @!P2 BRA `(.L_x_147) ;  /* 0x00000000002ca947 */ /* 0x000fea0003800000 */
[----:B------:R-:W-:Y:S01]  /*9440*/  ISETP.NE.AND P2, PT, R7, 0x2, PT ;  /* 0x000000020700780c */ /* 0x000fe20003f45270 */
[----:B------:R-:W2:Y:S04]  /*9450*/  LDG.E.U16.CONSTANT R13, desc[UR10][R2.64+0x2] ;  /* 0x0000020a020d7981 */ /* 0x000ea8000c1e9500 */
[----:B------:R-:W3:Y:S08]  /*9460*/  LDG.E.U16 R9, desc[UR10][R4.64+0x2] ;  /* 0x0000020a04097981 */ /* 0x000ef0000c1e1500 */
[----:B------:R-:W4:Y:S04]  /*9470*/  @P2 LDG.E.U16 R15, desc[UR10][R4.64+0x4] ;  /* 0x0000040a040f2981 */ /* 0x000f28000c1e1500 */
[----:B------:R-:W5:Y:S01]  /*9480*/  @P2 LDG.E.U16.CONSTANT R19, desc[UR10][R2.64+0x4] ;  /* 0x0000040a02132981 */ /* 0x000f62000c1e9500 */
[----:B--2---:R-:W-:Y:S01]  /*9490*/  SHF.L.U32 R13, R13, 0x10, RZ ;  /* 0x000000100d0d7819 */ /* 0x004fe200000006ff */
[----:B---3--:R-:W-:-:S04]  /*94a0*/  IMAD.U32 R14, R9, 0x10000, RZ ;  /* 0x00010000090e7824 */ /* 0x008fc800078e00ff */
[----:B------:R-:W-:Y:S01]  /*94b0*/  FFMA R11, R14, R13, R11 ;  /* 0x0000000d0e0b7223 */ /* 0x000fe2000000000b */
[----:B----4-:R-:W-:Y:S01]  /*94c0*/  @P2 SHF.L.U32 R16, R15, 0x10, RZ ;  /* 0x000000100f102819 */ /* 0x010fe200000006ff */
[----:B-----5:R-:W-:-:S04]  /*94d0*/  @P2 IMAD.U32 R19, R19, 0x10000, RZ ;  /* 0x0001000013132824 */ /* 0x020fc800078e00ff */
[----:B------:R-:W-:-:S07]  /*94e0*/  @P2 FFMA R11, R16, R19, R11 ;  /* 0x00000013100b2223 */ /* 0x000fce000000000b */
.L_x_147:
[----:B------:R-:W0:Y:S01]  /*94f0*/  LDC.64 R2, c[0x0][0x380] ;  /* 0x0000e000ff027b82 */ /* 0x000e220000000a00 */
[----:B------:R-:W-:Y:S02]  /*9500*/  IADD3 R5, PT, PT, R0, R21, RZ ;  /* 0x0000001500057210 */ /* 0x000fe40007ffe0ff */
[----:B------:R-:W-:Y:S02]  /*9510*/  F2FP.BF16.F32.PACK_AB R11, RZ, R11 ;  /* 0x0000000bff0b723e */ /* 0x000fe400000010ff */
[----:B------:R-:W-:-:S04]  /*9520*/  IADD3 R21, PT, PT, R21, UR8, RZ ;  /* 0x0000000815157c10 */ /* 0x000fc8000fffe0ff */
[----:B------:R-:W-:Y:S01]  /*9530*/  ISETP.GE.AND P2, PT, R21, R10, PT ;  /* 0x0000000a1500720c */ /* 0x000fe20003f46270 */
[----:B0-----:R-:W-:-:S05]  /*9540*/  IMAD.WIDE R2, R5, 0x2, R2 ;  /* 0x0000000205027825 */ /* 0x001fca00078e0202 */
[----:B------:R0:W-:Y:S07]  /*9550*/  STG.E.U16 desc[UR10][R2.64], R11 ;  /* 0x0000000b02007986 */ /* 0x0001ee000c10150a */
[----:B------:R-:W-:Y:S05]  /*9560*/  @!P2 BRA `(.L_x_150) ;  /* 0xfffffff000a0a947 */ /* 0x000fea000383ffff */
[----:B------:R-:W-:Y:S05]  /*9570*/  EXIT ;  /* 0x000000000000794d */ /* 0x000fea0003800000 */
.L_x_144:
[C---:B------:R-:W-:Y:S01]  /*9580*/  LOP3.LUT R22, R2.reuse, 0xf, RZ, 0xc0, !PT ;  /* 0x0000000f02167812 */ /* 0x040fe200078ec0ff */
[----:B------:R-:W1:Y:S01]  /*9590*/  LDCU UR4, c[0x0][0x3d0] ;  /* 0x00007a00ff0477ac */ /* 0x000e620008000800 */
[C---:B------:R-:W-:Y:S02]  /*95a0*/  LOP3.LUT R20, R2.reuse, 0x7, RZ, 0xc0, !PT ;  /* 0x0000000702147812 */ /* 0x040fe400078ec0ff */
[----:B------:R-:W-:Y:S01]  /*95b0*/  LOP3.LUT R7, R2, 0xfffffff0, RZ, 0xc0, !PT ;  /* 0xfffffff002077812 */ /* 0x000fe200078ec0ff */
[----:B--2---:R-:W-:Y:S01]  /*95c0*/  VIADD R3, R22, 0xffffffff ;  /* 0xffffffff16037836 */ /* 0x004fe20000000000 */
[----:B------:R-:W-:Y:S02]  /*95d0*/  IADD3 R4, PT, PT, R20, -0x1, RZ ;  /* 0xffffffff14047810 */ /* 0x000fe40007ffe0ff */
[----:B0-----:R-:W-:Y:S02]  /*95e0*/  LOP3.LUT R6, R2, 0x3, RZ, 0xc0, !PT ;  /* 0x0000000302067812 */ /* 0x001fe400078ec0ff */
[----:B------:R-:W-:-:S02]  /*95f0*/  ISETP.GE.U32.AND P1, PT, R3, 0x7, PT ;  /* 0x000000070300780c */ /* 0x000fc40003f26070 */
[----:B------:R-:W-:-:S13]  /*9600*/  ISETP.GE.U32.AND P0, PT, R4, 0x3, PT ;  /* 0x000000030400780c */ /* 0x000fda0003f06070 */
.L_x_156:
[----:B------:R-:W-:Y:S02]  /*9610*/  ISETP.GE.U32.AND P2, PT, R12, 0xf, PT ;  /* 0x0000000f0c00780c */ /* 0x000fe40003f46070 */
[----:B0-----:R-:W-:-:S11]  /*9620*/  CS2R R8, SRZ ;  /* 0x0000000000087805 */ /* 0x001fd6000001ff00 */
[----:B------:R-:W-:Y:S05]  /*9630*/  @!P2 BRA `(.L_x_151) ;  /* 0x00000004006ca947 */ /* 0x000fea0003800000 */
[----:B------:R-:W-:-:S07]  /*9640*/  CS2R R8, SRZ ;  /* 0x0000000000087805 */ /* 0x000fce000001ff00 */
.L_x_152:
[----:B------:R-:W0:Y:S01]  /*9650*/  LDC.64 R4, c[0x0][0x3b0] ;  /* 0x0000ec00ff047b82 */ /* 0x000e220000000a00 */
[----:B------:R-:W-:Y:S01]  /*9660*/  IADD3 R11, PT, PT, R0, R8, RZ ;  /* 0x00000008000b7210 */ /* 0x000fe20007ffe0ff */
[----:B-1----:R-:W-:-:S06]  /*9670*/  IMAD R13, R21, UR4, R8 ;  /* 0x00000004150d7c24 */ /* 0x002fcc000f8e0208 */
[----:B------:R-:W1:Y:S01]  /*9680*/  LDC.64 R2, c[0x0][0x380] ;  /* 0x0000e000ff027b82 */ /* 0x000e620000000a00 */
[----:B0-----:R-:W-:-:S05]  /*9690*/  IMAD.WIDE R4, R13, 0x2, R4 ;  /* 0x000000020d047825 */ /* 0x001fca00078e0204 */
[----:B------:R-:W2:Y:S01]  /*96a0*/  LDG.E.U16.CONSTANT R13, desc[UR10][R4.64] ;  /* 0x0000000a040d7981 */ /* 0x000ea2000c1e9500 */
[----:B-1----:R-:W-:-:S03]  /*96b0*/  IMAD.WIDE R2, R11, 0x2, R2 ;  /* 0x000000020b027825 */ /* 0x002fc600078e0202 */
[----:B------:R-:W3:Y:S04]  /*96c0*/  LDG.E.U16.CONSTANT R25, desc[UR10][R4.64+0x2] ;  /* 0x0000020a04197981 */ /* 0x000ee8000c1e9500 */
[----:B------:R-:W4:Y:S04]  /*96d0*/  LDG.E.U16 R11, desc[UR10][R2.64] ;  /* 0x0000000a020b7981 */ /* 0x000f28000c1e1500 */
[----:B------:R-:W5:Y:S04]  /*96e0*/  LDG.E.U16 R10, desc[UR10][R2.64+0x2] ;  /* 0x0000020a020a7981 */ /* 0x000f68000c1e1500 */
[----:B------:R-:W3:Y:S04]  /*96f0*/  LDG.E.U16 R14, desc[UR10][R2.64+0x4] ;  /* 0x0000040a020e7981 */ /* 0x000ee8000c1e1500 */
[----:B------:R-:W3:Y:S04]  /*9700*/  LDG.E.U16.CONSTANT R15, desc[UR10][R4.64+0x4] ;  /* 0x0000040a040f7981 */ /* 0x000ee8000c1e9500 */
[----:B------:R-:W3:Y:S04]  /*9710*/  LDG.E.U16.CONSTANT R19, desc[UR10][R4.64+0x6] ;  /* 0x0000060a04137981 */ /* 0x000ee8000c1e9500 */
[----:B------:R-:W3:Y:S04]  /*9720*/  LDG.E.U16 R18, desc[UR10][R2.64+0x6] ;  /* 0x0000060a02127981 */ /* 0x000ee8000c1e1500 */
[----:B------:R-:W3:Y:S04]  /*9730*/  LDG.E.U16 R23, desc[UR10][R2.64+0x8] ;  /* 0x0000080a02177981 */ /* 0x000ee8000c1e1500 */
[----:B------:R-:W3:Y:S04]  /*9740*/  LDG.E.U16.CONSTANT R24, desc[UR10][R4.64+0x8] ;  /* 0x0000080a04187981 */ /* 0x000ee8000c1e9500 */
[----:B------:R-:W3:Y:S04]  /*9750*/  LDG.E.U16 R16, desc[UR10][R2.64+0xa] ;  /* 0x00000a0a02107981 */ /* 0x000ee8000c1e1500 */
[----:B------:R-:W3:Y:S04]  /*9760*/  LDG.E.U16.CONSTANT R17, desc[UR10][R4.64+0xa] ;  /* 0x00000a0a04117981 */ /* 0x000ee8000c1e9500 */
[----:B------:R-:W3:Y:S04]  /*9770*/  LDG.E.U16.CONSTANT R28, desc[UR10][R4.64+0x1c] ;  /* 0x00001c0a041c7981 */ /* 0x000ee8000c1e9500 */
[----:B------:R-:W3:Y:S04]  /*9780*/  LDG.E.U16 R27, desc[UR10][R2.64+0x1e] ;  /* 0x00001e0a021b7981 */ /* 0x000ee8000c1e1500 */
[----:B------:R-:W3:Y:S01]  /*9790*/  LDG.E.U16.CONSTANT R29, desc[UR10][R4.64+0x1e] ;  /* 0x00001e0a041d7981 */ /* 0x000ee2000c1e9500 */
[----:B--2---:R-:W-:Y:S01]  /*97a0*/  SHF.L.U32 R13, R13, 0x10, RZ ;  /* 0x000000100d0d7819 */ /* 0x004fe200000006ff */
[----:B----4-:R-:W-:-:S02]  /*97b0*/  IMAD.U32 R26, R11, 0x10000, RZ ;  /* 0x000100000b1a7824 */ /* 0x010fc400078e00ff */
[----:B------:R-:W2:Y:S02]  /*97c0*/  LDG.E.U16 R11, desc[UR10][R2.64+0xc] ;  /* 0x00000c0a020b7981 */ /* 0x000ea4000c1e1500 */
[----:B------:R-:W-:Y:S02]  /*97d0*/  FFMA R26, R26, R13, R9 ;  /* 0x0000000d1a1a7223 */ /* 0x000fe40000000009 */
[----:B------:R-:W4:Y:S01]  /*97e0*/  LDG.E.U16.CONSTANT R13, desc[UR10][R4.64+0xc] ;  /* 0x00000c0a040d7981 */ /* 0x000f22000c1e9500 */
[----:B-----5:R-:W-:Y:S01]  /*97f0*/  SHF.L.U32 R9, R10, 0x10, RZ ;  /* 0x000000100a097819 */ /* 0x020fe200000006ff */
[----:B---3--:R-:W-:Y:S02]  /*9800*/  IMAD.U32 R25, R25, 0x10000, RZ ;  /* 0x0001000019197824 */ /* 0x008fe400078e00ff */
[----:B------:R-:W3:Y:S02]  /*9810*/  LDG.E.U16.CONSTANT R10, desc[UR10][R4.64+0xe] ;  /* 0x00000e0a040a7981 */ /* 0x000ee4000c1e9500 */
[----:B------:R-:W-:-:S02]  /*9820*/  FFMA R25, R9, R25, R26 ;  /* 0x0000001909197223 */ /* 0x000fc4000000001a */
[----:B------:R-:W5:Y:S01]  /*9830*/  LDG.E.U16 R9, desc[UR10][R2.64+0xe] ;  /* 0x00000e0a02097981 */ /* 0x000f62000c1e1500 */
[----:B------:R-:W-:Y:S02]  /*9840*/  SHF.L.U32 R14, R14, 0x10, RZ ;  /* 0x000000100e0e7819 */ /* 0x000fe400000006ff */
[----:B------:R-:W-:Y:S02]  /*9850*/  SHF.L.U32 R15, R15, 0x10, RZ ;  /* 0x000000100f0f7819 */ /* 0x000fe400000006ff */
[----:B------:R-:W-:-:S03]  /*9860*/  SHF.L.U32 R19, R19, 0x10, RZ ;  /* 0x0000001013137819 */ /* 0x000fc600000006ff */
[----:B------:R-:W-:Y:S01]  /*9870*/  FFMA R14, R14, R15, R25 ;  /* 0x0000000f0e0e7223 */ /* 0x000fe20000000019 */
[----:B------:R-:W-:Y:S01]  /*9880*/  IMAD.U32 R15, R18, 0x10000, RZ ;  /* 0x00010000120f7824 */ /* 0x000fe200078e00ff */
[----:B------:R-:W-:Y:S01]  /*9890*/  SHF.L.U32 R18, R23, 0x10, RZ ;  /* 0x0000001017127819 */ /* 0x000fe200000006ff */
[----:B------:R-:W3:Y:S02]  /*98a0*/  LDG.E.U16 R25, desc[UR10][R2.64+0x1a] ;  /* 0x00001a0a02197981 */ /* 0x000ee4000c1e1500 */
[----:B------:R-:W-:Y:S01]  /*98b0*/  FFMA R19, R15, R19, R14 ;  /* 0x000000130f137223 */ /* 0x000fe2000000000e */
[----:B------:R-:W-:Y:S01]  /*98c0*/  IMAD.U32 R24, R24, 0x10000, RZ ;  /* 0x0001000018187824 */ /* 0x000fe200078e00ff */
[----:B------:R-:W3:Y:S04]  /*98d0*/  LDG.E.U16 R14, desc[UR10][R2.64+0x10] ;  /* 0x0000100a020e7981 */ /* 0x000ee8000c1e1500 */
[----:B------:R-:W3:Y:S01]  /*98e0*/  LDG.E.U16.CONSTANT R15, desc[UR10][R4.64+0x10] ;  /* 0x0000100a040f7981 */ /* 0x000ee2000c1e9500 */
[----:B------:R-:W-:Y:S01]  /*98f0*/  FFMA R18, R18, R24, R19 ;  /* 0x0000001812127223 */ /* 0x000fe20000000013 */
[----:B------:R-:W-:-:S02]  /*9900*/  SHF.L.U32 R19, R16, 0x10, RZ ;  /* 0x0000001010137819 */ /* 0x000fc400000006ff */
[----:B------:R-:W-:Y:S01]  /*9910*/  SHF.L.U32 R23, R17, 0x10, RZ ;  /* 0x0000001011177819 */ /* 0x000fe200000006ff */
[----:B------:R-:W3:Y:S04]  /*9920*/  LDG.E.U16 R16, desc[UR10][R2.64+0x12] ;  /* 0x0000120a02107981 */ /* 0x000ee8000c1e1500 */
[----:B------:R-:W3:Y:S01]  /*9930*/  LDG.E.U16.CONSTANT R17, desc[UR10][R4.64+0x12] ;  /* 0x0000120a04117981 */ /* 0x000ee2000c1e9500 */
[----:B------:R-:W-:-:S03]  /*9940*/  FFMA R23, R19, R23, R18 ;  /* 0x0000001713177223 */ /* 0x000fc60000000012 */
[----:B------:R-:W3:Y:S04]  /*9950*/  LDG.E.U16 R19, desc[UR10][R2.64+0x14] ;  /* 0x0000140a02137981 */ /* 0x000ee8000c1e1500 */
[----:B------:R-:W3:Y:S01]  /*9960*/  LDG.E.U16.CONSTANT R18, desc[UR10][R4.64+0x14] ;  /* 0x0000140a04127981 */ /* 0x000ee2000c1e9500 */
[----:B--2---:R-:W-:-:S03]  /*9970*/  IMAD.U32 R24, R11, 0x10000, RZ ;  /* 0x000100000b187824 */ /* 0x004fc600078e00ff */
[----:B------:R-:W2:Y:S01]  /*9980*/  LDG.E.U16.CONSTANT R11, desc[UR10][R4.64+0x16] ;  /* 0x0000160a040b7981 */ /* 0x000ea2000c1e9500 */
[----:B----4-:R-:W-:-:S05]  /*9990*/  SHF.L.U32 R13, R13, 0x10, RZ ;  /* 0x000000100d0d7819 */ /* 0x010fca00000006ff */
[----:B------:R-:W-:Y:S02]  /*99a0*/  FFMA R23, R24, R13, R23 ;  /* 0x0000000d18177223 */ /* 0x000fe40000000017 */
[----:B------:R-:W4:Y:S01]  /*99b0*/  LDG.E.U16 R13, desc[UR10][R2.64+0x16] ;  /* 0x0000160a020d7981 */ /* 0x000f22000c1e1500 */
[----:B-----5:R-:W-:Y:S01]  /*99c0*/  SHF.L.U32 R26, R9, 0x10, RZ ;  /* 0x00000010091a7819 */ /* 0x020fe200000006ff */
[----:B---3--:R-:W-:Y:S02]  /*99d0*/  IMAD.U32 R24, R10, 0x10000, RZ ;  /* 0x000100000a187824 */ /* 0x008fe400078e00ff */
[----:B------:R-:W3:Y:S04]  /*99e0*/  LDG.E.U16.CONSTANT R10, desc[UR10][R4.64+0x18] ;  /* 0x0000180a040a7981 */ /* 0x000ee8000c1e9500 */
[----:B------:R-:W5:Y:S01]  /*99f0*/  LDG.E.U16 R9, desc[UR10][R2.64+0x18] ;  /* 0x0000180a02097981 */ /* 0x000f62000c1e1500 */
[----:B------:R-:W-:-:S03]  /*9a00*/  FFMA R26, R26, R24, R23 ;  /* 0x000000181a1a7223 */ /* 0x000fc60000000017 */
[----:B------:R-:W5:Y:S04]  /*9a10*/  LDG.E.U16.CONSTANT R24, desc[UR10][R4.64+0x1a] ;  /* 0x00001a0a04187981 */ /* 0x000f68000c1e9500 */
[----:B------:R5:W5:Y:S01]  /*9a20*/  LDG.E.U16 R23, desc[UR10][R2.64+0x1c] ;  /* 0x00001c0a02177981 */ /* 0x000b62000c1e1500 */
[----:B------:R-:W-:Y:S02]  /*9a30*/  SHF.L.U32 R14, R14, 0x10, RZ ;  /* 0x000000100e0e7819 */ /* 0x000fe400000006ff */
[----:B------:R-:W-:-:S05]  /*9a40*/  SHF.L.U32 R15, R15, 0x10, RZ ;  /* 0x000000100f0f7819 */ /* 0x000fca00000006ff */
[----:B------:R-:W-:Y:S01]  /*9a50*/  FFMA R14, R14, R15, R26 ;  /* 0x0000000f0e0e7223 */ /* 0x000fe2000000001a */
[----:B------:R-:W-:Y:S01]  /*9a60*/  IMAD.U32 R15, R16, 0x10000, RZ ;  /* 0x00010000100f7824 */ /* 0x000fe200078e00ff */
[----:B------:R-:W-:Y:S02]  /*9a70*/  SHF.L.U32 R17, R17, 0x10, RZ ;  /* 0x0000001011117819 */ /* 0x000fe400000006ff */
[----:B------:R-:W-:-:S03]  /*9a80*/  SHF.L.U32 R19, R19, 0x10, RZ ;  /* 0x0000001013137819 */ /* 0x000fc600000006ff */
[----:B------:R-:W-:Y:S01]  /*9a90*/  FFMA R14, R15, R17, R14 ;  /* 0x000000110f0e7223 */ /* 0x000fe2000000000e */
[----:B------:R-:W-:Y:S01]  /*9aa0*/  IMAD.U32 R18, R18, 0x10000, RZ ;  /* 0x0001000012127824 */ /* 0x000fe200078e00ff */
[----:B------:R-:W-:-:S03]  /*9ab0*/  IADD3 R8, PT, PT, R8, 0x10, RZ ;  /* 0x0000001008087810 */ /* 0x000fc60007ffe0ff */
[----:B------:R-:W-:Y:S01]  /*9ac0*/  FFMA R14, R19, R18, R14 ;  /* 0x00000012130e7223 */ /* 0x000fe2000000000e */
[----:B------:R-:W-:Y:S02]  /*9ad0*/  ISETP.NE.AND P2, PT, R8, R7, PT ;  /* 0x000000070800720c */ /* 0x000fe40003f45270 */
[----:B------:R-:W-:Y:S01]  /*9ae0*/  SHF.L.U32 R25, R25, 0x10, RZ ;  /* 0x0000001019197819 */ /* 0x000fe200000006ff */
[----:B------:R-:W-:Y:S01]  /*9af0*/  IMAD.U32 R28, R28, 0x10000, RZ ;  /* 0x000100001c1c7824 */ /* 0x000fe200078e00ff */
[----:B------:R-:W-:Y:S02]  /*9b00*/  SHF.L.U32 R27, R27, 0x10, RZ ;  /* 0x000000101b1b7819 */ /* 0x000fe400000006ff */
[----:B------:R-:W-:Y:S02]  /*9b10*/  SHF.L.U32 R29, R29, 0x10, RZ ;  /* 0x000000101d1d7819 */ /* 0x000fe400000006ff */
[----:B--2---:R-:W-:Y:S02]  /*9b20*/  SHF.L.U32 R11, R11, 0x10, RZ ;  /* 0x000000100b0b7819 */ /* 0x004fe400000006ff */
[----:B----4-:R-:W-:-:S02]  /*9b30*/  SHF.L.U32 R13, R13, 0x10, RZ ;  /* 0x000000100d0d7819 */ /* 0x010fc400000006ff */
[----:B---3--:R-:W-:-:S03]  /*9b40*/  SHF.L.U32 R10, R10, 0x10, RZ ;  /* 0x000000100a0a7819 */ /* 0x008fc600000006ff */
[----:B------:R-:W-:Y:S01]  /*9b50*/  FFMA R11, R13, R11, R14 ;  /* 0x0000000b0d0b7223 */ /* 0x000fe2000000000e */
[----:B-----5:R-:W-:Y:S02]  /*9b60*/  IMAD.U32 R2, R9, 0x10000, RZ ;  /* 0x0001000009027824 */ /* 0x020fe400078e00ff */
[----:B------:R-:W-:Y:S02]  /*9b70*/  IMAD.U32 R24, R24, 0x10000, RZ ;  /* 0x0001000018187824 */ /* 0x000fe400078e00ff */
[----:B------:R-:W-:Y:S01]  /*9b80*/  FFMA R2, R2, R10, R11 ;  /* 0x0000000a02027223 */ /* 0x000fe2000000000b */
[----:B------:R-:W-:-:S03]  /*9b90*/  SHF.L.U32 R23, R23, 0x10, RZ ;  /* 0x0000001017177819 */ /* 0x000fc600000006ff */
[----:B------:R-:W-:-:S04]  /*9ba0*/  FFMA R2, R25, R24, R2 ;  /* 0x0000001819027223 */ /* 0x000fc80000000002 */
[----:B------:R-:W-:-:S04]  /*9bb0*/  FFMA R2, R23, R28, R2 ;  /* 0x0000001c17027223 */ /* 0x000fc80000000002 */
[----:B------:R-:W-:Y:S01]  /*9bc0*/  FFMA R9, R27, R29, R2 ;  /* 0x0000001d1b097223 */ /* 0x000fe20000000002 */
[----:B------:R-:W-:Y:S06]  /*9bd0*/  @P2 BRA `(.L_x_152) ;  /* 0xfffffff8009c2947 */ /* 0x000fec000383ffff */
[----:B------:R-:W-:-:S07]  /*9be0*/  IMAD.MOV.U32 R8, RZ, RZ, R7 ;  /* 0x000000ffff087224 */ /* 0x000fce00078e0007 */
.L_x_151:
[----:B------:R-:W-:-:S13]  /*9bf0*/  ISETP.NE.AND P2, PT, R22, RZ, PT ;  /* 0x000000ff1600720c */ /* 0x000fda0003f45270 */
[----:B------:R-:W-:Y:S05]  /*9c00*/  @!P2 BRA `(.L_x_153) ;  /* 0x0000000400aca947 */ /* 0x000fea0003800000 */
[----:B------:R-:W-:Y:S01]  /*9c10*/  ISETP.NE.AND P2, PT, R20, RZ, PT ;  /* 0x000000ff1400720c */ /* 0x000fe20003f45270 */
[----:B------:R-:W-:-:S12]  /*9c20*/  @!P1 BRA `(.L_x_154) ;  /* 0x0000000000c09947 */ /* 0x000fd80003800000 */
[----:B------:R-:W0:Y:S01]  /*9c30*/  LDC.64 R4, c[0x0][0x380] ;  /* 0x0000e000ff047b82 */ /* 0x000e220000000a00 */
[----:B------:R-:W2:Y:S01]  /*9c40*/  LDCU UR5, c[0x0][0x3d0] ;  /* 0x00007a00ff0577ac */ /* 0x000ea20008000800 */
[----:B------:R-:W-:-:S06]  /*9c50*/  IADD3 R11, PT, PT, R0, R8, RZ ;  /* 0x00000008000b7210 */ /* 0x000fcc0007ffe0ff */
[----:B------:R-:W3:Y:S01]  /*9c60*/  LDC.64 R2, c[0x0][0x3b0] ;  /* 0x0000ec00ff027b82 */ /* 0x000ee20000000a00 */
[----:B--2---:R-:W-:Y:S02]  /*9c70*/  IMAD R13, R21, UR5, R8 ;  /* 0x00000005150d7c24 */ /* 0x004fe4000f8e0208 */
[----:B0-----:R-:W-:-:S05]  /*9c80*/  IMAD.WIDE R4, R11, 0x2, R4 ;  /* 0x000000020b047825 */ /* 0x001fca00078e0204 */
[----:B------:R-:W2:Y:S01]  /*9c90*/  LDG.E.U16 R29, desc[UR10][R4.64] ;  /* 0x0000000a041d7981 */ /* 0x000ea2000c1e1500 */
[----:B---3--:R-:W-:-:S03]  /*9ca0*/  IMAD.WIDE R2, R13, 0x2, R2 ;  /* 0x000000020d027825 */ /* 0x008fc600078e0202 */
[----:B------:R-:W3:Y:S04]  /*9cb0*/  LDG.E.U16 R18, desc[UR10][R4.64+0x2] ;  /* 0x0000020a04127981 */ /* 0x000ee8000c1e1500 */
[----:B------:R-:W4:Y:S04]  /*9cc0*/  LDG.E.U16.CONSTANT R24, desc[UR10][R2.64] ;  /* 0x0000000a02187981 */ /* 0x000f28000c1e9500 */
[----:B------:R-:W5:Y:S04]  /*9cd0*/  LDG.E.U16.CONSTANT R19, desc[UR10][R2.64+0x2] ;  /* 0x0000020a02137981 */ /* 0x000f68000c1e9500 */
[----:B------:R-:W5:Y:S04]  /*9ce0*/  LDG.E.U16.CONSTANT R17, desc[UR10][R2.64+0x4] ;  /* 0x0000040a02117981 */ /* 0x000f68000c1e9500 */
[----:B------:R-:W5:Y:S04]  /*9cf0*/  LDG.E.U16 R23, desc[UR10][R4.64+0x4] ;  /* 0x0000040a04177981 */ /* 0x000f68000c1e1500 */
[----:B------:R-:W5:Y:S04]  /*9d00*/  LDG.E.U16 R16, desc[UR10][R4.64+0x6] ;  /* 0x0000060a04107981 */ /* 0x000f68000c1e1500 */
[----:B------:R-:W5:Y:S04]  /*9d10*/  LDG.E.U16.CONSTANT R15, desc[UR10][R2.64+0x6] ;  /* 0x0000060a020f7981 */ /* 0x000f68000c1e9500 */
[----:B------:R-:W5:Y:S04]  /*9d20*/  LDG.E.U16 R14, desc[UR10][R4.64+0x8] ;  /* 0x0000080a040e7981 */ /* 0x000f68000c1e1500 */
[----:B------:R-:W5:Y:S04]  /*9d30*/  LDG.E.U16.CONSTANT R13, desc[UR10][R2.64+0x8] ;  /* 0x0000080a020d7981 */ /* 0x000f68000c1e9500 */
[----:B------:R-:W5:Y:S04]  /*9d40*/  LDG.E.U16.CONSTANT R27, desc[UR10][R2.64+0xa] ;  /* 0x00000a0a021b7981 */ /* 0x000f68000c1e9500 */
[----:B------:R-:W5:Y:S04]  /*9d50*/  LDG.E.U16 R11, desc[UR10][R4.64+0xa] ;  /* 0x00000a0a040b7981 */ /* 0x000f68000c1e1500 */
[----:B------:R-:W5:Y:S04]  /*9d60*/  LDG.E.U16 R10, desc[UR10][R4.64+0xc] ;  /* 0x00000c0a040a7981 */ /* 0x000f68000c1e1500 */
[----:B------:R-:W5:Y:S04]  /*9d70*/  LDG.E.U16.CONSTANT R26, desc[UR10][R2.64+0xc] ;  /* 0x00000c0a021a7981 */ /* 0x000f68000c1e9500 */
[----:B------:R-:W5:Y:S04]  /*9d80*/  LDG.E.U16 R25, desc[UR10][R4.64+0xe] ;  /* 0x00000e0a04197981 */ /* 0x000f68000c1e1500 */
[----:B------:R0:W5:Y:S01]  /*9d90*/  LDG.E.U16.CONSTANT R28, desc[UR10][R2.64+0xe] ;  /* 0x00000e0a021c7981 */ /* 0x000162000c1e9500 */
[----:B------:R-:W-:Y:S01]  /*9da0*/  VIADD R8, R8, 0x8 ;  /* 0x0000000808087836 */ /* 0x000fe20000000000 */
[----:B--2---:R-:W-:Y:S01]  /*9db0*/  SHF.L.U32 R29, R29, 0x10, RZ ;  /* 0x000000101d1d7819 */ /* 0x004fe200000006ff */
[----:B----4-:R-:W-:-:S04]  /*9dc0*/  IMAD.U32 R24, R24, 0x10000, RZ ;  /* 0x0001000018187824 */ /* 0x010fc800078e00ff */
[----:B------:R-:W-:Y:S01]  /*9dd0*/  FFMA R24, R29, R24, R9 ;  /* 0x000000181d187223 */ /* 0x000fe20000000009 */
[----:B---3--:R-:W-:Y:S02]  /*9de0*/  SHF.L.U32 R9, R18, 0x10, RZ ;  /* 0x0000001012097819 */ /* 0x008fe400000006ff */
[----:B-----5:R-:W-:Y:S02]  /*9df0*/  SHF.L.U32 R19, R19, 0x10, RZ ;  /* 0x0000001013137819 */ /* 0x020fe400000006ff */
[----:B------:R-:W-:Y:S01]  /*9e00*/  SHF.L.U32 R17, R17, 0x10, RZ ;  /* 0x0000001011117819 */ /* 0x000fe200000006ff */
[----:B------:R-:W-:Y:S02]  /*9e10*/  IMAD.U32 R18, R23, 0x10000, RZ ;  /* 0x0001000017127824 */ /* 0x000fe400078e00ff */
[----:B------:R-:W-:Y:S01]  /*9e20*/  FFMA R9, R9, R19, R24 ;  /* 0x0000001309097223 */ /* 0x000fe20000000018 */
[----:B------:R-:W-:-:S03]  /*9e30*/  SHF.L.U32 R16, R16, 0x10, RZ ;  /* 0x0000001010107819 */ /* 0x000fc600000006ff */
[----:B------:R-:W-:Y:S01]  /*9e40*/  FFMA R9, R18, R17, R9 ;  /* 0x0000001112097223 */ /* 0x000fe20000000009 */
[----:B------:R-:W-:Y:S01]  /*9e50*/  IMAD.U32 R15, R15, 0x10000, RZ ;  /* 0x000100000f0f7824 */ /* 0x000fe200078e00ff */
[----:B------:R-:W-:-:S03]  /*9e60*/  SHF.L.U32 R14, R14, 0x10, RZ ;  /* 0x000000100e0e7819 */ /* 0x000fc600000006ff */
[----:B------:R-:W-:Y:S01]  /*9e70*/  FFMA R9, R16, R15, R9 ;  /* 0x0000000f10097223 */ /* 0x000fe20000000009 */
[----:B------:R-:W-:Y:S02]  /*9e80*/  SHF.L.U32 R13, R13, 0x10, RZ ;  /* 0x000000100d0d7819 */ /* 0x000fe400000006ff */
[----:B------:R-:W-:-:S03]  /*9e90*/  SHF.L.U32 R27, R27, 0x10, RZ ;  /* 0x000000101b1b7819 */ /* 0x000fc600000006ff */
[----:B------:R-:W-:Y:S01]  /*9ea0*/  FFMA R9, R14, R13, R9 ;  /* 0x0000000d0e097223 */ /* 0x000fe20000000009 */
[----:B0-----:R-:W-:Y:S01]  /*9eb0*/  IMAD.U32 R2, R11, 0x10000, RZ ;  /* 0x000100000b027824 */ /* 0x001fe200078e00ff */
[----:B------:R-:W-:-:S03]  /*9ec0*/  SHF.L.U32 R3, R10, 0x10, RZ ;  /* 0x000000100a037819 */ /* 0x000fc600000006ff */
[----:B------:R-:W-:Y:S01]  /*9ed0*/  FFMA R2, R2, R27, R9 ;  /* 0x0000001b02027223 */ /* 0x000fe20000000009 */
[----:B------:R-:W-:Y:S01]  /*9ee0*/  IMAD.U32 R26, R26, 0x10000, RZ ;  /* 0x000100001a1a7824 */ /* 0x000fe200078e00ff */
[----:B------:R-:W-:-:S03]  /*9ef0*/  SHF.L.U32 R25, R25, 0x10, RZ ;  /* 0x0000001019197819 */ /* 0x000fc600000006ff */
[----:B------:R-:W-:Y:S01]  /*9f00*/  FFMA R2, R3, R26, R2 ;  /* 0x0000001a03027223 */ /* 0x000fe20000000002 */
[----:B------:R-:W-:-:S05]  /*9f10*/  SHF.L.U32 R28, R28, 0x10, RZ ;  /* 0x000000101c1c7819 */ /* 0x000fca00000006ff */
[----:B------:R-:W-:-:S07]  /*9f20*/  FFMA R9, R25, R28, R2 ;  /* 0x0000001c19097223 */ /* 0x000fce0000000002 */
.L_x_154:
        /* <DEDUP_REMOVED lines=13> */
[----:B------:R-:W5:Y:S04]  /*a000*/  LDG.E.U16 R13, desc[UR10][R2.64+0x2] ;  /* 0x0000020a020d7981 */ /* 0x000f68000c1e1500 */
[----:B------:R-:W3:Y:S04]  /*a010*/  LDG.E.U16.CONSTANT R14, desc[UR10][R4.64+0x2] ;  /* 0x0000020a040e7981 */ /* 0x000ee8000c1e9500 */
[----:B------:R-:W3:Y:S04]  /*a020*/  LDG.E.U16.CONSTANT R16, desc[UR10][R4.64+0x4] ;  /* 0x0000040a04107981 */ /* 0x000ee8000c1e9500 */
[----:B------:R-:W3:Y:S04]  /*a030*/  LDG.E.U16 R17, desc[UR10][R2.64+0x6] ;  /* 0x0000060a02117981 */ /* 0x000ee8000c1e1500 */
[----:B------:R-:W3:Y:S01]  /*a040*/  LDG.E.U16.CONSTANT R18, desc[UR10][R4.64+0x6] ;  /* 0x0000060a04127981 */ /* 0x000ee2000c1e9500 */
[----:B------:R-:W-:-:S02]  /*a050*/  IADD3 R8, PT, PT, R8, 0x4, RZ ;  /* 0x0000000408087810 */ /* 0x000fc40007ffe0ff */
[----:B--2---:R-:W-:Y:S01]  /*a060*/  SHF.L.U32 R10, R10, 0x10, RZ ;  /* 0x000000100a0a7819 */ /* 0x004fe200000006ff */
[----:B----4-:R-:W-:Y:S01]  /*a070*/  IMAD.U32 R11, R11, 0x10000, RZ ;  /* 0x000100000b0b7824 */ /* 0x010fe200078e00ff */
[----:B-----5:R-:W-:-:S03]  /*a080*/  SHF.L.U32 R13, R13, 0x10, RZ ;  /* 0x000000100d0d7819 */ /* 0x020fc600000006ff */
[----:B------:R-:W-:Y:S01]  /*a090*/  FFMA R10, R10, R11, R9 ;  /* 0x0000000b0a0a7223 */ /* 0x000fe20000000009 */
[----:B---3--:R-:W-:Y:S01]  /*a0a0*/  SHF.L.U32 R14, R14, 0x10, RZ ;  /* 0x000000100e0e7819 */ /* 0x008fe200000006ff */
[----:B------:R-:W-:Y:S01]  /*a0b0*/  IMAD.U32 R15, R15, 0x10000, RZ ;  /* 0x000100000f0f7824 */ /* 0x000fe200078e00ff */
[----:B------:R-:W-:-:S03]  /*a0c0*/  SHF.L.U32 R16, R16, 0x10, RZ ;  /* 0x0000001010107819 */ /* 0x000fc600000006ff */
[----:B------:R-:W-:Y:S01]  /*a0d0*/  FFMA R10, R13, R14, R10 ;  /* 0x0000000e0d0a7223 */ /* 0x000fe2000000000a */
[----:B------:R-:W-:-:S03]  /*a0e0*/  SHF.L.U32 R17, R17, 0x10, RZ ;  /* 0x0000001011117819 */ /* 0x000fc600000006ff */
[----:B------:R-:W-:Y:S01]  /*a0f0*/  FFMA R10, R15, R16, R10 ;  /* 0x000000100f0a7223 */ /* 0x000fe2000000000a */
[----:B------:R-:W-:-:S04]  /*a100*/  IMAD.U32 R18, R18, 0x10000, RZ ;  /* 0x0001000012127824 */ /* 0x000fc800078e00ff */
[----:B------:R-:W-:-:S07]  /*a110*/  FFMA R9, R17, R18, R10 ;  /* 0x0000001211097223 */ /* 0x000fce000000000a */
.L_x_155:
[----:B------:R-:W-:Y:S05]  /*a120*/  @!P2 BRA `(.L_x_153) ;  /* 0x000000000064a947 */ /* 0x000fea0003800000 */
[----:B------:R-:W0:Y:S01]  /*a130*/  LDC.64 R4, c[0x0][0x3b0] ;  /* 0x0000ec00ff047b82 */ /* 0x000e220000000a00 */
[----:B------:R-:W2:Y:S01]  /*a140*/  LDCU UR5, c[0x0][0x3d0] ;  /* 0x00007a00ff0577ac */ /* 0x000ea20008000800 */
[----:B------:R-:W-:-:S06]  /*a150*/  IADD3 R11, PT, PT, R0, R8, RZ ;  /* 0x00000008000b7210 */ /* 0x000fcc0007ffe0ff */
[----:B------:R-:W3:Y:S01]  /*a160*/  LDC.64 R2, c[0x0][0x380] ;  /* 0x0000e000ff027b82 */ /* 0x000ee20000000a00 */
[----:B--2---:R-:W-:-:S04]  /*a170*/  IMAD R13, R21, UR5, R8 ;  /* 0x00000005150d7c24 */ /* 0x004fc8000f8e0208 */
[----:B0-----:R-:W-:-:S05]  /*a180*/  IMAD.WIDE R4, R13, 0x2, R4 ;  /* 0x000000020d047825 */ /* 0x001fca00078e0204 */
[----:B------:R-:W2:Y:S01]  /*a190*/  LDG.E.U16.CONSTANT R10, desc[UR10][R4.64] ;  /* 0x0000000a040a7981 */ /* 0x000ea2000c1e9500 */
[----:B---3--:R-:W-:-:S05]  /*a1a0*/  IMAD.WIDE R2, R11, 0x2, R2 ;  /* 0x000000020b027825 */ /* 0x008fca00078e0202 */
[----:B------:R-:W3:Y:S01]  /*a1b0*/  LDG.E.U16 R8, desc[UR10][R2.64] ;  /* 0x0000000a02087981 */ /* 0x000ee2000c1e1500 */
[----:B------:R-:W-:Y:S02]  /*a1c0*/  ISETP.NE.AND P2, PT, R6, 0x1, PT ;  /* 0x000000010600780c */ /* 0x000fe40003f45270 */
[----:B--2---:R-:W-:Y:S01]  /*a1d0*/  SHF.L.U32 R10, R10, 0x10, RZ ;  /* 0x000000100a0a7819 */ /* 0x004fe200000006ff */
[----:B---3--:R-:W-:-:S04]  /*a1e0*/  IMAD.U32 R8, R8, 0x10000, RZ ;  /* 0x0001000008087824 */ /* 0x008fc800078e00ff */
[----:B------:R-:W-:-:S06]  /*a1f0*/  FFMA R9, R8, R10, R9 ;  /* 0x0000000a08097223 */ /* 0x000fcc0000000009 */
[----:B------:R-:W-:Y:S05]  /*a200*/  @!P2 BRA `(.L_x_153) ;  /* 0x00000000002ca947 */ /* 0x000fea0003800000 */
[----:B------:R-:W-:Y:S01]  /*a210*/  ISETP.NE.AND P2, PT, R6, 0x2, PT ;  /* 0x000000020600780c */ /* 0x000fe20003f45270 */
[----:B------:R-:W2:Y:S04]  /*a220*/  LDG.E.U16 R8, desc[UR10][R2.64+0x2] ;  /* 0x0000020a02087981 */ /* 0x000ea8000c1e1500 */
[----:B------:R-:W3:Y:S08]  /*a230*/  LDG.E.U16.CONSTANT R10, desc[UR10][R4.64+0x2] ;  /* 0x0000020a040a7981 */ /* 0x000ef0000c1e9500 */
[----:B------:R-:W4:Y:S04]  /*a240*/  @P2 LDG.E.U16 R11, desc[UR10][R2.64+0x4] ;  /* 0x0000040a020b2981 */ /* 0x000f28000c1e1500 */
[----:B------:R-:W5:Y:S01]  /*a250*/  @P2 LDG.E.U16.CONSTANT R13, desc[UR10][R4.64+0x4] ;  /* 0x0000040a040d2981 */ /* 0x000f62000c1e9500 */
[----:B--2---:R-:W-:Y:S01]  /*a260*/  SHF.L.U32 R8, R8, 0x10, RZ ;  /* 0x0000001008087819 */ /* 0x004fe200000006ff */
[----:B---3--:R-:W-:-:S04]  /*a270*/  IMAD.U32 R10, R10, 0x10000, RZ ;  /* 0x000100000a0a7824 */ /* 0x008fc800078e00ff */
[----:B------:R-:W-:Y:S01]  /*a280*/  FFMA R9, R8, R10, R9 ;  /* 0x0000000a08097223 */ /* 0x000fe20000000009 */
[----:B----4-:R-:W-:Y:S02]  /*a290*/  @P2 SHF.L.U32 R14, R11, 0x10, RZ ;  /* 0x000000100b0e2819 */ /* 0x010fe400000006ff */
[----:B-----5:R-:W-:-:S05]  /*a2a0*/  @P2 SHF.L.U32 R13, R13, 0x10, RZ ;  /* 0x000000100d0d2819 */ /* 0x020fca00000006ff */
[----:B------:R-:W-:-:S07]  /*a2b0*/  @P2 FFMA R9, R14, R13, R9 ;  /* 0x0000000d0e092223 */ /* 0x000fce0000000009 */
.L_x_153:
[----:B------:R-:W0:Y:S01]  /*a2c0*/  LDC.64 R2, c[0x0][0x3b8] ;  /* 0x0000ee00ff027b82 */ /* 0x000e220000000a00 */
[----:B------:R-:W2:Y:S07]  /*a2d0*/  LDCU UR5, c[0x0][0x3d0] ;  /* 0x00007a00ff0577ac */ /* 0x000eae0008000800 */
[----:B------:R-:W3:Y:S01]  /*a2e0*/  LDC.64 R4, c[0x0][0x380] ;  /* 0x0000e000ff047b82 */ /* 0x000ee20000000a00 */
[----:B0-----:R-:W-:-:S06]  /*a2f0*/  IMAD.WIDE R2, R21, 0x2, R2 ;  /* 0x0000000215027825 */ /* 0x001fcc00078e0202 */
[----:B------:R-:W4:Y:S02]  /*a300*/  LDG.E.U16.CONSTANT R2, desc[UR10][R2.64] ;  /* 0x0000000a02027981 */ /* 0x000f24000c1e9500 */
[----:B----4-:R-:W-:-:S04]  /*a310*/  IMAD.U32 R8, R2, 0x10000, RZ ;  /* 0x0001000002087824 */ /* 0x010fc800078e00ff */
[----:B------:R-:W-:Y:S01]  /*a320*/  FADD R8, R8, R9 ;  /* 0x0000000908087221 */ /* 0x000fe20000000000 */
[----:B------:R-:W-:Y:S02]  /*a330*/  IADD3 R9, PT, PT, R0, R21, RZ ;  /* 0x0000001500097210 */ /* 0x000fe40007ffe0ff */
[----:B------:R-:W-:Y:S02]  /*a340*/  IADD3 R21, PT, PT, R21, UR8, RZ ;  /* 0x0000000815157c10 */ /* 0x000fe4000fffe0ff */
[----:B------:R-:W-:Y:S01]  /*a350*/  F2FP.BF16.F32.PACK_AB R8, RZ, R8 ;  /* 0x00000008ff08723e */ /* 0x000fe200000010ff */
[----:B---3--:R-:W-:Y:S01]  /*a360*/  IMAD.WIDE R4, R9, 0x2, R4 ;  /* 0x0000000209047825 */ /* 0x008fe200078e0204 */
[----:B--2---:R-:W-:-:S04]  /*a370*/  ISETP.GE.AND P2, PT, R21, UR5, PT ;  /* 0x0000000515007c0c */ /* 0x004fc8000bf46270 */
[----:B------:R0:W-:Y:S09]  /*a380*/  STG.E.U16 desc[UR10][R4.64], R8 ;  /* 0x0000000804007986 */ /* 0x0001f2000c10150a */
[----:B------:R-:W-:Y:S05]  /*a390*/  @!P2 BRA `(.L_x_156) ;  /* 0xfffffff0009ca947 */ /* 0x000fea000383ffff */
[----:B-1----:R-:W-:Y:S05]  /*a3a0*/  EXIT ;  /* 0x000000000000794d */ /* 0x002fea0003800000 */
        .weak           $__internal_0_$__cuda_sm20_sqrt_rn_f32_slowpath
        .type           $__internal_0_$__cuda_sm20_sqrt_rn_f32_slowpath,@function
        .size           $__internal_0_$__cuda_sm20_sqrt_rn_f32_slowpath,($__internal_1_$__cuda_sm3x_div_rn_noftz_f32_slowpath - $__internal_0_$__cuda_sm20_sqrt_rn_f32_slowpath)
$__internal_0_$__cuda_sm20_sqrt_rn_f32_slowpath:
[----:B------:R-:W-:-:S13]  /*a3b0*/  LOP3.LUT P0, RZ, R3, 0x7fffffff, RZ, 0xc0, !PT ;  /* 0x7fffffff03ff7812 */ /* 0x000fda000780c0ff */
[----:B------:R-:W-:Y:S05]  /*a3c0*/  @!P0 BRA `(.L_x_157) ;  /* 0x0000000000488947 */ /* 0x000fea0003800000 */
[----:B------:R-:W-:Y:S01]  /*a3d0*/  FSETP.GEU.FTZ.AND P0, PT, R3, RZ, PT ;  /* 0x000000ff0300720b */ /* 0x000fe20003f1e000 */
[----:B------:R-:W-:-:S12]  /*a3e0*/  IMAD.MOV.U32 R2, RZ, RZ, R3 ;  /* 0x000000ffff027224 */ /* 0x000fd800078e0003 */
[----:B------:R-:W-:Y:S01]  /*a3f0*/  @!P0 MOV R3, 0x7fffffff ;  /* 0x7fffffff00038802 */ /* 0x000fe20000000f00 */
[----:B------:R-:W-:Y:S06]  /*a400*/  @!P0 BRA `(.L_x_157) ;  /* 0x0000000000388947 */ /* 0x000fec0003800000 */
[----:B------:R-:W-:-:S13]  /*a410*/  FSETP.GTU.FTZ.AND P0, PT, |R2|, +INF , PT ;  /* 0x7f8000000200780b */ /* 0x000fda0003f1c200 */
[----:B------:R-:W-:Y:S01]  /*a420*/  @P0 FADD.FTZ R3, R2, 1 ;  /* 0x3f80000002030421 */ /* 0x000fe20000010000 */
[----:B------:R-:W-:Y:S06]  /*a430*/  @P0 BRA `(.L_x_157) ;  /* 0x00000000002c0947 */ /* 0x000fec0003800000 */
[----:B------:R-:W-:-:S13]  /*a440*/  FSETP.NEU.FTZ.AND P0, PT, |R2|, +INF , PT ;  /* 0x7f8000000200780b */ /* 0x000fda0003f1d200 */
[----:B------:R-:W-:Y:S01]  /*a450*/  @!P0 MOV R3, R2 ;  /* 0x0000000200038202 */ /* 0x000fe20000000f00 */
[----:B------:R-:W-:Y:S06]  /*a460*/  @!P0 BRA `(.L_x_157) ;  /* 0x0000000000208947 */ /* 0x000fec0003800000 */
[----:B------:R-:W-:-:S04]  /*a470*/  FFMA R2, R2, 1.84467440737095516160e+19, RZ ;  /* 0x5f80000002027823 */ /* 0x000fc800000000ff */
[----:B------:R-:W0:Y:S02]  /*a480*/  MUFU.RSQ R3, R2 ;  /* 0x0000000200037308 */ /* 0x000e240000001400 */
[----:B0-----:R-:W-:Y:S01]  /*a490*/  FMUL.FTZ R5, R2, R3 ;  /* 0x0000000302057220 */ /* 0x001fe20000410000 */
[----:B------:R-:W-:-:S03]  /*a4a0*/  FMUL.FTZ R3, R3, 0.5 ;  /* 0x3f00000003037820 */ /* 0x000fc60000410000 */
[----:B------:R-:W-:-:S04]  /*a4b0*/  FADD.FTZ R4, -R5, -RZ ;  /* 0x800000ff05047221 */ /* 0x000fc80000010100 */
[----:B------:R-:W-:-:S04]  /*a4c0*/  FFMA R4, R5, R4, R2 ;  /* 0x0000000405047223 */ /* 0x000fc80000000002 */
[----:B------:R-:W-:-:S04]  /*a4d0*/  FFMA R3, R4, R3, R5 ;  /* 0x0000000304037223 */ /* 0x000fc80000000005 */
[----:B------:R-:W-:-:S07]  /*a4e0*/  FMUL.FTZ R3, R3, 2.3283064365386962891e-10 ;  /* 0x2f80000003037820 */ /* 0x000fce0000410000 */
.L_x_157:
[----:B------:R-:W-:Y:S02]  /*a4f0*/  IMAD.MOV.U32 R10, RZ, RZ, R3 ;  /* 0x000000ffff0a7224 */ /* 0x000fe400078e0003 */
[----:B------:R-:W-:Y:S01]  /*a500*/  HFMA2 R3, -RZ, RZ, 0, 0 ;  /* 0x00000000ff037431 */ /* 0x000fe200000001ff */
[----:B------:R-:W-:-:S04]  /*a510*/  MOV R2, R7 ;  /* 0x0000000700027202 */ /* 0x000fc80000000f00 */
[----:B------:R-:W-:Y:S05]  /*a520*/  RET.REL.NODEC R2 `(fused_qkv_attention_bf16) ;  /* 0xffffff5802b47950 */ /* 0x000fea0003c3ffff */
        .weak           $__internal_1_$__cuda_sm3x_div_rn_noftz_f32_slowpath
        .type           $__internal_1_$__cuda_sm3x_div_rn_noftz_f32_slowpath,@function
        .size           $__internal_1_$__cuda_sm3x_div_rn_noftz_f32_slowpath,(.L_x_171 - $__internal_1_$__cuda_sm3x_div_rn_noftz_f32_slowpath)
$__internal_1_$__cuda_sm3x_div_rn_noftz_f32_slowpath:
[----:B------:R-:W-:Y:S01]  /*a530*/  SHF.R.U32.HI R5, RZ, 0x17, R2 ;  /* 0x00000017ff057819 */ /* 0x000fe20000011602 */
[----:B------:R-:W-:Y:S01]  /*a540*/  BSSY.RECONVERGENT B1, `(.L_x_158) ;  /* 0x0000064000017945 */ /* 0x000fe20003800200 */
[----:B------:R-:W-:Y:S02]  /*a550*/  SHF.R.U32.HI R28, RZ, 0x17, R25 ;  /* 0x00000017ff1c7819 */ /* 0x000fe40000011619 */
[----:B------:R-:W-:Y:S02]  /*a560*/  LOP3.LUT R5, R5, 0xff, RZ, 0xc0, !PT ;  /* 0x000000ff05057812 */ /* 0x000fe400078ec0ff */
[----:B------:R-:W-:-:S03]  /*a570*/  LOP3.LUT R28, R28, 0xff, RZ, 0xc0, !PT ;  /* 0x000000ff1c1c7812 */ /* 0x000fc600078ec0ff */
[----:B------:R-:W-:Y:S01]  /*a580*/  VIADD R3, R5, 0xffffffff ;  /* 0xffffffff05037836 */ /* 0x000fe20000000000 */
[----:B------:R-:W-:-:S04]  /*a590*/  IADD3 R4, PT, PT, R28, -0x1, RZ ;  /* 0xffffffff1c047810 */ /* 0x000fc80007ffe0ff */
[----:B------:R-:W-:-:S04]  /*a5a0*/  ISETP.GT.U32.AND P0, PT, R3, 0xfd, PT ;  /* 0x000000fd0300780c */ /* 0x000fc80003f04070 */
[----:B------:R-:W-:-:S13]  /*a5b0*/  ISETP.GT.U32.OR P0, PT, R4, 0xfd, P0 ;  /* 0x000000fd0400780c */ /* 0x000fda0000704470 */
[----:B------:R-:W-:Y:S01]  /*a5c0*/  @!P0 MOV R4, RZ ;  /* 0x000000ff00048202 */ /* 0x000fe20000000f00 */
[----:B------:R-:W-:Y:S06]  /*a5d0*/  @!P0 BRA `(.L_x_159) ;  /* 0x0000000000648947 */ /* 0x000fec0003800000 */
[----:B------:R-:W-:Y:S02]  /*a5e0*/  FSETP.GTU.FTZ.AND P0, PT, |R25|, +INF , PT ;  /* 0x7f8000001900780b */ /* 0x000fe40003f1c200 */
[----:B------:R-:W-:-:S04]  /*a5f0*/  FSETP.GTU.FTZ.AND P1, PT, |R2|, +INF , PT ;  /* 0x7f8000000200780b */ /* 0x000fc80003f3c200 */
[----:B------:R-:W-:-:S13]  /*a600*/  PLOP3.LUT P0, PT, P0, P1, PT, 0xf8, 0x8f ;  /* 0x00000000008f781c */ /* 0x000fda0000703f70 */
[----:B------:R-:W-:Y:S05]  /*a610*/  @P0 BRA `(.L_x_160) ;  /* 0x0000000400540947 */ /* 0x000fea0003800000 */
[----:B------:R-:W-:-:S13]  /*a620*/  LOP3.LUT P0, RZ, R2, 0x7fffffff, R25, 0xc8, !PT ;  /* 0x7fffffff02ff7812 */ /* 0x000fda000780c819 */
[----:B------:R-:W-:Y:S05]  /*a630*/  @!P0 BRA `(.L_x_161) ;  /* 0x0000000400448947 */ /* 0x000fea0003800000 */
[C---:B------:R-:W-:Y:S02]  /*a640*/  FSETP.NEU.FTZ.AND P4, PT, |R25|.reuse, +INF , PT ;  /* 0x7f8000001900780b */ /* 0x040fe40003f9d200 */
[----:B------:R-:W-:Y:S02]  /*a650*/  FSETP.NEU.FTZ.AND P1, PT, |R2|, +INF , PT ;  /* 0x7f8000000200780b */ /* 0x000fe40003f3d200 */
[----:B------:R-:W-:-:S11]  /*a660*/  FSETP.NEU.FTZ.AND P0, PT, |R25|, +INF , PT ;  /* 0x7f8000001900780b */ /* 0x000fd60003f1d200 */
[----:B------:R-:W-:Y:S05]  /*a670*/  @!P1 BRA !P4, `(.L_x_161) ;  /* 0x0000000400349947 */ /* 0x000fea0006000000 */
[----:B------:R-:W-:-:S04]  /*a680*/  LOP3.LUT P4, RZ, R25, 0x7fffffff, RZ, 0xc0, !PT ;  /* 0x7fffffff19ff7812 */ /* 0x000fc8000788c0ff */
[----:B------:R-:W-:-:S13]  /*a690*/  PLOP3.LUT P1, PT, P1, P4, PT, 0x2f, 0xf2 ;  /* 0x0000000000f2781c */ /* 0x000fda0000f28577 */
[----:B------:R-:W-:Y:S05]  /*a6a0*/  @P1 BRA `(.L_x_162) ;  /* 0x0000000400201947 */ /* 0x000fea0003800000 */
[----:B------:R-:W-:-:S04]  /*a6b0*/  LOP3.LUT P1, RZ, R2, 0x7fffffff, RZ, 0xc0, !PT ;  /* 0x7fffffff02ff7812 */ /* 0x000fc8000782c0ff */
[----:B------:R-:W-:-:S13]  /*a6c0*/  PLOP3.LUT P0, PT, P0, P1, PT, 0x2f, 0xf2 ;  /* 0x0000000000f2781c */ /* 0x000fda0000702577 */
[----:B------:R-:W-:Y:S05]  /*a6d0*/  @P0 BRA `(.L_x_163) ;  /* 0x0000000400080947 */ /* 0x000fea0003800000 */
[----:B------:R-:W-:-:S05]  /*a6e0*/  VIADD R3, R28, 0xffffffff ;  /* 0xffffffff1c037836 */ /* 0x000fca0000000000 */
[----:B------:R-:W-:Y:S02]  /*a6f0*/  ISETP.GE.AND P0, PT, R3, RZ, PT ;  /* 0x000000ff0300720c */ /* 0x000fe40003f06270 */
[----:B------:R-:W-:-:S04]  /*a700*/  IADD3 R3, PT, PT, R5, -0x1, RZ ;  /* 0xffffffff05037810 */ /* 0x000fc80007ffe0ff */
[----:B------:R-:W-:-:S07]  /*a710*/  ISETP.GE.AND P1, PT, R3, RZ, PT ;  /* 0x000000ff0300720c */ /* 0x000fce0003f26270 */
[----:B------:R-:W-:Y:S01]  /*a720*/  @P0 MOV R4, RZ ;  /* 0x000000ff00040202 */ /* 0x000fe20000000f00 */
[----:B------:R-:W-:Y:S02]  /*a730*/  @!P0 IMAD.MOV.U32 R4, RZ, RZ, -0x40 ;  /* 0xffffffc0ff048424 */ /* 0x000fe400078e00ff */
[----:B------:R-:W-:-:S03]  /*a740*/  @!P0 FFMA R25, R25, 1.84467440737095516160e+19, RZ ;  /* 0x5f80000019198823 */ /* 0x000fc600000000ff */
[----:B------:R-:W-:Y:S01]  /*a750*/  @!P1 FFMA R2, R2, 1.84467440737095516160e+19, RZ ;  /* 0x5f80000002029823 */ /* 0x000fe200000000ff */
[----:B------:R-:W-:-:S07]  /*a760*/  @!P1 IADD3 R4, PT, PT, R4, 0x40, RZ ;  /* 0x0000004004049810 */ /* 0x000fce0007ffe0ff */
.L_x_159:
[----:B------:R-:W-:Y:S01]  /*a770*/  LEA R29, R5, 0xc0800000, 0x17 ;  /* 0xc0800000051d7811 */ /* 0x000fe200078eb8ff */
[----:B------:R-:W-:Y:S01]  /*a780*/  VIADD R28, R28, 0xffffff81 ;  /* 0xffffff811c1c7836 */ /* 0x000fe20000000000 */
[----:B------:R-:W-:Y:S02]  /*a790*/  BSSY.RECONVERGENT B2, `(.L_x_164) ;  /* 0x0000035000027945 */ /* 0x000fe40003800200 */
[----:B------:R-:W-:-:S04]  /*a7a0*/  IADD3 R29, PT, PT, -R29, R2, RZ ;  /* 0x000000021d1d7210 */ /* 0x000fc80007ffe1ff */
[----:B------:R-:W0:Y:S01]  /*a7b0*/  MUFU.RCP R2, R29 ;  /* 0x0000001d00027308 */ /* 0x000e220000001000 */
[----:B------:R-:W-:-:S04]  /*a7c0*/  FADD.FTZ R23, -R29, -RZ ;  /* 0x800000ff1d177221 */ /* 0x000fc80000010100 */
[----:B0-----:R-:W-:-:S04]  /*a7d0*/  FFMA R3, R2, R23, 1 ;  /* 0x3f80000002037423 */ /* 0x001fc80000000017 */
[----:B------:R-:W-:Y:S01]  /*a7e0*/  FFMA R3, R2, R3, R2 ;  /* 0x0000000302037223 */ /* 0x000fe20000000002 */
[----:B------:R-:W-:-:S04]  /*a7f0*/  IMAD R2, R28, -0x800000, R25 ;  /* 0xff8000001c027824 */ /* 0x000fc800078e0219 */
[----:B------:R-:W-:-:S04]  /*a800*/  FFMA R25, R2, R3, RZ ;  /* 0x0000000302197223 */ /* 0x000fc800000000ff */
[----:B------:R-:W-:-:S04]  /*a810*/  FFMA R27, R23, R25, R2 ;  /* 0x00000019171b7223 */ /* 0x000fc80000000002 */
[----:B------:R-:W-:Y:S01]  /*a820*/  FFMA R27, R3, R27, R25 ;  /* 0x0000001b031b7223 */ /* 0x000fe20000000019 */
[----:B------:R-:W-:-:S03]  /*a830*/  IADD3 R25, PT, PT, R28, 0x7f, -R5 ;  /* 0x0000007f1c197810 */ /* 0x000fc60007ffe805 */
[----:B------:R-:W-:Y:S01]  /*a840*/  FFMA R23, R23, R27, R2 ;  /* 0x0000001b17177223 */ /* 0x000fe20000000002 */
[----:B------:R-:W-:-:S03]  /*a850*/  IADD3 R25, PT, PT, R25, R4, RZ ;  /* 0x0000000419197210 */ /* 0x000fc60007ffe0ff */
[----:B------:R-:W-:-:S05]  /*a860*/  FFMA R2, R3, R23, R27 ;  /* 0x0000001703027223 */ /* 0x000fca000000001b */
[----:B------:R-:W-:-:S04]  /*a870*/  SHF.R.U32.HI R5, RZ, 0x17, R2 ;  /* 0x00000017ff057819 */ /* 0x000fc80000011602 */
[----:B------:R-:W-:-:S04]  /*a880*/  LOP3.LUT R4, R5, 0xff, RZ, 0xc0, !PT ;  /* 0x000000ff05047812 */ /* 0x000fc800078ec0ff */
[----:B------:R-:W-:-:S05]  /*a890*/  IADD3 R4, PT, PT, R4, R25, RZ ;  /* 0x0000001904047210 */ /* 0x000fca0007ffe0ff */
[----:B------:R-:W-:-:S05]  /*a8a0*/  VIADD R5, R4, 0xffffffff ;  /* 0xffffffff04057836 */ /* 0x000fca0000000000 */
[----:B------:R-:W-:-:S13]  /*a8b0*/  ISETP.GE.U32.AND P0, PT, R5, 0xfe, PT ;  /* 0x000000fe0500780c */ /* 0x000fda0003f06070 */
[----:B------:R-:W-:Y:S05]  /*a8c0*/  @!P0 BRA `(.L_x_165) ;  /* 0x0000000000808947 */ /* 0x000fea0003800000 */
[----:B------:R-:W-:-:S13]  /*a8d0*/  ISETP.GT.AND P0, PT, R4, 0xfe, PT ;  /* 0x000000fe0400780c */ /* 0x000fda0003f04270 */
[----:B------:R-:W-:Y:S05]  /*a8e0*/  @P0 BRA `(.L_x_166) ;  /* 0x00000000006c0947 */ /* 0x000fea0003800000 */
[----:B------:R-:W-:-:S13]  /*a8f0*/  ISETP.GE.AND P0, PT, R4, 0x1, PT ;  /* 0x000000010400780c */ /* 0x000fda0003f06270 */
[----:B------:R-:W-:Y:S05]  /*a900*/  @P0 BRA `(.L_x_167) ;  /* 0x0000000000740947 */ /* 0x000fea0003800000 */
[----:B------:R-:W-:Y:S02]  /*a910*/  ISETP.GE.AND P0, PT, R4, -0x18, PT ;  /* 0xffffffe80400780c */ /* 0x000fe40003f06270 */
[----:B------:R-:W-:-:S11]  /*a920*/  LOP3.LUT R2, R2, 0x80000000, RZ, 0xc0, !PT ;  /* 0x8000000002027812 */ /* 0x000fd600078ec0ff */
[----:B------:R-:W-:Y:S05]  /*a930*/  @!P0 BRA `(.L_x_167) ;  /* 0x0000000000688947 */ /* 0x000fea0003800000 */
[CCC-:B------:R-:W-:Y:S01]  /*a940*/  FFMA.RZ R5, R3.reuse, R23.reuse, R27.reuse ;  /* 0x0000001703057223 */ /* 0x1c0fe2000000c01b */
[CCC-:B------:R-:W-:Y:S01]  /*a950*/  FFMA.RP R25, R3.reuse, R23.reuse, R27.reuse ;  /* 0x0000001703197223 */ /* 0x1c0fe2000000801b */
[----:B------:R-:W-:Y:S01]  /*a960*/  FFMA.RM R28, R3, R23, R27 ;  /* 0x00000017031c7223 */ /* 0x000fe2000000401b */
[C---:B------:R-:W-:Y:S02]  /*a970*/  IADD3 R3, PT, PT, R4.reuse, 0x20, RZ ;  /* 0x0000002004037810 */ /* 0x040fe40007ffe0ff */
[----:B------:R-:W-:Y:S02]  /*a980*/  LOP3.LUT R5, R5, 0x7fffff, RZ, 0xc0, !PT ;  /* 0x007fffff05057812 */ /* 0x000fe400078ec0ff */
[C---:B------:R-:W-:Y:S02]  /*a990*/  ISETP.NE.AND P4, PT, R4.reuse, RZ, PT ;  /* 0x000000ff0400720c */ /* 0x040fe40003f85270 */
[----:B------:R-:W-:Y:S02]  /*a9a0*/  LOP3.LUT R5, R5, 0x800000, RZ, 0xfc, !PT ;  /* 0x0080000005057812 */ /* 0x000fe400078efcff */
[----:B------:R-:W-:-:S02]  /*a9b0*/  ISETP.NE.AND P1, PT, R4, RZ, PT ;  /* 0x000000ff0400720c */ /* 0x000fc40003f25270 */
[----:B------:R-:W-:Y:S02]  /*a9c0*/  IADD3 R4, PT, PT, -R4, RZ, RZ ;  /* 0x000000ff04047210 */ /* 0x000fe40007ffe1ff */
[----:B------:R-:W-:Y:S02]  /*a9d0*/  SHF.L.U32 R3, R5, R3, RZ ;  /* 0x0000000305037219 */ /* 0x000fe400000006ff */
[----:B------:R-:W-:Y:S02]  /*a9e0*/  FSETP.NEU.FTZ.AND P0, PT, R25, R28, PT ;  /* 0x0000001c1900720b */ /* 0x000fe40003f1d000 */
[----:B------:R-:W-:Y:S02]  /*a9f0*/  SEL R4, R4, RZ, P4 ;  /* 0x000000ff04047207 */ /* 0x000fe40002000000 */
[----:B------:R-:W-:Y:S02]  /*aa00*/  ISETP.NE.AND P1, PT, R3, RZ, P1 ;  /* 0x000000ff0300720c */ /* 0x000fe40000f25270 */
[----:B------:R-:W-:-:S02]  /*aa10*/  SHF.R.U32.HI R28, RZ, R4, R5 ;  /* 0x00000004ff1c7219 */ /* 0x000fc40000011605 */
[----:B------:R-:W-:Y:S02]  /*aa20*/  PLOP3.LUT P0, PT, P0, P1, PT, 0xf8, 0x8f ;  /* 0x00000000008f781c */ /* 0x000fe40000703f70 */
[----:B------:R-:W-:Y:S02]  /*aa30*/  SHF.R.U32.HI R4, RZ, 0x1, R28 ;  /* 0x00000001ff047819 */ /* 0x000fe4000001161c */
[----:B------:R-:W-:-:S04]  /*aa40*/  SEL R3, RZ, 0x1, !P0 ;  /* 0x00000001ff037807 */ /* 0x000fc80004000000 */
[----:B------:R-:W-:-:S04]  /*aa50*/  LOP3.LUT R3, R3, 0x1, R4, 0xf8, !PT ;  /* 0x0000000103037812 */ /* 0x000fc800078ef804 */
[----:B------:R-:W-:-:S05]  /*aa60*/  LOP3.LUT R3, R3, R28, RZ, 0xc0, !PT ;  /* 0x0000001c03037212 */ /* 0x000fca00078ec0ff */
[----:B------:R-:W-:-:S05]  /*aa70*/  IMAD.IADD R3, R4, 0x1, R3 ;  /* 0x0000000104037824 */ /* 0x000fca00078e0203 */
[----:B------:R-:W-:Y:S01]  /*aa80*/  LOP3.LUT R2, R3, R2, RZ, 0xfc, !PT ;  /* 0x0000000203027212 */ /* 0x000fe200078efcff */
[----:B------:R-:W-:Y:S06]  /*aa90*/  BRA `(.L_x_167) ;  /* 0x0000000000107947 */ /* 0x000fec0003800000 */
.L_x_166:
[----:B------:R-:W-:-:S04]  /*aaa0*/  LOP3.LUT R2, R2, 0x80000000, RZ, 0xc0, !PT ;  /* 0x8000000002027812 */ /* 0x000fc800078ec0ff */
[----:B------:R-:W-:Y:S01]  /*aab0*/  LOP3.LUT R2, R2, 0x7f800000, RZ, 0xfc, !PT ;  /* 0x7f80000002027812 */ /* 0x000fe200078efcff */
[----:B------:R-:W-:Y:S06]  /*aac0*/  BRA `(.L_x_167) ;  /* 0x0000000000047947 */ /* 0x000fec0003800000 */
.L_x_165:
[----:B------:R-:W-:-:S07]  /*aad0*/  LEA R2, R25, R2, 0x17 ;  /* 0x0000000219027211 */ /* 0x000fce00078eb8ff */
.L_x_167:
[----:B------:R-:W-:Y:S05]  /*aae0*/  BSYNC.RECONVERGENT B2 ;  /* 0x0000000000027941 */ /* 0x000fea0003800200 */
.L_x_164:
[----:B------:R-:W-:Y:S05]  /*aaf0*/  BRA `(.L_x_168) ;  /* 0x0000000000207947 */ /* 0x000fea0003800000 */
.L_x_163:
[----:B------:R-:W-:-:S04]  /*ab00*/  LOP3.LUT R2, R2, 0x80000000, R25, 0x48, !PT ;  /* 0x8000000002027812 */ /* 0x000fc800078e4819 */
[----:B------:R-:W-:Y:S01]  /*ab10*/  LOP3.LUT R2, R2, 0x7f800000, RZ, 0xfc, !PT ;  /* 0x7f80000002027812 */ /* 0x000fe200078efcff */
[----:B------:R-:W-:Y:S06]  /*ab20*/  BRA `(.L_x_168) ;  /* 0x0000000000147947 */ /* 0x000fec0003800000 */
.L_x_162:
[----:B------:R-:W-:Y:S01]  /*ab30*/  LOP3.LUT R2, R2, 0x80000000, R25, 0x48, !PT ;  /* 0x8000000002027812 */ /* 0x000fe200078e4819 */
[----:B------:R-:W-:Y:S06]  /*ab40*/  BRA `(.L_x_168) ;  /* 0x00000000000c7947 */ /* 0x000fec0003800000 */
.L_x_161:
[----:B------:R-:W0:Y:S01]  /*ab50*/  MUFU.RSQ R2, -QNAN ;  /* 0xffc0000000027908 */ /* 0x000e220000001400 */
[----:B------:R-:W-:Y:S05]  /*ab60*/  BRA `(.L_x_168) ;  /* 0x0000000000047947 */ /* 0x000fea0003800000 */
.L_x_160:
[----:B------:R-:W-:-:S07]  /*ab70*/  FADD.FTZ R2, R25, R2 ;  /* 0x0000000219027221 */ /* 0x000fce0000010000 */
.L_x_168:
[----:B------:R-:W-:Y:S05]  /*ab80*/  BSYNC.RECONVERGENT B1 ;  /* 0x0000000000017941 */ /* 0x000fea0003800200 */
.L_x_158:
[----:B------:R-:W-:-:S04]  /*ab90*/  HFMA2 R27, -RZ, RZ, 0, 0 ;  /* 0x00000000ff1b7431 */ /* 0x000fc800000001ff */
[----:B0-----:R-:W-:Y:S05]  /*aba0*/  RET.REL.NODEC R26 `(fused_qkv_attention_bf16) ;  /* 0xffffff541a147950 */ /* 0x001fea0003c3ffff */
.L_x_169:
        /* <DEDUP_REMOVED lines=13> */
.L_x_171:


//--------------------- .nv.shared.fused_qkv_attention_f32 --------------------------
	.section	.nv.shared.fused_qkv_attention_f32,"aw",@nobits
	.sectionflags	@""
	.align	16
	.zero		1024


//--------------------- .nv.shared.reserved.0     --------------------------
	.section	.nv.shared.reserved.0,"aw",@nobits
	.weak		__nv_reservedSMEM_offset_0_alias
	.size		__nv_reservedSMEM_offset_0_alias, 0, 64
	.other		__nv_reservedSMEM_offset_0_alias,@"STO_CUDA_RESERVED_SHARED STV_DEFAULT"
__nv_reservedSMEM_offset_0_alias:
	.zero		0
	.zero		64


//--------------------- .nv.shared.fused_qkv_attention_bf16 --------------------------
	.section	.nv.shared.fused_qkv_attention_bf16,"aw",@nobits
	.sectionflags	@""
	.align	16
	.zero		1024


//--------------------- .nv.constant0.fused_qkv_attention_f32 --------------------------
	.section	.nv.constant0.fused_qkv_attention_f32,"a",@progbits
	.sectionflags	@""
	.align	4
.nv.constant0.fused_qkv_attention_f32:
	.zero		896


//--------------------- .nv.constant0.fused_qkv_attention_bf16 --------------------------
	.section	.nv.constant0.fused_qkv_attention_bf16,"a",@progbits
	.sectionflags	@""
	.align	4
.nv.constant0.fused_qkv_attention_bf16:
	.zero		986


//--------------------- SYMBOLS --------------------------

	.type		.nv.reservedSmem.offset0,@object
	.size		.nv.reservedSmem.offset0,0x4
	.type		.nv.reservedSmem.cap,@object
	.size		.nv.reservedSmem.cap,0x4
